def matmul_kernel(
    a_ptr,
    b_ptr,
    c_ptr,
    M,
    N,
    K,
    stride_am,
    stride_ak,
    stride_bk,
    stride_bn,
    stride_cm,
    stride_cn,
    BLOCK_M: tl.constexpr,
    BLOCK_N: tl.constexpr,
    BLOCK_K: tl.constexpr,
    GROUP_M: tl.constexpr,
):
    pid = tl.program_id(axis=0)
    num_pid_m = tl.cdiv(M, BLOCK_M)
    num_pid_n = tl.cdiv(N, BLOCK_N)
    num_pid_in_group = GROUP_M * num_pid_n
    group_id = pid // num_pid_in_group
    first_pid_m = group_id * GROUP_M
    group_size_m = min(num_pid_m - first_pid_m, GROUP_M)
    pid_m = first_pid_m + ((pid % num_pid_in_group) % group_size_m)
    pid_n = (pid % num_pid_in_group) // group_size_m

    offs_am = (pid_m * BLOCK_M + tl.arange(0, BLOCK_M)) % M
    offs_bn = (pid_n * BLOCK_N + tl.arange(0, BLOCK_N)) % N
    offs_k = tl.arange(0, BLOCK_K)
    a_ptrs = a_ptr + offs_am[:, None] * stride_am + offs_k[None, :] * stride_ak
    b_ptrs = b_ptr + offs_k[:, None] * stride_bk + offs_bn[None, :] * stride_bn

    acc = tl.zeros((BLOCK_M, BLOCK_N), dtype=tl.float32)
    for kk in range(0, tl.cdiv(K, BLOCK_K)):
        a = tl.load(a_ptrs, mask=offs_k[None, :] < K - kk * BLOCK_K, other=0.0)
        b = tl.load(b_ptrs, mask=offs_k[:, None] < K - kk * BLOCK_K, other=0.0)
        acc = tl.dot(a, b, acc)
        a_ptrs += BLOCK_K * stride_ak
        b_ptrs += BLOCK_K * stride_bk

    c = acc.to(c_ptr.dtype.element_ty)
    offs_cm = pid_m * BLOCK_M + tl.arange(0, BLOCK_M)
    offs_cn = pid_n * BLOCK_N + tl.arange(0, BLOCK_N)
    c_ptrs = c_ptr + offs_cm[:, None] * stride_cm + offs_cn[None, :] * stride_cn
    mask = (offs_cm[:, None] < M) & (offs_cn[None, :] < N)
    tl.store(c_ptrs, c, mask=mask)

# config = {"BLOCK_K": 128, "BLOCK_M": 512, "BLOCK_N": 64, "GROUP_M": 1, "arch": "sm_80", "dtype": "fp32", "num_ctas": 1, "num_stages": 3, "num_warps": 4}
# arch = sm_80


// ===== COMPILED SASS (sm_80) =====

	.target	sm_80

	.elftype	@"ET_EXEC"


//--------------------- .note.nv.tkinfo           --------------------------
	.section	.note.nv.tkinfo,"",@"SHT_NOTE"
	.sectionflags	@"SHF_NOTE_NV_TKINFO"
	.tkinfo
        /*0018*/ 	.word	0x00000002
        /*0030*/ 	.string	""
        /*0030*/ 	.string	"ptxas"
        /*0030*/ 	.string	"Cuda compilation tools, release 13.0, V13.0.88"
        /*0030*/ 	.string	"Build cuda_13.0.r13.0/compiler.36424714_0"
        /*0030*/ 	.string	"-v  -suppress-debug-info  -lineinfo  -arch sm_80 "



//--------------------- .note.nv.cuinfo           --------------------------
	.section	.note.nv.cuinfo,"",@"SHT_NOTE"
	.sectionflags	@"SHF_NOTE_NV_CUINFO"
        /*0018*/ 	.short	0x0002
        /*001a*/ 	.short	0x0050
        /*001c*/ 	.short	0x0082
	.zero		2


//--------------------- .nv.info                  --------------------------
	.section	.nv.info,"",@"SHT_CUDA_INFO"
	.align	4


	//----- nvinfo : EIATTR_REGCOUNT
	.align		4
        /*0000*/ 	.byte	0x04, 0x2f
        /*0002*/ 	.short	(.L_1 - .L_0)
	.align		4
.L_0:
        /*0004*/ 	.word	index@(matmul_kernel)
        /*0008*/ 	.word	0x000000ff


	//----- nvinfo : EIATTR_FRAME_SIZE
	.align		4
.L_1:
        /*000c*/ 	.byte	0x04, 0x11
        /*000e*/ 	.short	(.L_3 - .L_2)
	.align		4
.L_2:
        /*0010*/ 	.word	index@(matmul_kernel)
        /*0014*/ 	.word	0x00002a38


	//----- nvinfo : EIATTR_MIN_STACK_SIZE
	.align		4
.L_3:
        /*0018*/ 	.byte	0x04, 0x12
        /*001a*/ 	.short	(.L_5 - .L_4)
	.align		4
.L_4:
        /*001c*/ 	.word	index@(matmul_kernel)
        /*0020*/ 	.word	0x00002a38
.L_5:


//--------------------- .nv.info.matmul_kernel    --------------------------
	.section	.nv.info.matmul_kernel,"",@"SHT_CUDA_INFO"
	.sectionflags	@""
	.align	4


	//----- nvinfo : EIATTR_CUDA_API_VERSION
	.align		4
        /*0000*/ 	.byte	0x04, 0x37
        /*0002*/ 	.short	(.L_7 - .L_6)
.L_6:
        /*0004*/ 	.word	0x00000082


	//----- nvinfo : EIATTR_SW2861232_WAR
	.align		4
.L_7:
        /*0008*/ 	.byte	0x01, 0x35
	.zero		2


	//----- nvinfo : EIATTR_PARAM_CBANK
	.align		4
        /*000c*/ 	.byte	0x04, 0x0a
        /*000e*/ 	.short	(.L_9 - .L_8)
	.align		4
.L_8:
        /*0010*/ 	.word	index@(.nv.constant0.matmul_kernel)
        /*0014*/ 	.short	0x0160
        /*0016*/ 	.short	0x0050


	//----- nvinfo : EIATTR_CBANK_PARAM_SIZE
	.align		4
.L_9:
        /*0018*/ 	.byte	0x03, 0x19
        /*001a*/ 	.short	0x0050


	//----- nvinfo : EIATTR_KPARAM_INFO
	.align		4
        /*001c*/ 	.byte	0x04, 0x17
        /*001e*/ 	.short	(.L_11 - .L_10)
.L_10:
        /*0020*/ 	.word	0x00000000
        /*0024*/ 	.short	0x000d
        /*0026*/ 	.short	0x0048
        /*0028*/ 	.byte	0x00, 0xf4, 0x21, 0x00


	//----- nvinfo : EIATTR_KPARAM_INFO
	.align		4
.L_11:
        /*002c*/ 	.byte	0x04, 0x17
        /*002e*/ 	.short	(.L_13 - .L_12)
.L_12:
        /*0030*/ 	.word	0x00000000
        /*0034*/ 	.short	0x000c
        /*0036*/ 	.short	0x0040
        /*0038*/ 	.byte	0x00, 0xf4, 0x21, 0x00


	//----- nvinfo : EIATTR_KPARAM_INFO
	.align		4
.L_13:
        /*003c*/ 	.byte	0x04, 0x17
        /*003e*/ 	.short	(.L_15 - .L_14)
.L_14:
        /*0040*/ 	.word	0x00000000
        /*0044*/ 	.short	0x000b
        /*0046*/ 	.short	0x0038
        /*0048*/ 	.byte	0x00, 0xf0, 0x11, 0x00


	//----- nvinfo : EIATTR_KPARAM_INFO
	.align		4
.L_15:
        /*004c*/ 	.byte	0x04, 0x17
        /*004e*/ 	.short	(.L_17 - .L_16)
.L_16:
        /*0050*/ 	.word	0x00000000
        /*0054*/ 	.short	0x000a
        /*0056*/ 	.short	0x0034
        /*0058*/ 	.byte	0x00, 0xf0, 0x11, 0x00


	//----- nvinfo : EIATTR_KPARAM_INFO
	.align		4
.L_17:
        /*005c*/ 	.byte	0x04, 0x17
        /*005e*/ 	.short	(.L_19 - .L_18)
.L_18:
        /*0060*/ 	.word	0x00000000
        /*0064*/ 	.short	0x0009
        /*0066*/ 	.short	0x0030
        /*0068*/ 	.byte	0x00, 0xf0, 0x11, 0x00


	//----- nvinfo : EIATTR_KPARAM_INFO
	.align		4
.L_19:
        /*006c*/ 	.byte	0x04, 0x17
        /*006e*/ 	.short	(.L_21 - .L_20)
.L_20:
        /*0070*/ 	.word	0x00000000
        /*0074*/ 	.short	0x0008
        /*0076*/ 	.short	0x002c
        /*0078*/ 	.byte	0x00, 0xf0, 0x11, 0x00


	//----- nvinfo : EIATTR_KPARAM_INFO
	.align		4
.L_21:
        /*007c*/ 	.byte	0x04, 0x17
        /*007e*/ 	.short	(.L_23 - .L_22)
.L_22:
        /*0080*/ 	.word	0x00000000
        /*0084*/ 	.short	0x0007
        /*0086*/ 	.short	0x0028
        /*0088*/ 	.byte	0x00, 0xf0, 0x11, 0x00


	//----- nvinfo : EIATTR_KPARAM_INFO
	.align		4
.L_23:
        /*008c*/ 	.byte	0x04, 0x17
        /*008e*/ 	.short	(.L_25 - .L_24)
.L_24:
        /*0090*/ 	.word	0x00000000
        /*0094*/ 	.short	0x0006
        /*0096*/ 	.short	0x0024
        /*0098*/ 	.byte	0x00, 0xf0, 0x11, 0x00


	//----- nvinfo : EIATTR_KPARAM_INFO
	.align		4
.L_25:
        /*009c*/ 	.byte	0x04, 0x17
        /*009e*/ 	.short	(.L_27 - .L_26)
.L_26:
        /*00a0*/ 	.word	0x00000000
        /*00a4*/ 	.short	0x0005
        /*00a6*/ 	.short	0x0020
        /*00a8*/ 	.byte	0x00, 0xf0, 0x11, 0x00


	//----- nvinfo : EIATTR_KPARAM_INFO
	.align		4
.L_27:
        /*00ac*/ 	.byte	0x04, 0x17
        /*00ae*/ 	.short	(.L_29 - .L_28)
.L_28:
        /*00b0*/ 	.word	0x00000000
        /*00b4*/ 	.short	0x0004
        /*00b6*/ 	.short	0x001c
        /*00b8*/ 	.byte	0x00, 0xf0, 0x11, 0x00


	//----- nvinfo : EIATTR_KPARAM_INFO
	.align		4
.L_29:
        /*00bc*/ 	.byte	0x04, 0x17
        /*00be*/ 	.short	(.L_31 - .L_30)
.L_30:
        /*00c0*/ 	.word	0x00000000
        /*00c4*/ 	.short	0x0003
        /*00c6*/ 	.short	0x0018
        /*00c8*/ 	.byte	0x00, 0xf0, 0x11, 0x00


	//----- nvinfo : EIATTR_KPARAM_INFO
	.align		4
.L_31:
        /*00cc*/ 	.byte	0x04, 0x17
        /*00ce*/ 	.short	(.L_33 - .L_32)
.L_32:
        /*00d0*/ 	.word	0x00000000
        /*00d4*/ 	.short	0x0002
        /*00d6*/ 	.short	0x0010
        /*00d8*/ 	.byte	0x00, 0xf4, 0x21, 0x00


	//----- nvinfo : EIATTR_KPARAM_INFO
	.align		4
.L_33:
        /*00dc*/ 	.byte	0x04, 0x17
        /*00de*/ 	.short	(.L_35 - .L_34)
.L_34:
        /*00e0*/ 	.word	0x00000000
        /*00e4*/ 	.short	0x0001
        /*00e6*/ 	.short	0x0008
        /*00e8*/ 	.byte	0x00, 0xf4, 0x21, 0x00


	//----- nvinfo : EIATTR_KPARAM_INFO
	.align		4
.L_35:
        /*00ec*/ 	.byte	0x04, 0x17
        /*00ee*/ 	.short	(.L_37 - .L_36)
.L_36:
        /*00f0*/ 	.word	0x00000000
        /*00f4*/ 	.short	0x0000
        /*00f6*/ 	.short	0x0000
        /*00f8*/ 	.byte	0x00, 0xf4, 0x21, 0x00


	//----- nvinfo : EIATTR_MAXREG_COUNT
	.align		4
.L_37:
        /*00fc*/ 	.byte	0x03, 0x1b
        /*00fe*/ 	.short	0x00ff


	//----- nvinfo : EIATTR_NUM_BARRIERS
	.align		4
        /*0100*/ 	.byte	0x02, 0x4c
        /*0102*/ 	.byte	0x01
	.zero		1


	//----- nvinfo : EIATTR_ANNOTATIONS
	.align		4
        /*0104*/ 	.byte	0x04, 0x55
        /*0106*/ 	.short	(.L_39 - .L_38)


	//   ....[0]....
.L_38:
        /*0108*/ 	.word	0x00000001
        /*010c*/ 	.byte	0xe0, 0x06, 0x00, 0x00, 0x01, 0x00, 0x00, 0x00, 0x80, 0x07, 0x00, 0x00, 0x01, 0x00, 0x00, 0x00
        /* <DEDUP_REMOVED lines=188> */
        /*0cdc*/ 	.byte	0xc0, 0x9c, 0x00, 0x00


	//----- nvinfo : EIATTR_MERCURY_ISA_VERSION
	.align		4
.L_39:
        /*0ce0*/ 	.byte	0x03, 0x5f
        /*0ce2*/ 	.short	0x0000


	//----- nvinfo : EIATTR_EXIT_INSTR_OFFSETS
	.align		4
        /*0ce4*/ 	.byte	0x04, 0x1c
        /*0ce6*/ 	.short	(.L_41 - .L_40)


	//   ....[0]....
.L_40:
        /*0ce8*/ 	.word	0x00054390


	//   ....[1]....
        /*0cec*/ 	.word	0x000543b0


	//----- nvinfo : EIATTR_REQNTID
	.align		4
.L_41:
        /*0cf0*/ 	.byte	0x04, 0x10
        /*0cf2*/ 	.short	(.L_43 - .L_42)
.L_42:
        /*0cf4*/ 	.word	0x00000080
        /*0cf8*/ 	.word	0x00000001
        /*0cfc*/ 	.word	0x00000001
.L_43:


//--------------------- .nv.callgraph             --------------------------
	.section	.nv.callgraph,"",@"SHT_CUDA_CALLGRAPH"
	.align	4
	.sectionentsize	8
	.align		4
        /*0000*/ 	.word	0x00000000
	.align		4
        /*0004*/ 	.word	0xffffffff
	.align		4
        /*0008*/ 	.word	0x00000000
	.align		4
        /*000c*/ 	.word	0xfffffffe
	.align		4
        /*0010*/ 	.word	0x00000000
	.align		4
        /*0014*/ 	.word	0xfffffffd
	.align		4
        /*0018*/ 	.word	0x00000000
	.align		4
        /*001c*/ 	.word	0xfffffffc


//--------------------- .nv.rel.action            --------------------------
	.section	.nv.rel.action,"",@"SHT_CUDA_RELOCINFO"
	.align	8
	.sectionentsize	8
        /*0000*/ 	.byte	0x73, 0x00, 0x00, 0x00, 0x00, 0x00, 0x00, 0x00, 0x00, 0x00, 0x00, 0x11, 0x25, 0x00, 0x05, 0x36


//--------------------- .nv.constant0.matmul_kernel --------------------------
	.section	.nv.constant0.matmul_kernel,"a",@progbits
	.sectionflags	@""
	.align	4
.nv.constant0.matmul_kernel:
	.zero		432


//--------------------- .text.matmul_kernel       --------------------------
	.section	.text.matmul_kernel,"ax",@progbits
	.sectioninfo	@"SHI_REGISTERS=255"
	.align	128
        .global         matmul_kernel
        .type           matmul_kernel,@function
        .size           matmul_kernel,(.L_x_3 - matmul_kernel)
        .other          matmul_kernel,@"STO_CUDA_ENTRY STV_DEFAULT"
matmul_kernel:
.text.matmul_kernel:
[----:B------:R-:W-:Y:S02]  /*0000*/  IMAD.MOV.U32 R1, RZ, RZ, c[0x0][0x28] ;  /* 0x00000a00ff017624 */ /* 0x000fe400078e00ff */
[----:B------:R-:W-:Y:S01]  /*0010*/  IMAD.MOV.U32 R0, RZ, RZ, c[0x0][0x17c] ;  /* 0x00005f00ff007624 */ /* 0x000fe200078e00ff */
[----:B------:R-:W1:Y:S01]  /*0020*/  S2R R7, SR_CTAID.X ;  /* 0x0000000000077919 */ /* 0x000e620000002500 */
[----:B------:R-:W-:Y:S01]  /*0030*/  IABS R12, c[0x0][0x178] ;  /* 0x00005e00000c7a13 */ /* 0x000fe20000000000 */
[----:B------:R-:W-:Y:S01]  /*0040*/  IMAD.MOV.U32 R252, RZ, RZ, c[0x0][0x180] ;  /* 0x00006000fffc7624 */ /* 0x000fe200078e00ff */
[----:B------:R-:W-:Y:S01]  /*0050*/  IADD3 R1, R1, -0x2a38, RZ ;  /* 0xffffd5c801017810 */ /* 0x000fe20007ffe0ff */
[----:B------:R-:W-:Y:S01]  /*0060*/  ULDC.64 UR8, c[0x0][0x118] ;  /* 0x0000460000087ab9 */ /* 0x000fe20000000a00 */
[----:B------:R-:W-:Y:S02]  /*0070*/  IADD3 R0, R0, 0x3f, RZ ;  /* 0x0000003f00007810 */ /* 0x000fe40007ffe0ff */
[----:B------:R-:W-:Y:S02]  /*0080*/  IADD3 R120, R252, -0x5d, RZ ;  /* 0xffffffa3fc787810 */ /* 0x000fe40007ffe0ff */
[----:B------:R-:W-:-:S02]  /*0090*/  SHF.R.S32.HI R3, RZ, 0x1f, R0 ;  /* 0x0000001fff037819 */ /* 0x000fc40000011400 */
[C---:B------:R-:W-:Y:S02]  /*00a0*/  IADD3 R128, R252.reuse, -0x61, RZ ;  /* 0xffffff9ffc807810 */ /* 0x040fe40007ffe0ff */
[----:B------:R-:W-:Y:S02]  /*00b0*/  LEA.HI R3, R3, R0, RZ, 0x6 ;  /* 0x0000000003037211 */ /* 0x000fe400078f30ff */
[C---:B------:R-:W-:Y:S02]  /*00c0*/  IADD3 R136, R252.reuse, -0x65, RZ ;  /* 0xffffff9bfc887810 */ /* 0x040fe40007ffe0ff */
[----:B------:R-:W-:Y:S02]  /*00d0*/  SHF.R.S32.HI R4, RZ, 0x6, R3 ;  /* 0x00000006ff047819 */ /* 0x000fe40000011403 */
[----:B------:R-:W-:Y:S02]  /*00e0*/  IADD3 R144, R252, -0x69, RZ ;  /* 0xffffff97fc907810 */ /* 0x000fe40007ffe0ff */
[----:B------:R-:W-:-:S02]  /*00f0*/  IABS R5, R4 ;  /* 0x0000000400057213 */ /* 0x000fc40000000000 */
[----:B------:R-:W-:Y:S02]  /*0100*/  IABS R10, R4 ;  /* 0x00000004000a7213 */ /* 0x000fe40000000000 */
[----:B------:R-:W2:Y:S01]  /*0110*/  I2F.RP R0, R5 ;  /* 0x0000000500007306 */ /* 0x000ea20000209400 */
[----:B-1----:R-:W-:Y:S02]  /*0120*/  IABS R8, R7 ;  /* 0x0000000700087213 */ /* 0x002fe40000000000 */
[C---:B------:R-:W-:Y:S02]  /*0130*/  IADD3 R152, R252.reuse, -0x6d, RZ ;  /* 0xffffff93fc987810 */ /* 0x040fe40007ffe0ff */
[C---:B------:R-:W-:Y:S02]  /*0140*/  IADD3 R160, R252.reuse, -0x71, RZ ;  /* 0xffffff8ffca07810 */ /* 0x040fe40007ffe0ff */
[C---:B------:R-:W-:Y:S02]  /*0150*/  IADD3 R168, R252.reuse, -0x75, RZ ;  /* 0xffffff8bfca87810 */ /* 0x040fe40007ffe0ff */
[----:B------:R-:W-:-:S02]  /*0160*/  IADD3 R176, R252, -0x79, RZ ;  /* 0xffffff87fcb07810 */ /* 0x000fc40007ffe0ff */
[C---:B------:R-:W-:Y:S02]  /*0170*/  IADD3 R184, R252.reuse, -0x7d, RZ ;  /* 0xffffff83fcb87810 */ /* 0x040fe40007ffe0ff */
[C---:B------:R-:W-:Y:S02]  /*0180*/  IADD3 R192, R252.reuse, -0x2, RZ ;  /* 0xfffffffefcc07810 */ /* 0x040fe40007ffe0ff */
[C---:B------:R-:W-:Y:S01]  /*0190*/  IADD3 R200, R252.reuse, -0x6, RZ ;  /* 0xfffffffafcc87810 */ /* 0x040fe20007ffe0ff */
[----:B--2---:R-:W1:Y:S01]  /*01a0*/  MUFU.RCP R0, R0 ;  /* 0x0000000000007308 */ /* 0x004e620000001000 */
[C---:B------:R-:W-:Y:S02]  /*01b0*/  IADD3 R208, R252.reuse, -0xa, RZ ;  /* 0xfffffff6fcd07810 */ /* 0x040fe40007ffe0ff */
[C---:B------:R-:W-:Y:S02]  /*01c0*/  IADD3 R216, R252.reuse, -0xe, RZ ;  /* 0xfffffff2fcd87810 */ /* 0x040fe40007ffe0ff */
[----:B------:R-:W-:-:S02]  /*01d0*/  IADD3 R224, R252, -0x12, RZ ;  /* 0xffffffeefce07810 */ /* 0x000fc40007ffe0ff */
[C---:B------:R-:W-:Y:S02]  /*01e0*/  IADD3 R232, R252.reuse, -0x16, RZ ;  /* 0xffffffeafce87810 */ /* 0x040fe40007ffe0ff */
[C---:B------:R-:W-:Y:S02]  /*01f0*/  IADD3 R240, R252.reuse, -0x1a, RZ ;  /* 0xffffffe6fcf07810 */ /* 0x040fe40007ffe0ff */
[----:B------:R-:W-:Y:S02]  /*0200*/  IADD3 R241, R252, -0x1e, RZ ;  /* 0xffffffe2fcf17810 */ /* 0x000fe40007ffe0ff */
[----:B-1----:R-:W-:Y:S02]  /*0210*/  IADD3 R2, R0, 0xffffffe, RZ ;  /* 0x0ffffffe00027810 */ /* 0x002fe40007ffe0ff */
[----:B------:R-:W-:Y:S02]  /*0220*/  IADD3 R0, RZ, -R10, RZ ;  /* 0x8000000aff007210 */ /* 0x000fe40007ffe0ff */
[----:B------:R1:W2:Y:S02]  /*0230*/  F2I.FTZ.U32.TRUNC.NTZ R3, R2 ;  /* 0x0000000200037305 */ /* 0x0002a4000021f000 */
[----:B-1----:R-:W-:Y:S01]  /*0240*/  IMAD.MOV.U32 R2, RZ, RZ, RZ ;  /* 0x000000ffff027224 */ /* 0x002fe200078e00ff */
[----:B--2---:R-:W-:-:S05]  /*0250*/  IADD3 R6, RZ, -R3, RZ ;  /* 0x80000003ff067210 */ /* 0x004fca0007ffe0ff */
[----:B------:R-:W-:Y:S02]  /*0260*/  IMAD R9, R6, R5, RZ ;  /* 0x0000000506097224 */ /* 0x000fe400078e02ff */
[----:B------:R-:W-:Y:S02]  /*0270*/  IMAD.MOV.U32 R6, RZ, RZ, R8 ;  /* 0x000000ffff067224 */ /* 0x000fe400078e0008 */
[----:B------:R-:W-:-:S06]  /*0280*/  IMAD.HI.U32 R3, R3, R9, R2 ;  /* 0x0000000903037227 */ /* 0x000fcc00078e0002 */
[----:B------:R-:W-:-:S04]  /*0290*/  IMAD.HI.U32 R3, R3, R6, RZ ;  /* 0x0000000603037227 */ /* 0x000fc800078e00ff */
[----:B------:R-:W-:-:S05]  /*02a0*/  IMAD R0, R3, R0, R6 ;  /* 0x0000000003007224 */ /* 0x000fca00078e0206 */
[----:B------:R-:W-:-:S13]  /*02b0*/  ISETP.GT.U32.AND P1, PT, R5, R0, PT ;  /* 0x000000000500720c */ /* 0x000fda0003f24070 */
[----:B------:R-:W-:Y:S01]  /*02c0*/  @!P1 IMAD.IADD R0, R0, 0x1, -R5 ;  /* 0x0000000100009824 */ /* 0x000fe200078e0a05 */
[----:B------:R-:W-:Y:S02]  /*02d0*/  @!P1 IADD3 R3, R3, 0x1, RZ ;  /* 0x0000000103039810 */ /* 0x000fe40007ffe0ff */
[----:B------:R-:W-:Y:S02]  /*02e0*/  ISETP.NE.AND P1, PT, R4, RZ, PT ;  /* 0x000000ff0400720c */ /* 0x000fe40003f25270 */
[----:B------:R-:W-:Y:S02]  /*02f0*/  ISETP.GE.U32.AND P0, PT, R0, R5, PT ;  /* 0x000000050000720c */ /* 0x000fe40003f06070 */
[----:B------:R-:W-:-:S04]  /*0300*/  LOP3.LUT R0, R7, R4, RZ, 0x3c, !PT ;  /* 0x0000000407007212 */ /* 0x000fc800078e3cff */
[----:B------:R-:W-:Y:S01]  /*0310*/  ISETP.GE.AND P2, PT, R0, RZ, PT ;  /* 0x000000ff0000720c */ /* 0x000fe20003f46270 */
[----:B------:R-:W-:-:S05]  /*0320*/  IMAD.MOV.U32 R0, RZ, RZ, c[0x0][0x178] ;  /* 0x00005e00ff007624 */ /* 0x000fca00078e00ff */
[----:B------:R-:W-:Y:S02]  /*0330*/  IADD3 R0, R0, 0x1ff, RZ ;  /* 0x000001ff00007810 */ /* 0x000fe40007ffe0ff */
[----:B------:R-:W-:-:S04]  /*0340*/  @P0 IADD3 R3, R3, 0x1, RZ ;  /* 0x0000000103030810 */ /* 0x000fc80007ffe0ff */
[----:B------:R-:W-:Y:S02]  /*0350*/  MOV R13, R3 ;  /* 0x00000003000d7202 */ /* 0x000fe40000000f00 */
[----:B------:R-:W-:-:S03]  /*0360*/  SHF.R.S32.HI R3, RZ, 0x1f, R0 ;  /* 0x0000001fff037819 */ /* 0x000fc60000011400 */
[----:B------:R-:W-:Y:S01]  /*0370*/  @!P2 IMAD.MOV R13, RZ, RZ, -R13 ;  /* 0x000000ffff0da224 */ /* 0x000fe200078e0a0d */
[----:B------:R-:W-:Y:S02]  /*0380*/  LEA.HI R3, R3, R0, RZ, 0x9 ;  /* 0x0000000003037211 */ /* 0x000fe400078f48ff */
[----:B------:R-:W-:Y:S02]  /*0390*/  @!P1 LOP3.LUT R13, RZ, R4, RZ, 0x33, !PT ;  /* 0x00000004ff0d9212 */ /* 0x000fe400078e33ff */
[----:B------:R-:W-:Y:S02]  /*03a0*/  IABS R0, c[0x0][0x17c] ;  /* 0x00005f0000007a13 */ /* 0x000fe40000000000 */
[----:B------:R-:W-:Y:S01]  /*03b0*/  LEA.HI.SX32 R3, R3, -R13, 0x17 ;  /* 0x8000000d03037211 */ /* 0x000fe200078fbaff */
[----:B------:R-:W-:-:S03]  /*03c0*/  IMAD.MOV R6, RZ, RZ, -R13 ;  /* 0x000000ffff067224 */ /* 0x000fc600078e0a0d */
[----:B------:R-:W-:Y:S01]  /*03d0*/  IMNMX R11, R3, 0x1, PT ;  /* 0x00000001030b7817 */ /* 0x000fe20003800200 */
[----:B------:R-:W-:Y:S02]  /*03e0*/  IMAD R8, R4, R6, R7 ;  /* 0x0000000604087224 */ /* 0x000fe400078e0207 */
[----:B------:R-:W1:Y:S01]  /*03f0*/  I2F.RP R7, R0 ;  /* 0x0000000000077306 */ /* 0x000e620000209400 */
[-C--:B------:R-:W-:Y:S02]  /*0400*/  IABS R9, R11.reuse ;  /* 0x0000000b00097213 */ /* 0x080fe40000000000 */
[----:B------:R-:W-:Y:S02]  /*0410*/  IABS R4, R8 ;  /* 0x0000000800047213 */ /* 0x000fe40000000000 */
[----:B------:R-:W-:-:S03]  /*0420*/  IABS R6, R11 ;  /* 0x0000000b00067213 */ /* 0x000fc60000000000 */
[----:B------:R-:W2:Y:S08]  /*0430*/  I2F.RP R5, R9 ;  /* 0x0000000900057306 */ /* 0x000eb00000209400 */
[----:B-1----:R-:W-:Y:S08]  /*0440*/  MUFU.RCP R7, R7 ;  /* 0x0000000700077308 */ /* 0x002ff00000001000 */
[----:B--2---:R-:W1:Y:S02]  /*0450*/  MUFU.RCP R5, R5 ;  /* 0x0000000500057308 */ /* 0x004e640000001000 */
[----:B-1----:R-:W-:-:S06]  /*0460*/  IADD3 R2, R5, 0xffffffe, RZ ;  /* 0x0ffffffe05027810 */ /* 0x002fcc0007ffe0ff */
[----:B------:R1:W2:Y:S02]  /*0470*/  F2I.FTZ.U32.TRUNC.NTZ R3, R2 ;  /* 0x0000000200037305 */ /* 0x0002a4000021f000 */
[----:B-1----:R-:W-:Y:S01]  /*0480*/  IMAD.MOV.U32 R2, RZ, RZ, RZ ;  /* 0x000000ffff027224 */ /* 0x002fe200078e00ff */
[----:B--2---:R-:W-:-:S05]  /*0490*/  IADD3 R10, RZ, -R3, RZ ;  /* 0x80000003ff0a7210 */ /* 0x004fca0007ffe0ff */
[----:B------:R-:W-:-:S04]  /*04a0*/  IMAD R5, R10, R9, RZ ;  /* 0x000000090a057224 */ /* 0x000fc800078e02ff */
[----:B------:R-:W-:Y:S01]  /*04b0*/  IMAD.HI.U32 R3, R3, R5, R2 ;  /* 0x0000000503037227 */ /* 0x000fe200078e0002 */
[----:B------:R-:W-:-:S03]  /*04c0*/  IADD3 R5, RZ, -R6, RZ ;  /* 0x80000006ff057210 */ /* 0x000fc60007ffe0ff */
[----:B------:R-:W-:Y:S02]  /*04d0*/  IMAD.MOV.U32 R2, RZ, RZ, R12 ;  /* 0x000000ffff027224 */ /* 0x000fe400078e000c */
[----:B------:R-:W-:Y:S02]  /*04e0*/  IMAD.HI.U32 R3, R3, R4, RZ ;  /* 0x0000000403037227 */ /* 0x000fe400078e00ff */
[----:B------:R-:W1:Y:S02]  /*04f0*/  I2F.RP R6, R2 ;  /* 0x0000000200067306 */ /* 0x000e640000209400 */
[----:B------:R-:W-:Y:S01]  /*0500*/  IMAD R4, R3, R5, R4 ;  /* 0x0000000503047224 */ /* 0x000fe200078e0204 */
[----:B------:R-:W-:-:S04]  /*0510*/  IADD3 R5, R7, 0xffffffe, RZ ;  /* 0x0ffffffe07057810 */ /* 0x000fc80007ffe0ff */
[----:B------:R-:W-:Y:S02]  /*0520*/  ISETP.GT.U32.AND P1, PT, R9, R4, PT ;  /* 0x000000040900720c */ /* 0x000fe40003f24070 */
[----:B------:R-:W-:Y:S08]  /*0530*/  F2I.FTZ.U32.TRUNC.NTZ R5, R5 ;  /* 0x0000000500057305 */ /* 0x000ff0000021f000 */
[----:B-1----:R-:W1:Y:S03]  /*0540*/  MUFU.RCP R6, R6 ;  /* 0x0000000600067308 */ /* 0x002e660000001000 */
[----:B------:R-:W-:Y:S01]  /*0550*/  @!P1 IMAD.IADD R4, R4, 0x1, -R9 ;  /* 0x0000000104049824 */ /* 0x000fe200078e0a09 */
[----:B------:R-:W-:-:S02]  /*0560*/  @!P1 IADD3 R3, R3, 0x1, RZ ;  /* 0x0000000103039810 */ /* 0x000fc40007ffe0ff */
[----:B------:R-:W-:Y:S02]  /*0570*/  ISETP.NE.AND P1, PT, R11, RZ, PT ;  /* 0x000000ff0b00720c */ /* 0x000fe40003f25270 */
[----:B------:R-:W-:Y:S02]  /*0580*/  ISETP.GE.U32.AND P0, PT, R4, R9, PT ;  /* 0x000000090400720c */ /* 0x000fe40003f06070 */
[----:B------:R-:W-:-:S04]  /*0590*/  LOP3.LUT R4, R8, R11, RZ, 0x3c, !PT ;  /* 0x0000000b08047212 */ /* 0x000fc800078e3cff */
[----:B------:R-:W-:Y:S01]  /*05a0*/  ISETP.GE.AND P2, PT, R4, RZ, PT ;  /* 0x000000ff0400720c */ /* 0x000fe20003f46270 */
[----:B------:R-:W-:Y:S01]  /*05b0*/  IMAD.MOV.U32 R4, RZ, RZ, RZ ;  /* 0x000000ffff047224 */ /* 0x000fe200078e00ff */
[----:B-1----:R-:W-:-:S05]  /*05c0*/  IADD3 R7, R6, 0xffffffe, RZ ;  /* 0x0ffffffe06077810 */ /* 0x002fca0007ffe0ff */
[----:B------:R-:W-:Y:S01]  /*05d0*/  @P0 IADD3 R3, R3, 0x1, RZ ;  /* 0x0000000103030810 */ /* 0x000fe20007ffe0ff */
[----:B------:R-:W1:Y:S04]  /*05e0*/  F2I.FTZ.U32.TRUNC.NTZ R7, R7 ;  /* 0x0000000700077305 */ /* 0x000e68000021f000 */
[----:B------:R-:W-:Y:S01]  /*05f0*/  IMAD.MOV.U32 R6, RZ, RZ, R3 ;  /* 0x000000ffff067224 */ /* 0x000fe200078e0003 */
[----:B------:R-:W-:-:S03]  /*0600*/  IADD3 R3, RZ, -R5, RZ ;  /* 0x80000005ff037210 */ /* 0x000fc60007ffe0ff */
[----:B------:R-:W-:Y:S01]  /*0610*/  @!P2 IMAD.MOV R6, RZ, RZ, -R6 ;  /* 0x000000ffff06a224 */ /* 0x000fe200078e0a06 */
[----:B------:R-:W-:Y:S01]  /*0620*/  @!P1 LOP3.LUT R6, RZ, R11, RZ, 0x33, !PT ;  /* 0x0000000bff069212 */ /* 0x000fe200078e33ff */
[----:B------:R-:W-:-:S03]  /*0630*/  IMAD R3, R3, R0, RZ ;  /* 0x0000000003037224 */ /* 0x000fc600078e02ff */
[----:B------:R-:W-:Y:S01]  /*0640*/  SHF.L.U32 R56, R6, 0x6, RZ ;  /* 0x0000000606387819 */ /* 0x000fe200000006ff */
[----:B------:R-:W-:Y:S01]  /*0650*/  IMAD.HI.U32 R5, R5, R3, R4 ;  /* 0x0000000305057227 */ /* 0x000fe200078e0004 */
[----:B------:R-:W-:Y:S02]  /*0660*/  IADD3 R3, R252, -0x1, RZ ;  /* 0xfffffffffc037810 */ /* 0x000fe40007ffe0ff */
[----:B------:R-:W-:Y:S01]  /*0670*/  IABS R10, R56 ;  /* 0x00000038000a7213 */ /* 0x000fe20000000000 */
[----:B-1----:R-:W-:Y:S01]  /*0680*/  IMAD.MOV R9, RZ, RZ, -R7 ;  /* 0x000000ffff097224 */ /* 0x002fe200078e0a07 */
[----:B------:R-:W-:Y:S01]  /*0690*/  IADD3 R4, -R6, RZ, RZ ;  /* 0x000000ff06047210 */ /* 0x000fe20007ffe1ff */
[----:B------:R-:W-:Y:S01]  /*06a0*/  IMAD.MOV.U32 R6, RZ, RZ, RZ ;  /* 0x000000ffff067224 */ /* 0x000fe200078e00ff */
[----:B------:R-:W-:Y:S01]  /*06b0*/  ISETP.GE.U32.AND P4, PT, R3, 0x7fffff80, PT ;  /* 0x7fffff800300780c */ /* 0x000fe20003f86070 */
[----:B------:R-:W-:Y:S01]  /*06c0*/  IMAD.HI.U32 R3, R5, R10, RZ ;  /* 0x0000000a05037227 */ /* 0x000fe200078e00ff */
[C---:B------:R-:W-:Y:S01]  /*06d0*/  IADD3 R116, R56.reuse, 0x2, RZ ;  /* 0x0000000238747810 */ /* 0x040fe20007ffe0ff */
[----:B------:R-:W-:Y:S01]  /*06e0*/  STL [R1+0x5ec], R56 ;  /* 0x0005ec3801007387 */ /* 0x000fe20000100800 */
[C---:B------:R-:W-:Y:S01]  /*06f0*/  IADD3 R118, R56.reuse, 0x1, RZ ;  /* 0x0000000138767810 */ /* 0x040fe20007ffe0ff */
[----:B------:R-:W-:Y:S01]  /*0700*/  IMAD R9, R9, R2, RZ ;  /* 0x0000000209097224 */ /* 0x000fe200078e02ff */
[C---:B------:R-:W-:Y:S01]  /*0710*/  IADD3 R114, R56.reuse, 0x3, RZ ;  /* 0x0000000338727810 */ /* 0x040fe20007ffe0ff */
[----:B------:R-:W-:Y:S01]  /*0720*/  IMAD R4, R11, R4, R8 ;  /* 0x000000040b047224 */ /* 0x000fe200078e0208 */
[----:B------:R-:W-:Y:S01]  /*0730*/  IABS R12, R118 ;  /* 0x00000076000c7213 */ /* 0x000fe20000000000 */
[----:B------:R-:W-:Y:S01]  /*0740*/  IMAD.MOV R11, RZ, RZ, -R3 ;  /* 0x000000ffff0b7224 */ /* 0x000fe200078e0a03 */
[----:B------:R-:W-:Y:S01]  /*0750*/  IADD3 R110, R56, 0x6, RZ ;  /* 0x00000006386e7810 */ /* 0x000fe20007ffe0ff */
[----:B------:R-:W-:Y:S01]  /*0760*/  IMAD.HI.U32 R3, R7, R9, R6 ;  /* 0x0000000907037227 */ /* 0x000fe200078e0006 */
[----:B------:R-:W-:Y:S01]  /*0770*/  IABS R6, R116 ;  /* 0x0000007400067213 */ /* 0x000fe20000000000 */
[----:B------:R-:W-:Y:S01]  /*0780*/  STL [R1+0x1d44], R118 ;  /* 0x001d447601007387 */ /* 0x000fe20000100800 */
[----:B------:R-:W-:Y:S01]  /*0790*/  IADD3 R4, R13, R4, RZ ;  /* 0x000000040d047210 */ /* 0x000fe20007ffe0ff */
[----:B------:R-:W-:Y:S01]  /*07a0*/  IMAD R7, R0, R11, R10 ;  /* 0x0000000b00077224 */ /* 0x000fe200078e020a */
[----:B------:R-:W-:Y:S01]  /*07b0*/  IABS R13, R114 ;  /* 0x00000072000d7213 */ /* 0x000fe20000000000 */
[----:B------:R-:W-:Y:S01]  /*07c0*/  IMAD.MOV.U32 R11, RZ, RZ, R6 ;  /* 0x000000ffff0b7224 */ /* 0x000fe200078e0006 */
[C---:B------:R-:W-:Y:S01]  /*07d0*/  IADD3 R112, R56.reuse, 0x5, RZ ;  /* 0x0000000538707810 */ /* 0x040fe20007ffe0ff */
[C---:B------:R-:W-:Y:S01]  /*07e0*/  IMAD.HI.U32 R8, R5.reuse, R12, RZ ;  /* 0x0000000c05087227 */ /* 0x040fe200078e00ff */
[----:B------:R-:W-:Y:S01]  /*07f0*/  IABS R17, R110 ;  /* 0x0000006e00117213 */ /* 0x000fe20000000000 */
[----:B------:R-:W-:Y:S01]  /*0800*/  STL [R1+0x1d40], R116 ;  /* 0x001d407401007387 */ /* 0x000fe20000100800 */
[----:B------:R-:W-:Y:S01]  /*0810*/  IABS R15, R112 ;  /* 0x00000070000f7213 */ /* 0x000fe20000000000 */
[C---:B------:R-:W-:Y:S01]  /*0820*/  IMAD.HI.U32 R6, R5.reuse, R11, RZ ;  /* 0x0000000b05067227 */ /* 0x040fe200078e00ff */
[C---:B------:R-:W-:Y:S01]  /*0830*/  IADD3 R108, R56.reuse, 0x7, RZ ;  /* 0x00000007386c7810 */ /* 0x040fe20007ffe0ff */
[----:B------:R-:W-:Y:S01]  /*0840*/  STL [R1+0x1d3c], R114 ;  /* 0x001d3c7201007387 */ /* 0x000fe20000100800 */
[----:B------:R-:W-:Y:S01]  /*0850*/  IADD3 R106, R56, 0x8, RZ ;  /* 0x00000008386a7810 */ /* 0x000fe20007ffe0ff */
[----:B------:R-:W-:Y:S01]  /*0860*/  IMAD.MOV R9, RZ, RZ, -R8 ;  /* 0x000000ffff097224 */ /* 0x000fe200078e0a08 */
[----:B------:R-:W-:Y:S01]  /*0870*/  IADD3 R10, -R6, RZ, RZ ;  /* 0x000000ff060a7210 */ /* 0x000fe20007ffe1ff */
[----:B------:R-:W-:Y:S01]  /*0880*/  IMAD.HI.U32 R6, R5, R13, RZ ;  /* 0x0000000d05067227 */ /* 0x000fe200078e00ff */
[----:B------:R-:W-:-:S02]  /*0890*/  IABS R21, R108 ;  /* 0x0000006c00157213 */ /* 0x000fc40000000000 */
[----:B------:R-:W-:Y:S01]  /*08a0*/  IABS R23, R106 ;  /* 0x0000006a00177213 */ /* 0x000fe20000000000 */
[----:B------:R-:W-:Y:S01]  /*08b0*/  IMAD R9, R0, R9, R12 ;  /* 0x0000000900097224 */ /* 0x000fe200078e020c */
[C---:B------:R-:W-:Y:S01]  /*08c0*/  IADD3 R103, R56.reuse, 0xb, RZ ;  /* 0x0000000b38677810 */ /* 0x040fe20007ffe0ff */
[----:B------:R-:W-:Y:S01]  /*08d0*/  IMAD.MOV R12, RZ, RZ, -R6 ;  /* 0x000000ffff0c7224 */ /* 0x000fe200078e0a06 */
[----:B------:R-:W-:Y:S01]  /*08e0*/  IADD3 R104, R56, 0xa, RZ ;  /* 0x0000000a38687810 */ /* 0x000fe20007ffe0ff */
[C---:B------:R-:W-:Y:S01]  /*08f0*/  IMAD.HI.U32 R6, R5.reuse, R17, RZ ;  /* 0x0000001105067227 */ /* 0x040fe200078e00ff */
[----:B------:R-:W-:Y:S02]  /*0900*/  IABS R27, R103 ;  /* 0x00000067001b7213 */ /* 0x000fe40000000000 */
[----:B------:R-:W-:Y:S01]  /*0910*/  IABS R25, R104 ;  /* 0x0000006800197213 */ /* 0x000fe20000000000 */
[----:B------:R-:W-:Y:S01]  /*0920*/  IMAD R11, R0, R10, R11 ;  /* 0x0000000a000b7224 */ /* 0x000fe200078e020b */
[C---:B------:R-:W-:Y:S01]  /*0930*/  IADD3 R101, R56.reuse, 0xc, RZ ;  /* 0x0000000c38657810 */ /* 0x040fe20007ffe0ff */
[----:B------:R-:W-:Y:S01]  /*0940*/  IMAD.HI.U32 R10, R5, R15, RZ ;  /* 0x0000000f050a7227 */ /* 0x000fe200078e00ff */
[----:B------:R-:W-:-:S02]  /*0950*/  IADD3 R99, R56, 0xd, RZ ;  /* 0x0000000d38637810 */ /* 0x000fc40007ffe0ff */
[----:B------:R-:W-:Y:S01]  /*0960*/  IABS R31, R101 ;  /* 0x00000065001f7213 */ /* 0x000fe20000000000 */
[----:B------:R-:W-:Y:S01]  /*0970*/  IMAD.MOV R6, RZ, RZ, -R6 ;  /* 0x000000ffff067224 */ /* 0x000fe200078e0a06 */
[----:B------:R-:W-:Y:S01]  /*0980*/  IADD3 R10, -R10, RZ, RZ ;  /* 0x000000ff0a0a7210 */ /* 0x000fe20007ffe1ff */
[C---:B------:R-:W-:Y:S01]  /*0990*/  IMAD R13, R0.reuse, R12, R13 ;  /* 0x0000000c000d7224 */ /* 0x040fe200078e020d */
[----:B------:R-:W-:Y:S01]  /*09a0*/  IABS R35, R99 ;  /* 0x0000006300237213 */ /* 0x000fe20000000000 */
[----:B------:R-:W-:Y:S01]  /*09b0*/  IMAD R17, R0, R6, R17 ;  /* 0x0000000600117224 */ /* 0x000fe200078e0211 */
[C---:B------:R-:W-:Y:S01]  /*09c0*/  IADD3 R100, R56.reuse, 0x10, RZ ;  /* 0x0000001038647810 */ /* 0x040fe20007ffe0ff */
[C---:B------:R-:W-:Y:S01]  /*09d0*/  IMAD.HI.U32 R6, R5.reuse, R21, RZ ;  /* 0x0000001505067227 */ /* 0x040fe200078e00ff */
[----:B------:R-:W-:Y:S02]  /*09e0*/  IADD3 R102, R56, 0xf, RZ ;  /* 0x0000000f38667810 */ /* 0x000fe40007ffe0ff */
[----:B------:R-:W-:Y:S01]  /*09f0*/  IABS R37, R100 ;  /* 0x0000006400257213 */ /* 0x000fe20000000000 */
[----:B------:R-:W-:Y:S01]  /*0a00*/  IMAD R15, R0, R10, R15 ;  /* 0x0000000a000f7224 */ /* 0x000fe200078e020f */
[----:B------:R-:W-:Y:S01]  /*0a10*/  IABS R33, R102 ;  /* 0x0000006600217213 */ /* 0x000fe20000000000 */
[----:B------:R-:W-:Y:S01]  /*0a20*/  IMAD.MOV R10, RZ, RZ, -R6 ;  /* 0x000000ffff0a7224 */ /* 0x000fe200078e0a06 */
[C---:B------:R-:W-:Y:S01]  /*0a30*/  IADD3 R98, R56.reuse, 0x11, RZ ;  /* 0x0000001138627810 */ /* 0x040fe20007ffe0ff */
[----:B------:R-:W-:Y:S01]  /*0a40*/  IMAD.HI.U32 R6, R5, R23, RZ ;  /* 0x0000001705067227 */ /* 0x000fe200078e00ff */
[----:B------:R-:W-:-:S02]  /*0a50*/  IADD3 R96, R56, 0x12, RZ ;  /* 0x0000001238607810 */ /* 0x000fc40007ffe0ff */
[----:B------:R-:W-:Y:S01]  /*0a60*/  IABS R41, R98 ;  /* 0x0000006200297213 */ /* 0x000fe20000000000 */
[----:B------:R-:W-:Y:S01]  /*0a70*/  IMAD R21, R0, R10, R21 ;  /* 0x0000000a00157224 */ /* 0x000fe200078e0215 */
[----:B------:R-:W-:Y:S01]  /*0a80*/  IADD3 R12, -R6, RZ, RZ ;  /* 0x000000ff060c7210 */ /* 0x000fe20007ffe1ff */
[C---:B------:R-:W-:Y:S01]  /*0a90*/  IMAD.HI.U32 R6, R5.reuse, R27, RZ ;  /* 0x0000001b05067227 */ /* 0x040fe200078e00ff */
[----:B------:R-:W-:Y:S02]  /*0aa0*/  IABS R43, R96 ;  /* 0x00000060002b7213 */ /* 0x000fe40000000000 */
[----:B------:R-:W-:Y:S01]  /*0ab0*/  IADD3 R92, R56, 0x15, RZ ;  /* 0x00000015385c7810 */ /* 0x000fe20007ffe0ff */
[C---:B------:R-:W-:Y:S01]  /*0ac0*/  IMAD.HI.U32 R10, R5.reuse, R25, RZ ;  /* 0x00000019050a7227 */ /* 0x040fe200078e00ff */
[----:B------:R-:W-:Y:S02]  /*0ad0*/  IADD3 R6, -R6, RZ, RZ ;  /* 0x000000ff06067210 */ /* 0x000fe40007ffe1ff */
[----:B------:R-:W-:Y:S01]  /*0ae0*/  IADD3 R94, R56, 0x14, RZ ;  /* 0x00000014385e7810 */ /* 0x000fe20007ffe0ff */
[----:B------:R-:W-:Y:S01]  /*0af0*/  IMAD.MOV R10, RZ, RZ, -R10 ;  /* 0x000000ffff0a7224 */ /* 0x000fe200078e0a0a */
[----:B------:R-:W-:Y:S01]  /*0b00*/  IABS R49, R92 ;  /* 0x0000005c00317213 */ /* 0x000fe20000000000 */
[----:B------:R-:W-:Y:S01]  /*0b10*/  IMAD R27, R0, R6, R27 ;  /* 0x00000006001b7224 */ /* 0x000fe200078e021b */
[----:B------:R-:W-:Y:S01]  /*0b20*/  IABS R45, R94 ;  /* 0x0000005e002d7213 */ /* 0x000fe20000000000 */
[----:B------:R-:W-:Y:S01]  /*0b30*/  IMAD.HI.U32 R6, R5, R31, RZ ;  /* 0x0000001f05067227 */ /* 0x000fe200078e00ff */
[----:B------:R-:W-:-:S02]  /*0b40*/  IADD3 R90, R56, 0x16, RZ ;  /* 0x00000016385a7810 */ /* 0x000fc40007ffe0ff */
[----:B------:R-:W-:Y:S01]  /*0b50*/  IADD3 R88, R56, 0x17, RZ ;  /* 0x0000001738587810 */ /* 0x000fe20007ffe0ff */
[----:B------:R-:W-:Y:S01]  /*0b60*/  IMAD R25, R0, R10, R25 ;  /* 0x0000000a00197224 */ /* 0x000fe200078e0219 */
[----:B------:R-:W-:Y:S01]  /*0b70*/  IABS R51, R90 ;  /* 0x0000005a00337213 */ /* 0x000fe20000000000 */
[----:B------:R-:W-:Y:S01]  /*0b80*/  IMAD.MOV R10, RZ, RZ, -R6 ;  /* 0x000000ffff0a7224 */ /* 0x000fe200078e0a06 */
[----:B------:R-:W-:Y:S01]  /*0b90*/  IABS R59, R88 ;  /* 0x00000058003b7213 */ /* 0x000fe20000000000 */
[C---:B------:R-:W-:Y:S01]  /*0ba0*/  IMAD.HI.U32 R6, R5.reuse, R35, RZ ;  /* 0x0000002305067227 */ /* 0x040fe200078e00ff */
[C---:B------:R-:W-:Y:S02]  /*0bb0*/  IADD3 R84, R56.reuse, 0x1a, RZ ;  /* 0x0000001a38547810 */ /* 0x040fe40007ffe0ff */
[----:B------:R-:W-:Y:S01]  /*0bc0*/  IADD3 R86, R56, 0x19, RZ ;  /* 0x0000001938567810 */ /* 0x000fe20007ffe0ff */
[----:B------:R-:W-:Y:S01]  /*0bd0*/  IMAD R23, R0, R12, R23 ;  /* 0x0000000c00177224 */ /* 0x000fe200078e0217 */
[----:B------:R-:W-:Y:S01]  /*0be0*/  IABS R55, R84 ;  /* 0x0000005400377213 */ /* 0x000fe20000000000 */
[----:B------:R-:W-:Y:S01]  /*0bf0*/  IMAD.MOV R12, RZ, RZ, -R6 ;  /* 0x000000ffff0c7224 */ /* 0x000fe200078e0a06 */
        /* <DEDUP_REMOVED lines=19> */
[----:B------:R-:W-:Y:S01]  /*0d30*/  IADD3 R10, -R6, RZ, RZ ;  /* 0x000000ff060a7210 */ /* 0x000fe20007ffe1ff */
[C---:B------:R-:W-:Y:S01]  /*0d40*/  IMAD.HI.U32 R6, R5.reuse, R43, RZ ;  /* 0x0000002b05067227 */ /* 0x040fe200078e00ff */
[----:B------:R-:W-:Y:S02]  /*0d50*/  IABS R73, R72 ;  /* 0x0000004800497213 */ /* 0x000fe40000000000 */
[----:B------:R-:W-:Y:S01]  /*0d60*/  IABS R77, R70 ;  /* 0x00000046004d7213 */ /* 0x000fe20000000000 */
[----:B------:R-:W-:Y:S01]  /*0d70*/  IMAD R35, R0, R12, R35 ;  /* 0x0000000c00237224 */ /* 0x000fe200078e0223 */
[C---:B------:R-:W-:Y:S01]  /*0d80*/  IADD3 R64, R56.reuse, 0x24, RZ ;  /* 0x0000002438407810 */ /* 0x040fe20007ffe0ff */
[----:B------:R-:W-:Y:S01]  /*0d90*/  IMAD.MOV R12, RZ, RZ, -R6 ;  /* 0x000000ffff0c7224 */ /* 0x000fe200078e0a06 */
[----:B------:R-:W-:Y:S01]  /*0da0*/  IADD3 R66, R56, 0x23, RZ ;  /* 0x0000002338427810 */ /* 0x000fe20007ffe0ff */
[----:B------:R-:W-:Y:S01]  /*0db0*/  IMAD.HI.U32 R6, R5, R49, RZ ;  /* 0x0000003105067227 */ /* 0x000fe200078e00ff */
[----:B------:R-:W-:-:S02]  /*0dc0*/  IABS R79, R64 ;  /* 0x00000040004f7213 */ /* 0x000fc40000000000 */
[----:B------:R-:W-:Y:S01]  /*0dd0*/  IABS R75, R66 ;  /* 0x00000042004b7213 */ /* 0x000fe20000000000 */
[----:B------:R-:W-:Y:S01]  /*0de0*/  IMAD R41, R0, R10, R41 ;  /* 0x0000000a00297224 */ /* 0x000fe200078e0229 */
[C---:B------:R-:W-:Y:S01]  /*0df0*/  IADD3 R62, R56.reuse, 0x25, RZ ;  /* 0x00000025383e7810 */ /* 0x040fe20007ffe0ff */
[C---:B------:R-:W-:Y:S01]  /*0e00*/  IMAD.HI.U32 R10, R5.reuse, R45, RZ ;  /* 0x0000002d050a7227 */ /* 0x040fe200078e00ff */
[----:B------:R-:W-:Y:S02]  /*0e10*/  IADD3 R60, R56, 0x26, RZ ;  /* 0x00000026383c7810 */ /* 0x000fe40007ffe0ff */
[----:B------:R-:W-:Y:S01]  /*0e20*/  IABS R83, R62 ;  /* 0x0000003e00537213 */ /* 0x000fe20000000000 */
[----:B------:R-:W-:Y:S01]  /*0e30*/  IMAD.MOV R6, RZ, RZ, -R6 ;  /* 0x000000ffff067224 */ /* 0x000fe200078e0a06 */
[----:B------:R-:W-:Y:S01]  /*0e40*/  IADD3 R10, -R10, RZ, RZ ;  /* 0x000000ff0a0a7210 */ /* 0x000fe20007ffe1ff */
[C---:B------:R-:W-:Y:S01]  /*0e50*/  IMAD R43, R0.reuse, R12, R43 ;  /* 0x0000000c002b7224 */ /* 0x040fe200078e022b */
[----:B------:R-:W-:Y:S01]  /*0e60*/  IABS R89, R60 ;  /* 0x0000003c00597213 */ /* 0x000fe20000000000 */
[----:B------:R-:W-:Y:S01]  /*0e70*/  IMAD R49, R0, R6, R49 ;  /* 0x0000000600317224 */ /* 0x000fe200078e0231 */
[C---:B------:R-:W-:Y:S01]  /*0e80*/  IADD3 R52, R56.reuse, 0x29, RZ ;  /* 0x0000002938347810 */ /* 0x040fe20007ffe0ff */
[----:B------:R-:W-:Y:S01]  /*0e90*/  IMAD.HI.U32 R6, R5, R51, RZ ;  /* 0x0000003305067227 */ /* 0x000fe200078e00ff */
[----:B------:R-:W-:-:S02]  /*0ea0*/  IADD3 R54, R56, 0x28, RZ ;  /* 0x0000002838367810 */ /* 0x000fc40007ffe0ff */
[----:B------:R-:W-:Y:S01]  /*0eb0*/  IABS R87, R52 ;  /* 0x0000003400577213 */ /* 0x000fe20000000000 */
[----:B------:R-:W-:Y:S01]  /*0ec0*/  IMAD R45, R0, R10, R45 ;  /* 0x0000000a002d7224 */ /* 0x000fe200078e022d */
[----:B------:R-:W-:Y:S01]  /*0ed0*/  IABS R85, R54 ;  /* 0x0000003600557213 */ /* 0x000fe20000000000 */
[----:B------:R-:W-:Y:S01]  /*0ee0*/  IMAD.MOV R10, RZ, RZ, -R6 ;  /* 0x000000ffff0a7224 */ /* 0x000fe200078e0a06 */
[C---:B------:R-:W-:Y:S01]  /*0ef0*/  IADD3 R50, R56.reuse, 0x2a, RZ ;  /* 0x0000002a38327810 */ /* 0x040fe20007ffe0ff */
[C---:B------:R-:W-:Y:S01]  /*0f00*/  IMAD.HI.U32 R6, R5.reuse, R59, RZ ;  /* 0x0000003b05067227 */ /* 0x040fe200078e00ff */
[----:B------:R-:W-:Y:S02]  /*0f10*/  IADD3 R48, R56, 0x2b, RZ ;  /* 0x0000002b38307810 */ /* 0x000fe40007ffe0ff */
[----:B------:R-:W-:Y:S01]  /*0f20*/  IABS R93, R50 ;  /* 0x00000032005d7213 */ /* 0x000fe20000000000 */
[----:B------:R-:W-:Y:S01]  /*0f30*/  IMAD R51, R0, R10, R51 ;  /* 0x0000000a00337224 */ /* 0x000fe200078e0233 */
[----:B------:R-:W-:Y:S01]  /*0f40*/  IADD3 R12, -R6, RZ, RZ ;  /* 0x000000ff060c7210 */ /* 0x000fe20007ffe1ff */
[----:B------:R-:W-:Y:S01]  /*0f50*/  IMAD.HI.U32 R6, R5, R55, RZ ;  /* 0x0000003705067227 */ /* 0x000fe200078e00ff */
[----:B------:R-:W-:-:S02]  /*0f60*/  IABS R105, R48 ;  /* 0x0000003000697213 */ /* 0x000fc40000000000 */
[----:B------:R-:W-:Y:S01]  /*0f70*/  IADD3 R42, R56, 0x2e, RZ ;  /* 0x0000002e382a7810 */ /* 0x000fe20007ffe0ff */
[C---:B------:R-:W-:Y:S01]  /*0f80*/  IMAD.HI.U32 R10, R5.reuse, R53, RZ ;  /* 0x00000035050a7227 */ /* 0x040fe200078e00ff */
[----:B------:R-:W-:Y:S02]  /*0f90*/  IADD3 R6, -R6, RZ, RZ ;  /* 0x000000ff06067210 */ /* 0x000fe40007ffe1ff */
[----:B------:R-:W-:Y:S01]  /*0fa0*/  IABS R97, R42 ;  /* 0x0000002a00617213 */ /* 0x000fe20000000000 */
[----:B------:R-:W-:Y:S01]  /*0fb0*/  IMAD.MOV R10, RZ, RZ, -R10 ;  /* 0x000000ffff0a7224 */ /* 0x000fe200078e0a0a */
[----:B------:R-:W-:Y:S01]  /*0fc0*/  IADD3 R44, R56, 0x2d, RZ ;  /* 0x0000002d382c7810 */ /* 0x000fe20007ffe0ff */
[----:B------:R-:W-:Y:S01]  /*0fd0*/  IMAD R55, R0, R6, R55 ;  /* 0x0000000600377224 */ /* 0x000fe200078e0237 */
[----:B------:R-:W-:Y:S01]  /*0fe0*/  IADD3 R40, R56, 0x2f, RZ ;  /* 0x0000002f38287810 */ /* 0x000fe20007ffe0ff */
        /* <DEDUP_REMOVED lines=10> */
[C---:B------:R-:W-:Y:S01]  /*1090*/  IMAD R59, R0.reuse, R12, R59 ;  /* 0x0000000c003b7224 */ /* 0x040fe200078e023b */
[C---:B------:R-:W-:Y:S01]  /*10a0*/  ISETP.GT.U32.AND P0, PT, R0.reuse, R9, PT ;  /* 0x000000090000720c */ /* 0x040fe20003f04070 */
[----:B------:R-:W-:Y:S01]  /*10b0*/  IMAD.MOV R12, RZ, RZ, -R6 ;  /* 0x000000ffff0c7224 */ /* 0x000fe200078e0a06 */
[C---:B------:R-:W-:Y:S01]  /*10c0*/  ISETP.GT.U32.AND P3, PT, R0.reuse, R7, PT ;  /* 0x000000070000720c */ /* 0x040fe20003f64070 */
[C---:B------:R-:W-:Y:S01]  /*10d0*/  IMAD.HI.U32 R6, R5.reuse, R67, RZ ;  /* 0x0000004305067227 */ /* 0x040fe200078e00ff */
[C---:B------:R-:W-:Y:S01]  /*10e0*/  ISETP.GT.U32.AND P5, PT, R0.reuse, R13, PT ;  /* 0x0000000d0000720c */ /* 0x040fe20003fa4070 */
[----:B------:R1:W-:Y:S01]  /*10f0*/  STL [R1+0x1d38], R24 ;  /* 0x001d381801007387 */ /* 0x0003e20000100800 */
[C---:B------:R-:W-:Y:S01]  /*1100*/  ISETP.GT.U32.AND P1, PT, R0.reuse, R11, PT ;  /* 0x0000000b0000720c */ /* 0x040fe20003f24070 */
[----:B------:R-:W-:Y:S01]  /*1110*/  IMAD R61, R0, R10, R61 ;  /* 0x0000000a003d7224 */ /* 0x000fe200078e023d */
[C---:B------:R-:W-:Y:S01]  /*1120*/  IADD3 R22, R56.reuse, 0x9, RZ ;  /* 0x0000000938167810 */ /* 0x040fe20007ffe0ff */
[----:B------:R-:W-:Y:S01]  /*1130*/  IMAD.MOV R6, RZ, RZ, -R6 ;  /* 0x000000ffff067224 */ /* 0x000fe200078e0a06 */
[----:B------:R-:W-:Y:S01]  /*1140*/  IADD3 R20, R56, 0xe, RZ ;  /* 0x0000000e38147810 */ /* 0x000fe20007ffe0ff */
[----:B------:R-:W-:Y:S01]  /*1150*/  IMAD.HI.U32 R10, R5, R65, RZ ;  /* 0x00000041050a7227 */ /* 0x000fe200078e00ff */
[----:B------:R-:W-:Y:S01]  /*1160*/  IABS R29, R22 ;  /* 0x00000016001d7213 */ /* 0x000fe20000000000 */
[----:B------:R-:W-:Y:S01]  /*1170*/  STL [R1+0x1d34], R112 ;  /* 0x001d347001007387 */ /* 0x000fe20000100800 */
[----:B------:R-:W-:Y:S01]  /*1180*/  IABS R39, R20 ;  /* 0x0000001400277213 */ /* 0x000fe20000000000 */
[----:B------:R-:W-:Y:S01]  /*1190*/  IMAD R67, R0, R6, R67 ;  /* 0x0000000600437224 */ /* 0x000fe200078e0243 */
[C---:B------:R-:W-:Y:S01]  /*11a0*/  IADD3 R18, R56.reuse, 0x13, RZ ;  /* 0x0000001338127810 */ /* 0x040fe20007ffe0ff */
[----:B------:R-:W-:Y:S01]  /*11b0*/  IMAD.MOV R10, RZ, RZ, -R10 ;  /* 0x000000ffff0a7224 */ /* 0x000fe200078e0a0a */
[----:B------:R-:W-:Y:S01]  /*11c0*/  @!P5 IADD3 R13, R13, -R0, RZ ;  /* 0x800000000d0dd210 */ /* 0x000fe20007ffe0ff */
[C---:B------:R-:W-:Y:S01]  /*11d0*/  IMAD.HI.U32 R6, R5.reuse, R73, RZ ;  /* 0x0000004905067227 */ /* 0x040fe200078e00ff */
[----:B------:R-:W-:Y:S01]  /*11e0*/  IABS R47, R18 ;  /* 0x00000012002f7213 */ /* 0x000fe20000000000 */
[----:B------:R-:W-:Y:S01]  /*11f0*/  STL [R1+0x1d48], R110 ;  /* 0x001d486e01007387 */ /* 0x000fe20000100800 */
[----:B------:R-:W-:Y:S01]  /*1200*/  IADD3 R16, R56, 0x18, RZ ;  /* 0x0000001838107810 */ /* 0x000fe20007ffe0ff */
[----:B------:R-:W-:Y:S01]  /*1210*/  IMAD R65, R0, R10, R65 ;  /* 0x0000000a00417224 */ /* 0x000fe200078e0241 */
[----:B------:R-:W-:Y:S01]  /*1220*/  IADD3 R10, -R6, RZ, RZ ;  /* 0x000000ff060a7210 */ /* 0x000fe20007ffe1ff */
[----:B------:R-:W-:Y:S01]  /*1230*/  IMAD.HI.U32 R6, R5, R77, RZ ;  /* 0x0000004d05067227 */ /* 0x000fe200078e00ff */
[----:B------:R-:W-:Y:S01]  /*1240*/  STL [R1+0x1d54], R108 ;  /* 0x001d546c01007387 */ /* 0x000fe20000100800 */
[----:B------:R-:W-:-:S02]  /*1250*/  IABS R63, R16 ;  /* 0x00000010003f7213 */ /* 0x000fc40000000000 */
[----:B------:R-:W-:Y:S01]  /*1260*/  IMAD R69, R0, R12, R69 ;  /* 0x0000000c00457224 */ /* 0x000fe200078e0245 */
[----:B------:R-:W-:Y:S01]  /*1270*/  STL [R1+0x1d58], R106 ;  /* 0x001d586a01007387 */ /* 0x000fe20000100800 */
[----:B------:R-:W-:Y:S01]  /*1280*/  IMAD.MOV R12, RZ, RZ, -R6 ;  /* 0x000000ffff0c7224 */ /* 0x000fe200078e0a06 */
[C---:B------:R-:W-:Y:S01]  /*1290*/  IADD3 R78, R56.reuse, 0x1d, RZ ;  /* 0x0000001d384e7810 */ /* 0x040fe20007ffe0ff */
[C---:B------:R-:W-:Y:S01]  /*12a0*/  IMAD.HI.U32 R6, R5.reuse, R79, RZ ;  /* 0x0000004f05067227 */ /* 0x040fe200078e00ff */
[----:B------:R-:W-:Y:S01]  /*12b0*/  STL [R1+0x1d64], R22 ;  /* 0x001d641601007387 */ /* 0x000fe20000100800 */
[----:B------:R-:W-:Y:S02]  /*12c0*/  IADD3 R68, R56, 0x22, RZ ;  /* 0x0000002238447810 */ /* 0x000fe40007ffe0ff */
[----:B------:R-:W-:Y:S01]  /*12d0*/  IMAD R73, R0, R10, R73 ;  /* 0x0000000a00497224 */ /* 0x000fe200078e0249 */
[----:B------:R-:W-:Y:S01]  /*12e0*/  STL [R1+0x1d70], R104 ;  /* 0x001d706801007387 */ /* 0x000fe20000100800 */
[----:B------:R-:W-:Y:S01]  /*12f0*/  IMAD.HI.U32 R10, R5, R75, RZ ;  /* 0x0000004b050a7227 */ /* 0x000fe200078e00ff */
[----:B------:R-:W-:-:S02]  /*1300*/  IABS R71, R78 ;  /* 0x0000004e00477213 */ /* 0x000fc40000000000 */
[----:B------:R2:W-:Y:S01]  /*1310*/  STL [R1+0x1d88], R103 ;  /* 0x001d886701007387 */ /* 0x0005e20000100800 */
[----:B------:R-:W-:Y:S01]  /*1320*/  IMAD.MOV R6, RZ, RZ, -R6 ;  /* 0x000000ffff067224 */ /* 0x000fe200078e0a06 */
[----:B------:R-:W-:Y:S01]  /*1330*/  IADD3 R10, -R10, RZ, RZ ;  /* 0x000000ff0a0a7210 */ /* 0x000fe20007ffe1ff */
[C---:B------:R-:W-:Y:S01]  /*1340*/  IMAD R77, R0.reuse, R12, R77 ;  /* 0x0000000c004d7224 */ /* 0x040fe200078e024d */
[----:B------:R3:W-:Y:S01]  /*1350*/  STL [R1+0x1d84], R101 ;  /* 0x001d846501007387 */ /* 0x0007e20000100800 */
[----:B------:R-:W-:Y:S01]  /*1360*/  IMAD R79, R0, R6, R79 ;  /* 0x00000006004f7224 */ /* 0x000fe200078e024f */
[----:B------:R-:W-:Y:S01]  /*1370*/  IABS R81, R68 ;  /* 0x0000004400517213 */ /* 0x000fe20000000000 */
[C---:B------:R-:W-:Y:S01]  /*1380*/  IMAD.HI.U32 R6, R5.reuse, R83, RZ ;  /* 0x0000005305067227 */ /* 0x040fe200078e00ff */
[----:B------:R4:W-:Y:S01]  /*1390*/  STL [R1+0x1d98], R99 ;  /* 0x001d986301007387 */ /* 0x0009e20000100800 */
[----:B------:R-:W-:Y:S02]  /*13a0*/  IADD3 R58, R56, 0x27, RZ ;  /* 0x00000027383a7810 */ /* 0x000fe40007ffe0ff */
[----:B------:R-:W-:Y:S01]  /*13b0*/  IMAD R75, R0, R10, R75 ;  /* 0x0000000a004b7224 */ /* 0x000fe200078e024b */
[C---:B------:R-:W-:Y:S01]  /*13c0*/  IADD3 R46, R56.reuse, 0x2c, RZ ;  /* 0x0000002c382e7810 */ /* 0x040fe20007ffe0ff */
[----:B------:R-:W-:Y:S01]  /*13d0*/  IMAD.MOV R10, RZ, RZ, -R6 ;  /* 0x000000ffff0a7224 */ /* 0x000fe200078e0a06 */
[----:B------:R-:W-:Y:S01]  /*13e0*/  IABS R91, R58 ;  /* 0x0000003a005b7213 */ /* 0x000fe20000000000 */
[C---:B------:R-:W-:Y:S01]  /*13f0*/  IMAD.HI.U32 R6, R5.reuse, R89, RZ ;  /* 0x0000005905067227 */ /* 0x040fe200078e00ff */
[----:B------:R-:W-:Y:S01]  /*1400*/  IABS R107, R46 ;  /* 0x0000002e006b7213 */ /* 0x000fe20000000000 */
[----:B------:R-:W-:Y:S01]  /*1410*/  STL [R1+0x1da0], R20 ;  /* 0x001da01401007387 */ /* 0x000fe20000100800 */
[----:B------:R-:W-:Y:S01]  /*1420*/  IADD3 R38, R56, 0x30, RZ ;  /* 0x0000003038267810 */ /* 0x000fe20007ffe0ff */
[----:B------:R-:W-:Y:S01]  /*1430*/  IMAD R83, R0, R10, R83 ;  /* 0x0000000a00537224 */ /* 0x000fe200078e0253 */
[----:B------:R-:W-:Y:S01]  /*1440*/  IADD3 R12, -R6, RZ, RZ ;  /* 0x000000ff060c7210 */ /* 0x000fe20007ffe1ff */
[C---:B------:R-:W-:Y:S01]  /*1450*/  IMAD.HI.U32 R6, R5.reuse, R87, RZ ;  /* 0x0000005705067227 */ /* 0x040fe200078e00ff */
[----:B------:R-:W-:Y:S01]  /*1460*/  IADD3 R36, R56, 0x31, RZ ;  /* 0x0000003138247810 */ /* 0x000fe20007ffe0ff */
[----:B------:R-:W-:Y:S01]  /*1470*/  STL [R1+0x1db8], R102 ;  /* 0x001db86601007387 */ /* 0x000fe20000100800 */
[----:B------:R-:W-:Y:S01]  /*1480*/  IABS R111, R38 ;  /* 0x00000026006f7213 */ /* 0x000fe20000000000 */
[C---:B------:R-:W-:Y:S01]  /*1490*/  IMAD.HI.U32 R10, R5.reuse, R85, RZ ;  /* 0x00000055050a7227 */ /* 0x040fe200078e00ff */
[----:B------:R-:W-:Y:S01]  /*14a0*/  IADD3 R6, -R6, RZ, RZ ;  /* 0x000000ff06067210 */ /* 0x000fe20007ffe1ff */
[----:B------:R-:W-:Y:S01]  /*14b0*/  STL [R1+0x1db4], R100 ;  /* 0x001db46401007387 */ /* 0x000fe20000100800 */
[----:B------:R-:W-:Y:S01]  /*14c0*/  IABS R113, R36 ;  /* 0x0000002400717213 */ /* 0x000fe20000000000 */
[----:B------:R-:W-:Y:S01]  /*14d0*/  IMAD.MOV R10, RZ, RZ, -R10 ;  /* 0x000000ffff0a7224 */ /* 0x000fe200078e0a0a */
[----:B------:R-:W-:Y:S01]  /*14e0*/  IADD3 R34, R56, 0x32, RZ ;  /* 0x0000003238227810 */ /* 0x000fe20007ffe0ff */
[----:B------:R-:W-:Y:S01]  /*14f0*/  IMAD R87, R0, R6, R87 ;  /* 0x0000000600577224 */ /* 0x000fe200078e0257 */
[----:B------:R-:W-:Y:S01]  /*1500*/  IADD3 R32, R56, 0x33, RZ ;  /* 0x0000003338207810 */ /* 0x000fe20007ffe0ff */
[C---:B------:R-:W-:Y:S01]  /*1510*/  IMAD.HI.U32 R6, R5.reuse, R93, RZ ;  /* 0x0000005d05067227 */ /* 0x040fe200078e00ff */
[----:B------:R-:W-:Y:S01]  /*1520*/  IABS R115, R34 ;  /* 0x0000002200737213 */ /* 0x000fe20000000000 */
[----:B------:R-:W-:Y:S01]  /*1530*/  STL [R1+0x1dc8], R98 ;  /* 0x001dc86201007387 */ /* 0x000fe20000100800 */
[----:B------:R-:W-:Y:S01]  /*1540*/  IABS R117, R32 ;  /* 0x0000002000757213 */ /* 0x000fe20000000000 */
[----:B------:R-:W-:Y:S01]  /*1550*/  IMAD R85, R0, R10, R85 ;  /* 0x0000000a00557224 */ /* 0x000fe200078e0255 */
[C---:B------:R-:W-:Y:S01]  /*1560*/  IADD3 R30, R56.reuse, 0x34, RZ ;  /* 0x00000034381e7810 */ /* 0x040fe20007ffe0ff */
[----:B------:R-:W-:Y:S01]  /*1570*/  IMAD.MOV R10, RZ, RZ, -R6 ;  /* 0x000000ffff0a7224 */ /* 0x000fe200078e0a06 */
[----:B------:R-:W-:Y:S01]  /*1580*/  IADD3 R28, R56, 0x35, RZ ;  /* 0x00000035381c7810 */ /* 0x000fe20007ffe0ff */
[C---:B------:R-:W-:Y:S01]  /*1590*/  IMAD.HI.U32 R6, R5.reuse, R105, RZ ;  /* 0x0000006905067227 */ /* 0x040fe200078e00ff */
[----:B------:R-:W-:Y:S01]  /*15a0*/  IABS R119, R30 ;  /* 0x0000001e00777213 */ /* 0x000fe20000000000 */
[----:B------:R-:W-:Y:S01]  /*15b0*/  STL [R1+0x1dd0], R96 ;  /* 0x001dd06001007387 */ /* 0x000fe20000100800 */
[----:B------:R-:W-:Y:S01]  /*15c0*/  IABS R121, R28 ;  /* 0x0000001c00797213 */ /* 0x000fe20000000000 */
[----:B------:R-:W-:Y:S01]  /*15d0*/  IMAD R89, R0, R12, R89 ;  /* 0x0000000c00597224 */ /* 0x000fe200078e0259 */
[----:B------:R-:W-:Y:S01]  /*15e0*/  IADD3 R26, R56, 0x36, RZ ;  /* 0x00000036381a7810 */ /* 0x000fe20007ffe0ff */
[----:B------:R-:W-:Y:S01]  /*15f0*/  IMAD.MOV R12, RZ, RZ, -R6 ;  /* 0x000000ffff0c7224 */ /* 0x000fe200078e0a06 */
[----:B------:R-:W-:Y:S01]  /*1600*/  STL [R1+0x1de8], R18 ;  /* 0x001de81201007387 */ /* 0x000fe20000100800 */
[----:B------:R-:W-:Y:S01]  /*1610*/  IMAD.HI.U32 R6, R5, R97, RZ ;  /* 0x0000006105067227 */ /* 0x000fe200078e00ff */
[----:B------:R-:W-:-:S02]  /*1620*/  IABS R123, R26 ;  /* 0x0000001a007b7213 */ /* 0x000fc40000000000 */
[----:B------:R-:W-:Y:S01]  /*1630*/  STL [R1+0x1de4], R94 ;  /* 0x001de45e01007387 */ /* 0x000fe20000100800 */
[----:B------:R-:W-:Y:S02]  /*1640*/  IMAD R93, R0, R10, R93 ;  /* 0x0000000a005d7224 */ /* 0x000fe400078e025d */
[----:B------:R-:W-:Y:S01]  /*1650*/  IMAD.MOV R6, RZ, RZ, -R6 ;  /* 0x000000ffff067224 */ /* 0x000fe200078e0a06 */
[----:B------:R-:W-:Y:S01]  /*1660*/  STL [R1+0x1df8], R92 ;  /* 0x001df85c01007387 */ /* 0x000fe20000100800 */
[----:B------:R-:W-:-:S03]  /*1670*/  IMAD.HI.U32 R10, R5, R95, RZ ;  /* 0x0000005f050a7227 */ /* 0x000fc600078e00ff */
[----:B------:R-:W-:Y:S01]  /*1680*/  STL [R1+0x1e00], R90 ;  /* 0x001e005a01007387 */ /* 0x000fe20000100800 */
[----:B------:R-:W-:Y:S02]  /*1690*/  IMAD R97, R0, R6, R97 ;  /* 0x0000000600617224 */ /* 0x000fe400078e0261 */
[----:B------:R-:W-:Y:S01]  /*16a0*/  IMAD.MOV R10, RZ, RZ, -R10 ;  /* 0x000000ffff0a7224 */ /* 0x000fe200078e0a0a */
[----:B------:R-:W-:Y:S01]  /*16b0*/  STL [R1+0x1e18], R88 ;  /* 0x001e185801007387 */ /* 0x000fe20000100800 */
[----:B------:R-:W-:-:S03]  /*16c0*/  IMAD.HI.U32 R6, R5, R109, RZ ;  /* 0x0000006d05067227 */ /* 0x000fc600078e00ff */
[----:B------:R-:W-:Y:S01]  /*16d0*/  STL [R1+0x1e14], R16 ;  /* 0x001e141001007387 */ /* 0x000fe20000100800 */
[----:B------:R-:W-:Y:S01]  /*16e0*/  IMAD R95, R0, R10, R95 ;  /* 0x0000000a005f7224 */ /* 0x000fe200078e025f */
[----:B------:R-:W-:Y:S01]  /*16f0*/  IADD3 R10, -R6, RZ, RZ ;  /* 0x000000ff060a7210 */ /* 0x000fe20007ffe1ff */
[C---:B------:R-:W-:Y:S01]  /*1700*/  IMAD.HI.U32 R8, R5.reuse, R19, RZ ;  /* 0x0000001305087227 */ /* 0x040fe200078e00ff */
[----:B------:R-:W-:Y:S03]  /*1710*/  STL [R1+0x1e28], R86 ;  /* 0x001e285601007387 */ /* 0x000fe60000100800 */
[----:B------:R-:W-:Y:S01]  /*1720*/  IMAD R109, R0, R10, R109 ;  /* 0x0000000a006d7224 */ /* 0x000fe200078e026d */
[----:B------:R-:W-:Y:S01]  /*1730*/  STL [R1+0x1e2c], R84 ;  /* 0x001e2c5401007387 */ /* 0x000fe20000100800 */
[----:B------:R-:W-:-:S03]  /*1740*/  IMAD.HI.U32 R10, R5, R57, RZ ;  /* 0x00000039050a7227 */ /* 0x000fc600078e00ff */
[----:B------:R-:W-:Y:S01]  /*1750*/  STL [R1+0x1e24], R82 ;  /* 0x001e245201007387 */ /* 0x000fe20000100800 */
[----:B------:R-:W-:Y:S01]  /*1760*/  IMAD.MOV R8, RZ, RZ, -R8 ;  /* 0x000000ffff087224 */ /* 0x000fe200078e0a08 */
[----:B------:R-:W-:Y:S01]  /*1770*/  IADD3 R10, -R10, RZ, RZ ;  /* 0x000000ff0a0a7210 */ /* 0x000fe20007ffe1ff */
[--C-:B------:R-:W-:Y:S01]  /*1780*/  @!P0 IMAD.IADD R9, R9, 0x1, -R0.reuse ;  /* 0x0000000109098824 */ /* 0x100fe200078e0a00 */
[----:B------:R-:W-:Y:S01]  /*1790*/  STL [R1+0x1e20], R80 ;  /* 0x001e205001007387 */ /* 0x000fe20000100800 */
[C---:B------:R-:W-:Y:S02]  /*17a0*/  IMAD R19, R0.reuse, R8, R19 ;  /* 0x0000000800137224 */ /* 0x040fe400078e0213 */
[C---:B------:R-:W-:Y:S01]  /*17b0*/  IMAD R57, R0.reuse, R10, R57 ;  /* 0x0000000a00397224 */ /* 0x040fe200078e0239 */
[----:B------:R-:W-:Y:S01]  /*17c0*/  STL [R1+0x1e1c], R78 ;  /* 0x001e1c4e01007387 */ /* 0x000fe20000100800 */
[--C-:B------:R-:W-:Y:S01]  /*17d0*/  @!P3 IMAD.IADD R7, R7, 0x1, -R0.reuse ;  /* 0x000000010707b824 */ /* 0x100fe200078e0a00 */
[C---:B------:R-:W-:Y:S01]  /*17e0*/  ISETP.GT.U32.AND P2, PT, R0.reuse, R19, PT ;  /* 0x000000130000720c */ /* 0x040fe20003f44070 */
[----:B------:R-:W-:Y:S01]  /*17f0*/  @!P1 IMAD.IADD R11, R11, 0x1, -R0 ;  /* 0x000000010b0b9824 */ /* 0x000fe200078e0a00 */
[C---:B------:R-:W-:Y:S01]  /*1800*/  ISETP.GT.U32.AND P6, PT, R0.reuse, R57, PT ;  /* 0x000000390000720c */ /* 0x040fe20003fc4070 */
[----:B------:R-:W-:Y:S01]  /*1810*/  IMAD.HI.U32 R8, R5, R29, RZ ;  /* 0x0000001d05087227 */ /* 0x000fe200078e00ff */
[C---:B------:R-:W-:Y:S01]  /*1820*/  ISETP.GT.U32.AND P1, PT, R0.reuse, R9, PT ;  /* 0x000000090000720c */ /* 0x040fe20003f24070 */
[----:B------:R-:W-:Y:S01]  /*1830*/  STL [R1+0x1e10], R76 ;  /* 0x001e104c01007387 */ /* 0x000fe20000100800 */
[C---:B------:R-:W-:Y:S01]  /*1840*/  ISETP.GT.U32.AND P0, PT, R0.reuse, R7, PT ;  /* 0x000000070000720c */ /* 0x040fe20003f04070 */
[----:B------:R-:W-:Y:S01]  /*1850*/  IMAD.MOV R8, RZ, RZ, -R8 ;  /* 0x000000ffff087224 */ /* 0x000fe200078e0a08 */
[C---:B------:R-:W-:Y:S01]  /*1860*/  ISETP.GT.U32.AND P5, PT, R0.reuse, R11, PT ;  /* 0x0000000b0000720c */ /* 0x040fe20003fa4070 */
[C---:B------:R-:W-:Y:S01]  /*1870*/  IMAD R105, R0.reuse, R12, R105 ;  /* 0x0000000c00697224 */ /* 0x040fe200078e0269 */
[----:B------:R-:W-:Y:S01]  /*1880*/  STL [R1+0x1e0c], R74 ;  /* 0x001e0c4a01007387 */ /* 0x000fe20000100800 */
[----:B------:R-:W-:-:S02]  /*1890*/  IMAD R29, R0, R8, R29 ;  /* 0x00000008001d7224 */ /* 0x000fc400078e021d */
[--C-:B------:R-:W-:Y:S01]  /*18a0*/  @!P2 IMAD.IADD R19, R19, 0x1, -R0.reuse ;  /* 0x000000011313a824 */ /* 0x100fe200078e0a00 */
[C---:B------:R-:W-:Y:S01]  /*18b0*/  ISETP.GT.U32.AND P2, PT, R0.reuse, R13, PT ;  /* 0x0000000d0000720c */ /* 0x040fe20003f44070 */
[----:B------:R-:W-:Y:S01]  /*18c0*/  IMAD.HI.U32 R8, R5, R39, RZ ;  /* 0x0000002705087227 */ /* 0x000fe200078e00ff */
[-C--:B------:R-:W-:Y:S01]  /*18d0*/  @!P6 IADD3 R57, R57, -R0.reuse, RZ ;  /* 0x800000003939e210 */ /* 0x080fe20007ffe0ff */
[----:B------:R5:W-:Y:S01]  /*18e0*/  STL [R1+0x1e08], R72 ;  /* 0x001e084801007387 */ /* 0x000be20000100800 */
[C---:B------:R-:W-:Y:S01]  /*18f0*/  ISETP.GT.U32.AND P6, PT, R0.reuse, R19, PT ;  /* 0x000000130000720c */ /* 0x040fe20003fc4070 */
[--C-:B------:R-:W-:Y:S01]  /*1900*/  @!P1 IMAD.IADD R9, R9, 0x1, -R0.reuse ;  /* 0x0000000109099824 */ /* 0x100fe200078e0a00 */
[C---:B------:R-:W-:Y:S01]  /*1910*/  ISETP.GT.U32.AND P3, PT, R0.reuse, R57, PT ;  /* 0x000000390000720c */ /* 0x040fe20003f64070 */
[----:B------:R-:W-:Y:S01]  /*1920*/  @!P5 IMAD.IADD R11, R11, 0x1, -R0 ;  /* 0x000000010b0bd824 */ /* 0x000fe200078e0a00 */
[-C--:B------:R-:W-:Y:S01]  /*1930*/  @!P0 IADD3 R7, R7, -R0.reuse, RZ ;  /* 0x8000000007078210 */ /* 0x080fe20007ffe0ff */
[----:B------:R-:W-:Y:S01]  /*1940*/  IMAD.HI.U32 R6, R5, R111, RZ ;  /* 0x0000006f05067227 */ /* 0x000fe200078e00ff */
[C---:B------:R-:W-:Y:S01]  /*1950*/  ISETP.GT.U32.AND P1, PT, R0.reuse, R21, PT ;  /* 0x000000150000720c */ /* 0x040fe20003f24070 */
[----:B------:R-:W-:Y:S01]  /*1960*/  STL [R1+0x1e04], R70 ;  /* 0x001e044601007387 */ /* 0x000fe20000100800 */
[----:B------:R-:W-:Y:S01]  /*1970*/  ISETP.GT.U32.AND P0, PT, R0, R17, PT ;  /* 0x000000110000720c */ /* 0x000fe20003f04070 */
[----:B------:R-:W-:Y:S01]  /*1980*/  IMAD.MOV R12, RZ, RZ, -R6 ;  /* 0x000000ffff0c7224 */ /* 0x000fe200078e0a06 */
[----:B------:R-:W-:Y:S01]  /*1990*/  @!P2 IADD3 R13, R13, -R0, RZ ;  /* 0x800000000d0da210 */ /* 0x000fe20007ffe0ff */
[----:B------:R-:W-:Y:S01]  /*19a0*/  IMAD.HI.U32 R6, R5, R115, RZ ;  /* 0x0000007305067227 */ /* 0x000fe200078e00ff */
[----:B------:R-:W-:Y:S01]  /*19b0*/  ISETP.GE.AND P2, PT, R56, RZ, PT ;  /* 0x000000ff3800720c */ /* 0x000fe20003f46270 */
[----:B------:R-:W-:Y:S01]  /*19c0*/  STL [R1+0x1dfc], R68 ;  /* 0x001dfc4401007387 */ /* 0x000fe20000100800 */
[C---:B------:R-:W-:Y:S01]  /*19d0*/  ISETP.GT.U32.AND P5, PT, R0.reuse, R23, PT ;  /* 0x000000170000720c */ /* 0x040fe20003fa4070 */
[--C-:B------:R-:W-:Y:S01]  /*19e0*/  @!P3 IMAD.IADD R57, R57, 0x1, -R0.reuse ;  /* 0x000000013939b824 */ /* 0x100fe200078e0a00 */
[C---:B------:R-:W-:Y:S01]  /*19f0*/  ISETP.GT.U32.AND P3, PT, R0.reuse, R15, PT ;  /* 0x0000000f0000720c */ /* 0x040fe20003f64070 */
[--C-:B------:R-:W-:Y:S01]  /*1a00*/  @!P6 IMAD.IADD R19, R19, 0x1, -R0.reuse ;  /* 0x000000011313e824 */ /* 0x100fe200078e0a00 */
[----:B------:R-:W-:Y:S01]  /*1a10*/  ISETP.GT.U32.AND P6, PT, R0, R29, PT ;  /* 0x0000001d0000720c */ /* 0x000fe20003fc4070 */
[----:B------:R-:W-:Y:S01]  /*1a20*/  @!P1 IMAD.IADD R21, R21, 0x1, -R0 ;  /* 0x0000000115159824 */ /* 0x000fe200078e0a00 */
[----:B------:R-:W-:Y:S01]  /*1a30*/  ISETP.GE.AND P1, PT, R114, RZ, PT ;  /* 0x000000ff7200720c */ /* 0x000fe20003f26270 */
[----:B------:R-:W-:Y:S01]  /*1a40*/  IMAD R111, R0, R12, R111 ;  /* 0x0000000c006f7224 */ /* 0x000fe200078e026f */
[----:B------:R-:W-:Y:S01]  /*1a50*/  @!P0 IADD3 R17, R17, -R0, RZ ;  /* 0x8000000011118210 */ /* 0x000fe20007ffe0ff */
[----:B------:R-:W-:Y:S01]  /*1a60*/  IMAD.MOV R6, RZ, RZ, -R6 ;  /* 0x000000ffff067224 */ /* 0x000fe200078e0a06 */
[----:B------:R-:W-:Y:S01]  /*1a70*/  ISETP.GE.AND P0, PT, R116, RZ, PT ;  /* 0x000000ff7400720c */ /* 0x000fe20003f06270 */
[----:B------:R-:W-:Y:S01]  /*1a80*/  @!P2 IMAD.MOV R7, RZ, RZ, -R7 ;  /* 0x000000ffff07a224 */ /* 0x000fe200078e0a07 */
[----:B------:R-:W-:Y:S01]  /*1a90*/  IADD3 R8, -R8, RZ, RZ ;  /* 0x000000ff08087210 */ /* 0x000fe20007ffe1ff */
[--C-:B------:R-:W-:Y:S01]  /*1aa0*/  @!P5 IMAD.IADD R23, R23, 0x1, -R0.reuse ;  /* 0x000000011717d824 */ /* 0x100fe200078e0a00 */
[----:B------:R-:W-:Y:S01]  /*1ab0*/  ISETP.GE.AND P5, PT, R24, RZ, PT ;  /* 0x000000ff1800720c */ /* 0x000fe20003fa6270 */
[--C-:B------:R-:W-:Y:S01]  /*1ac0*/  @!P3 IMAD.IADD R15, R15, 0x1, -R0.reuse ;  /* 0x000000010f0fb824 */ /* 0x100fe200078e0a00 */
[----:B------:R-:W-:Y:S01]  /*1ad0*/  ISETP.GE.AND P3, PT, R118, RZ, PT ;  /* 0x000000ff7600720c */ /* 0x000fe20003f66270 */
[----:B------:R-:W-:Y:S01]  /*1ae0*/  @!P6 IMAD.IADD R29, R29, 0x1, -R0 ;  /* 0x000000011d1de824 */ /* 0x000fe200078e0a00 */
[----:B-1----:R-:W-:Y:S01]  /*1af0*/  IADD3 R24, R56, 0x37, RZ ;  /* 0x0000003738187810 */ /* 0x002fe20007ffe0ff */
[----:B------:R-:W-:Y:S01]  /*1b00*/  @!P1 IMAD.MOV R13, RZ, RZ, -R13 ;  /* 0x000000ffff0d9224 */ /* 0x000fe200078e0a0d */
[C---:B------:R-:W-:Y:S01]  /*1b10*/  ISETP.GT.U32.AND P2, PT, R0.reuse, R15, PT ;  /* 0x0000000f0000720c */ /* 0x040fe20003f44070 */
[C---:B------:R-:W-:Y:S01]  /*1b20*/  IMAD R39, R0.reuse, R8, R39 ;  /* 0x0000000800277224 */ /* 0x040fe200078e0227 */
[C---:B------:R-:W-:Y:S01]  /*1b30*/  ISETP.GT.U32.AND P1, PT, R0.reuse, R23, PT ;  /* 0x000000170000720c */ /* 0x040fe20003f24070 */
[----:B------:R-:W-:Y:S01]  /*1b40*/  @!P0 IMAD.MOV R11, RZ, RZ, -R11 ;  /* 0x000000ffff0b8224 */ /* 0x000fe200078e0a0b */
[C---:B------:R-:W-:Y:S01]  /*1b50*/  ISETP.GT.U32.AND P0, PT, R0.reuse, R21, PT ;  /* 0x000000150000720c */ /* 0x040fe20003f04070 */
[----:B------:R-:W-:Y:S01]  /*1b60*/  IMAD.HI.U32 R8, R5, R47, RZ ;  /* 0x0000002f05087227 */ /* 0x000fe200078e00ff */
[C---:B------:R-:W-:Y:S01]  /*1b70*/  ISETP.GT.U32.AND P6, PT, R0.reuse, R29, PT ;  /* 0x0000001d0000720c */ /* 0x040fe20003fc4070 */
[----:B------:R-:W-:Y:S01]  /*1b80*/  STL [R1+0x1df4], R66 ;  /* 0x001df44201007387 */ /* 0x000fe20000100800 */
[----:B------:R-:W-:Y:S01]  /*1b90*/  @!P5 IADD3 R19, -R19, RZ, RZ ;  /* 0x000000ff1313d210 */ /* 0x000fe20007ffe1ff */
[----:B------:R-:W-:Y:S01]  /*1ba0*/  IMAD.MOV R8, RZ, RZ, -R8 ;  /* 0x000000ffff087224 */ /* 0x000fe200078e0a08 */
[----:B------:R-:W-:Y:S01]  /*1bb0*/  @!P3 IADD3 R9, -R9, RZ, RZ ;  /* 0x000000ff0909b210 */ /* 0x000fe20007ffe1ff */
[C---:B------:R-:W-:Y:S01]  /*1bc0*/  IMAD R115, R0.reuse, R6, R115 ;  /* 0x0000000600737224 */ /* 0x040fe200078e0273 */
[C---:B------:R-:W-:Y:S01]  /*1bd0*/  ISETP.GT.U32.AND P3, PT, R0.reuse, R17, PT ;  /* 0x000000110000720c */ /* 0x040fe20003f64070 */
[--C-:B------:R-:W-:Y:S01]  /*1be0*/  @!P2 IMAD.IADD R15, R15, 0x1, -R0.reuse ;  /* 0x000000010f0fa824 */ /* 0x100fe200078e0a00 */
[C---:B------:R-:W-:Y:S01]  /*1bf0*/  ISETP.GT.U32.AND P2, PT, R0.reuse, R27, PT ;  /* 0x0000001b0000720c */ /* 0x040fe20003f44070 */
[--C-:B------:R-:W-:Y:S01]  /*1c00*/  @!P1 IMAD.IADD R23, R23, 0x1, -R0.reuse ;  /* 0x0000000117179824 */ /* 0x100fe200078e0a00 */
[C---:B------:R-:W-:Y:S01]  /*1c10*/  ISETP.GT.U32.AND P5, PT, R0.reuse, R25, PT ;  /* 0x000000190000720c */ /* 0x040fe20003fa4070 */
[----:B------:R-:W-:Y:S01]  /*1c20*/  IMAD R47, R0, R8, R47 ;  /* 0x00000008002f7224 */ /* 0x000fe200078e022f */
[-C--:B------:R-:W-:Y:S01]  /*1c30*/  @!P0 IADD3 R21, R21, -R0.reuse, RZ ;  /* 0x8000000015158210 */ /* 0x080fe20007ffe0ff */
[--C-:B------:R-:W-:Y:S01]  /*1c40*/  @!P6 IMAD.IADD R29, R29, 0x1, -R0.reuse ;  /* 0x000000011d1de824 */ /* 0x100fe200078e0a00 */
[----:B------:R-:W-:Y:S01]  /*1c50*/  ISETP.GE.AND P1, PT, R112, RZ, PT ;  /* 0x000000ff7000720c */ /* 0x000fe20003f26270 */
[----:B------:R-:W-:Y:S01]  /*1c60*/  IMAD.HI.U32 R8, R5, R63, RZ ;  /* 0x0000003f05087227 */ /* 0x000fe200078e00ff */
[C---:B------:R-:W-:Y:S01]  /*1c70*/  ISETP.GT.U32.AND P0, PT, R0.reuse, R35, PT ;  /* 0x000000230000720c */ /* 0x040fe20003f04070 */
[----:B------:R-:W-:Y:S01]  /*1c80*/  STL [R1+0x1df0], R64 ;  /* 0x001df04001007387 */ /* 0x000fe20000100800 */
[C---:B------:R-:W-:Y:S01]  /*1c90*/  ISETP.GT.U32.AND P6, PT, R0.reuse, R39, PT ;  /* 0x000000270000720c */ /* 0x040fe20003fc4070 */
[--C-:B------:R-:W-:Y:S01]  /*1ca0*/  @!P3 IMAD.IADD R17, R17, 0x1, -R0.reuse ;  /* 0x000000011111b824 */ /* 0x100fe200078e0a00 */
[----:B------:R-:W-:Y:S01]  /*1cb0*/  ISETP.GT.U32.AND P3, PT, R0, R31, PT ;  /* 0x0000001f0000720c */ /* 0x000fe20003f64070 */
[----:B------:R-:W-:Y:S01]  /*1cc0*/  @!P2 IMAD.IADD R27, R27, 0x1, -R0 ;  /* 0x000000011b1ba824 */ /* 0x000fe200078e0a00 */
[----:B------:R-:W-:Y:S01]  /*1cd0*/  ISETP.GE.AND P2, PT, R108, RZ, PT ;  /* 0x000000ff6c00720c */ /* 0x000fe20003f46270 */
[----:B------:R-:W-:Y:S01]  /*1ce0*/  IMAD.MOV R8, RZ, RZ, -R8 ;  /* 0x000000ffff087224 */ /* 0x000fe200078e0a08 */
[----:B------:R-:W-:Y:S01]  /*1cf0*/  @!P5 IADD3 R25, R25, -R0, RZ ;  /* 0x800000001919d210 */ /* 0x000fe20007ffe0ff */
[----:B------:R-:W-:Y:S01]  /*1d00*/  IMAD.HI.U32 R6, R5, R117, RZ ;  /* 0x0000007505067227 */ /* 0x000fe200078e00ff */
[----:B------:R-:W-:Y:S01]  /*1d10*/  ISETP.GE.AND P5, PT, R110, RZ, PT ;  /* 0x000000ff6e00720c */ /* 0x000fe20003fa6270 */
[----:B------:R-:W-:Y:S01]  /*1d20*/  STL [R1+0x1dec], R62 ;  /* 0x001dec3e01007387 */ /* 0x000fe20000100800 */
[----:B------:R-:W-:Y:S01]  /*1d30*/  @!P1 IADD3 R15, -R15, RZ, RZ ;  /* 0x000000ff0f0f9210 */ /* 0x000fe20007ffe1ff */
[C---:B------:R-:W-:Y:S01]  /*1d40*/  IMAD R63, R0.reuse, R8, R63 ;  /* 0x00000008003f7224 */ /* 0x040fe200078e023f */
[----:B------:R-:W-:Y:S01]  /*1d50*/  @!P0 IADD3 R35, R35, -R0, RZ ;  /* 0x8000000023238210 */ /* 0x000fe20007ffe0ff */
[--C-:B------:R-:W-:Y:S01]  /*1d60*/  @!P6 IMAD.IADD R39, R39, 0x1, -R0.reuse ;  /* 0x000000012727e824 */ /* 0x100fe200078e0a00 */
[----:B------:R-:W-:Y:S01]  /*1d70*/  ISETP.GT.U32.AND P1, PT, R0, R25, PT ;  /* 0x000000190000720c */ /* 0x000fe20003f24070 */
[----:B------:R-:W-:Y:S01]  /*1d80*/  @!P3 IMAD.IADD R31, R31, 0x1, -R0 ;  /* 0x000000011f1fb824 */ /* 0x000fe200078e0a00 */
[----:B------:R-:W-:Y:S01]  /*1d90*/  ISETP.GE.AND P3, PT, R106, RZ, PT ;  /* 0x000000ff6a00720c */ /* 0x000fe20003f66270 */
[----:B------:R-:W-:Y:S01]  /*1da0*/  @!P2 IMAD.MOV R21, RZ, RZ, -R21 ;  /* 0x000000ffff15a224 */ /* 0x000fe200078e0a15 */
[----:B------:R-:W-:Y:S01]  /*1db0*/  ISETP.GE.AND P0, PT, R22, RZ, PT ;  /* 0x000000ff1600720c */ /* 0x000fe20003f06270 */
[----:B------:R-:W-:Y:S01]  /*1dc0*/  IMAD.HI.U32 R8, R5, R71, RZ ;  /* 0x0000004705087227 */ /* 0x000fe200078e00ff */
[C---:B------:R-:W-:Y:S01]  /*1dd0*/  ISETP.GT.U32.AND P2, PT, R0.reuse, R31, PT ;  /* 0x0000001f0000720c */ /* 0x040fe20003f44070 */
[----:B------:R-:W-:Y:S01]  /*1de0*/  STL [R1+0x1de0], R60 ;  /* 0x001de03c01007387 */ /* 0x000fe20000100800 */
[C---:B------:R-:W-:Y:S01]  /*1df0*/  ISETP.GT.U32.AND P6, PT, R0.reuse, R39, PT ;  /* 0x000000270000720c */ /* 0x040fe20003fc4070 */
[----:B------:R-:W-:Y:S01]  /*1e00*/  @!P5 IMAD.MOV R17, RZ, RZ, -R17 ;  /* 0x000000ffff11d224 */ /* 0x000fe200078e0a11 */
[----:B------:R-:W-:Y:S01]  /*1e10*/  ISETP.GT.U32.AND P5, PT, R0, R27, PT ;  /* 0x0000001b0000720c */ /* 0x000fe20003fa4070 */
[----:B------:R-:W-:Y:S01]  /*1e20*/  IMAD.MOV R10, RZ, RZ, -R6 ;  /* 0x000000ffff0a7224 */ /* 0x000fe200078e0a06 */
[----:B------:R-:W-:Y:S01]  /*1e30*/  IADD3 R8, -R8, RZ, RZ ;  /* 0x000000ff08087210 */ /* 0x000fe20007ffe1ff */
[--C-:B------:R-:W-:Y:S01]  /*1e40*/  @!P1 IMAD.IADD R25, R25, 0x1, -R0.reuse ;  /* 0x0000000119199824 */ /* 0x100fe200078e0a00 */
[C---:B------:R-:W-:Y:S01]  /*1e50*/  ISETP.GT.U32.AND P1, PT, R0.reuse, R37, PT ;  /* 0x000000250000720c */ /* 0x040fe20003f24070 */
[----:B------:R-:W-:Y:S01]  /*1e60*/  IMAD.HI.U32 R6, R5, R119, RZ ;  /* 0x0000007705067227 */ /* 0x000fe200078e00ff */
[----:B------:R-:W-:Y:S01]  /*1e70*/  @!P3 IADD3 R23, -R23, RZ, RZ ;  /* 0x000000ff1717b210 */ /* 0x000fe20007ffe1ff */
[----:B------:R-:W-:Y:S01]  /*1e80*/  STL [R1+0x1ddc], R58 ;  /* 0x001ddc3a01007387 */ /* 0x000fe20000100800 */
[C---:B------:R-:W-:Y:S01]  /*1e90*/  ISETP.GT.U32.AND P3, PT, R0.reuse, R35, PT ;  /* 0x000000230000720c */ /* 0x040fe20003f64070 */
[----:B------:R-:W-:Y:S01]  /*1ea0*/  @!P0 IMAD.MOV R29, RZ, RZ, -R29 ;  /* 0x000000ffff1d8224 */ /* 0x000fe200078e0a1d */
[C---:B------:R-:W-:Y:S01]  /*1eb0*/  ISETP.GT.U32.AND P0, PT, R0.reuse, R33, PT ;  /* 0x000000210000720c */ /* 0x040fe20003f04070 */
[--C-:B------:R-:W-:Y:S01]  /*1ec0*/  @!P2 IMAD.IADD R31, R31, 0x1, -R0.reuse ;  /* 0x000000011f1fa824 */ /* 0x100fe200078e0a00 */
[C---:B------:R-:W-:Y:S01]  /*1ed0*/  ISETP.GT.U32.AND P2, PT, R0.reuse, R43, PT ;  /* 0x0000002b0000720c */ /* 0x040fe20003f44070 */
[C---:B------:R-:W-:Y:S01]  /*1ee0*/  IMAD R71, R0.reuse, R8, R71 ;  /* 0x0000000800477224 */ /* 0x040fe200078e0247 */
[-C--:B------:R-:W-:Y:S01]  /*1ef0*/  @!P5 IADD3 R27, R27, -R0.reuse, RZ ;  /* 0x800000001b1bd210 */ /* 0x080fe20007ffe0ff */
[----:B------:R-:W-:Y:S01]  /*1f00*/  IMAD.HI.U32 R8, R5, R81, RZ ;  /* 0x0000005105087227 */ /* 0x000fe200078e00ff */
[----:B------:R-:W-:Y:S01]  /*1f10*/  ISETP.GT.U32.AND P5, PT, R0, R41, PT ;  /* 0x000000290000720c */ /* 0x000fe20003fa4070 */
[----:B------:R-:W-:Y:S01]  /*1f20*/  STL [R1+0x1dd8], R54 ;  /* 0x001dd83601007387 */ /* 0x000fe20000100800 */
[-C--:B------:R-:W-:Y:S01]  /*1f30*/  @!P6 IADD3 R39, R39, -R0.reuse, RZ ;  /* 0x800000002727e210 */ /* 0x080fe20007ffe0ff */
[--C-:B------:R-:W-:Y:S01]  /*1f40*/  @!P1 IMAD.IADD R37, R37, 0x1, -R0.reuse ;  /* 0x0000000125259824 */ /* 0x100fe200078e0a00 */
[----:B------:R-:W-:Y:S01]  /*1f50*/  ISETP.GE.AND P1, PT, R101, RZ, PT ;  /* 0x000000ff6500720c */ /* 0x000fe20003f26270 */
[--C-:B------:R-:W-:Y:S01]  /*1f60*/  @!P3 IMAD.IADD R35, R35, 0x1, -R0.reuse ;  /* 0x000000012323b824 */ /* 0x100fe200078e0a00 */
[----:B------:R-:W-:Y:S01]  /*1f70*/  ISETP.GE.AND P3, PT, R104, RZ, PT ;  /* 0x000000ff6800720c */ /* 0x000fe20003f66270 */
[--C-:B------:R-:W-:Y:S01]  /*1f80*/  @!P0 IMAD.IADD R33, R33, 0x1, -R0.reuse ;  /* 0x0000000121218824 */ /* 0x100fe200078e0a00 */
[----:B------:R-:W-:Y:S01]  /*1f90*/  ISETP.GE.AND P0, PT, R103, RZ, PT ;  /* 0x000000ff6700720c */ /* 0x000fe20003f06270 */
[----:B------:R-:W-:Y:S01]  /*1fa0*/  @!P2 IMAD.IADD R43, R43, 0x1, -R0 ;  /* 0x000000012b2ba824 */ /* 0x000fe200078e0a00 */
[----:B------:R-:W-:Y:S01]  /*1fb0*/  ISETP.GE.AND P2, PT, R20, RZ, PT ;  /* 0x000000ff1400720c */ /* 0x000fe20003f46270 */
[----:B--2---:R-:W-:Y:S01]  /*1fc0*/  IMAD.MOV.U32 R103, RZ, RZ, R31 ;  /* 0x000000ffff677224 */ /* 0x004fe200078e001f */
[C---:B------:R-:W-:Y:S01]  /*1fd0*/  ISETP.GT.U32.AND P6, PT, R0.reuse, R47, PT ;  /* 0x0000002f0000720c */ /* 0x040fe20003fc4070 */
[----:B---3--:R-:W-:Y:S01]  /*1fe0*/  IMAD.MOV.U32 R101, RZ, RZ, R27 ;  /* 0x000000ffff657224 */ /* 0x008fe200078e001b */
[----:B------:R-:W-:Y:S01]  /*1ff0*/  @!P5 IADD3 R41, R41, -R0, RZ ;  /* 0x800000002929d210 */ /* 0x000fe20007ffe0ff */
[----:B------:R-:W-:Y:S01]  /*2000*/  IMAD.MOV R8, RZ, RZ, -R8 ;  /* 0x000000ffff087224 */ /* 0x000fe200078e0a08 */
[----:B------:R-:W-:Y:S01]  /*2010*/  ISETP.GE.AND P5, PT, R99, RZ, PT ;  /* 0x000000ff6300720c */ /* 0x000fe20003fa6270 */
[----:B----4-:R-:W-:Y:S01]  /*2020*/  IMAD.MOV.U32 R99, RZ, RZ, R25 ;  /* 0x000000ffff637224 */ /* 0x010fe200078e0019 */
[----:B------:R-:W-:Y:S01]  /*2030*/  @!P1 IADD3 R103, -R103, RZ, RZ ;  /* 0x000000ff67679210 */ /* 0x000fe20007ffe1ff */
[C---:B------:R-:W-:Y:S01]  /*2040*/  IMAD R81, R0.reuse, R8, R81 ;  /* 0x0000000800517224 */ /* 0x040fe200078e0251 */
[C---:B------:R-:W-:Y:S01]  /*2050*/  ISETP.GT.U32.AND P1, PT, R0.reuse, R41, PT ;  /* 0x000000290000720c */ /* 0x040fe20003f24070 */
[----:B------:R-:W-:Y:S01]  /*2060*/  @!P0 IMAD.MOV R101, RZ, RZ, -R101 ;  /* 0x000000ffff658224 */ /* 0x000fe200078e0a65 */
[----:B------:R-:W-:Y:S01]  /*2070*/  @!P3 IADD3 R99, -R99, RZ, RZ ;  /* 0x000000ff6363b210 */ /* 0x000fe20007ffe1ff */
[----:B------:R-:W-:Y:S01]  /*2080*/  @!P2 IMAD.MOV R39, RZ, RZ, -R39 ;  /* 0x000000ffff27a224 */ /* 0x000fe200078e0a27 */
[C---:B------:R-:W-:Y:S01]  /*2090*/  ISETP.GT.U32.AND P3, PT, R0.reuse, R33, PT ;  /* 0x000000210000720c */ /* 0x040fe20003f64070 */
[--C-:B------:R-:W-:Y:S01]  /*20a0*/  @!P6 IMAD.IADD R47, R47, 0x1, -R0.reuse ;  /* 0x000000012f2fe824 */ /* 0x100fe200078e0a00 */
[C---:B------:R-:W-:Y:S01]  /*20b0*/  ISETP.GT.U32.AND P0, PT, R0.reuse, R37, PT ;  /* 0x000000250000720c */ /* 0x040fe20003f04070 */
[----:B------:R-:W-:Y:S01]  /*20c0*/  IMAD.HI.U32 R8, R5, R91, RZ ;  /* 0x0000005b05087227 */ /* 0x000fe200078e00ff */
[C---:B------:R-:W-:Y:S01]  /*20d0*/  ISETP.GT.U32.AND P2, PT, R0.reuse, R45, PT ;  /* 0x0000002d0000720c */ /* 0x040fe20003f44070 */
[----:B------:R-:W-:Y:S01]  /*20e0*/  STL [R1+0x1dd4], R52 ;  /* 0x001dd43401007387 */ /* 0x000fe20000100800 */
[C---:B------:R-:W-:Y:S01]  /*20f0*/  ISETP.GT.U32.AND P6, PT, R0.reuse, R47, PT ;  /* 0x0000002f0000720c */ /* 0x040fe20003fc4070 */
[----:B------:R-:W-:Y:S01]  /*2100*/  @!P5 IMAD.MOV R35, RZ, RZ, -R35 ;  /* 0x000000ffff23d224 */ /* 0x000fe200078e0a23 */
[C---:B------:R-:W-:Y:S01]  /*2110*/  ISETP.GT.U32.AND P5, PT, R0.reuse, R43, PT ;  /* 0x0000002b0000720c */ /* 0x040fe20003fa4070 */
[----:B------:R-:W-:Y:S01]  /*2120*/  @!P1 IMAD.IADD R41, R41, 0x1, -R0 ;  /* 0x0000000129299824 */ /* 0x000fe200078e0a00 */
[C---:B------:R-:W-:Y:S01]  /*2130*/  ISETP.GT.U32.AND P1, PT, R0.reuse, R59, PT ;  /* 0x0000003b0000720c */ /* 0x040fe20003f24070 */
[----:B------:R-:W-:Y:S01]  /*2140*/  IMAD.MOV R8, RZ, RZ, -R8 ;  /* 0x000000ffff087224 */ /* 0x000fe200078e0a08 */
[----:B------:R-:W-:Y:S01]  /*2150*/  IABS R125, R24 ;  /* 0x00000018007d7213 */ /* 0x000fe20000000000 */
[----:B------:R-:W-:Y:S01]  /*2160*/  IMAD.MOV R6, RZ, RZ, -R6 ;  /* 0x000000ffff067224 */ /* 0x000fe200078e0a06 */
[----:B------:R-:W-:Y:S01]  /*2170*/  @!P3 IADD3 R33, R33, -R0, RZ ;  /* 0x800000002121b210 */ /* 0x000fe20007ffe0ff */
[--C-:B------:R-:W-:Y:S01]  /*2180*/  @!P0 IMAD.IADD R37, R37, 0x1, -R0.reuse ;  /* 0x0000000125258824 */ /* 0x100fe200078e0a00 */
[C---:B------:R-:W-:Y:S01]  /*2190*/  ISETP.GT.U32.AND P3, PT, R0.reuse, R49, PT ;  /* 0x000000310000720c */ /* 0x040fe20003f64070 */
[--C-:B------:R-:W-:Y:S01]  /*21a0*/  @!P2 IMAD.IADD R45, R45, 0x1, -R0.reuse ;  /* 0x000000012d2da824 */ /* 0x100fe200078e0a00 */
[----:B------:R-:W-:Y:S01]  /*21b0*/  ISETP.GT.U32.AND P0, PT, R0, R51, PT ;  /* 0x000000330000720c */ /* 0x000fe20003f04070 */
[--C-:B------:R-:W-:Y:S01]  /*21c0*/  @!P6 IMAD.IADD R47, R47, 0x1, -R0.reuse ;  /* 0x000000012f2fe824 */ /* 0x100fe200078e0a00 */
[----:B------:R-:W-:Y:S01]  /*21d0*/  ISETP.GE.AND P2, PT, R100, RZ, PT ;  /* 0x000000ff6400720c */ /* 0x000fe20003f46270 */
[----:B------:R-:W-:Y:S01]  /*21e0*/  IMAD R91, R0, R8, R91 ;  /* 0x00000008005b7224 */ /* 0x000fe200078e025b */
[----:B------:R-:W-:Y:S01]  /*21f0*/  @!P5 IADD3 R43, R43, -R0, RZ ;  /* 0x800000002b2bd210 */ /* 0x000fe20007ffe0ff */
[--C-:B------:R-:W-:Y:S01]  /*2200*/  @!P1 IMAD.IADD R59, R59, 0x1, -R0.reuse ;  /* 0x000000013b3b9824 */ /* 0x100fe200078e0a00 */
[----:B------:R-:W-:Y:S01]  /*2210*/  ISETP.GE.AND P5, PT, R102, RZ, PT ;  /* 0x000000ff6600720c */ /* 0x000fe20003fa6270 */
[----:B------:R-:W-:Y:S01]  /*2220*/  IMAD.HI.U32 R8, R5, R107, RZ ;  /* 0x0000006b05087227 */ /* 0x000fe200078e00ff */
[----:B------:R-:W-:Y:S01]  /*2230*/  ISETP.GE.AND P1, PT, R18, RZ, PT ;  /* 0x000000ff1200720c */ /* 0x000fe20003f26270 */
[----:B------:R-:W-:Y:S01]  /*2240*/  STL [R1+0x1dcc], R50 ;  /* 0x001dcc3201007387 */ /* 0x000fe20000100800 */
[C---:B------:R-:W-:Y:S01]  /*2250*/  ISETP.GT.U32.AND P6, PT, R0.reuse, R63, PT ;  /* 0x0000003f0000720c */ /* 0x040fe20003fc4070 */
[----:B------:R-:W-:Y:S01]  /*2260*/  IMAD R117, R0, R10, R117 ;  /* 0x0000000a00757224 */ /* 0x000fe200078e0275 */
[----:B------:R-:W-:Y:S01]  /*2270*/  @!P3 IADD3 R49, R49, -R0, RZ ;  /* 0x800000003131b210 */ /* 0x000fe20007ffe0ff */
[--C-:B------:R-:W-:Y:S01]  /*2280*/  @!P0 IMAD.IADD R51, R51, 0x1, -R0.reuse ;  /* 0x0000000133338824 */ /* 0x100fe200078e0a00 */
[----:B------:R-:W-:Y:S01]  /*2290*/  ISETP.GE.AND P3, PT, R98, RZ, PT ;  /* 0x000000ff6200720c */ /* 0x000fe20003f66270 */
[----:B------:R-:W-:Y:S01]  /*22a0*/  IMAD R119, R0, R6, R119 ;  /* 0x0000000600777224 */ /* 0x000fe200078e0277 */
[----:B------:R-:W-:Y:S01]  /*22b0*/  ISETP.GE.AND P0, PT, R96, RZ, PT ;  /* 0x000000ff6000720c */ /* 0x000fe20003f06270 */
[----:B------:R-:W-:Y:S01]  /*22c0*/  IMAD.HI.U32 R6, R5, R123, RZ ;  /* 0x0000007b05067227 */ /* 0x000fe200078e00ff */
[----:B------:R-:W-:Y:S01]  /*22d0*/  @!P2 IADD3 R37, -R37, RZ, RZ ;  /* 0x000000ff2525a210 */ /* 0x000fe20007ffe1ff */
[----:B------:R-:W-:Y:S01]  /*22e0*/  STL [R1+0x1dc4], R48 ;  /* 0x001dc43001007387 */ /* 0x000fe20000100800 */
[C---:B------:R-:W-:Y:S01]  /*22f0*/  ISETP.GT.U32.AND P2, PT, R0.reuse, R49, PT ;  /* 0x000000310000720c */ /* 0x040fe20003f44070 */
[----:B------:R-:W-:Y:S01]  /*2300*/  @!P5 IMAD.MOV R33, RZ, RZ, -R33 ;  /* 0x000000ffff21d224 */ /* 0x000fe200078e0a21 */
[C---:B------:R-:W-:Y:S01]  /*2310*/  ISETP.GT.U32.AND P5, PT, R0.reuse, R45, PT ;  /* 0x0000002d0000720c */ /* 0x040fe20003fa4070 */
[--C-:B------:R-:W-:Y:S01]  /*2320*/  @!P6 IMAD.IADD R63, R63, 0x1, -R0.reuse ;  /* 0x000000013f3fe824 */ /* 0x100fe200078e0a00 */
[----:B------:R-:W-:Y:S01]  /*2330*/  @!P1 IADD3 R47, -R47, RZ, RZ ;  /* 0x000000ff2f2f9210 */ /* 0x000fe20007ffe1ff */
[----:B------:R-:W-:Y:S01]  /*2340*/  STL [R1+0x1dc0], R46 ;  /* 0x001dc02e01007387 */ /* 0x000fe20000100800 */
[C---:B------:R-:W-:Y:S01]  /*2350*/  ISETP.GT.U32.AND P1, PT, R0.reuse, R53, PT ;  /* 0x000000350000720c */ /* 0x040fe20003f24070 */
[----:B------:R-:W-:Y:S01]  /*2360*/  @!P3 IMAD.MOV R41, RZ, RZ, -R41 ;  /* 0x000000ffff29b224 */ /* 0x000fe200078e0a29 */
[C---:B------:R-:W-:Y:S01]  /*2370*/  ISETP.GT.U32.AND P3, PT, R0.reuse, R51, PT ;  /* 0x000000330000720c */ /* 0x040fe20003f64070 */
[----:B------:R-:W-:Y:S01]  /*2380*/  @!P0 IMAD.MOV R43, RZ, RZ, -R43 ;  /* 0x000000ffff2b8224 */ /* 0x000fe200078e0a2b */
[C---:B------:R-:W-:Y:S01]  /*2390*/  ISETP.GT.U32.AND P0, PT, R0.reuse, R59, PT ;  /* 0x0000003b0000720c */ /* 0x040fe20003f04070 */
[----:B------:R-:W-:Y:S01]  /*23a0*/  STL [R1+0x1dbc], R44 ;  /* 0x001dbc2c01007387 */ /* 0x000fe20000100800 */
[C---:B------:R-:W-:Y:S01]  /*23b0*/  ISETP.GT.U32.AND P6, PT, R0.reuse, R63, PT ;  /* 0x0000003f0000720c */ /* 0x040fe20003fc4070 */
[--C-:B------:R-:W-:Y:S01]  /*23c0*/  @!P2 IMAD.IADD R49, R49, 0x1, -R0.reuse ;  /* 0x000000013131a824 */ /* 0x100fe200078e0a00 */
[C---:B------:R-:W-:Y:S01]  /*23d0*/  ISETP.GT.U32.AND P2, PT, R0.reuse, R61, PT ;  /* 0x0000003d0000720c */ /* 0x040fe20003f44070 */
[----:B------:R-:W-:Y:S01]  /*23e0*/  @!P5 IMAD.IADD R45, R45, 0x1, -R0 ;  /* 0x000000012d2dd824 */ /* 0x000fe200078e0a00 */
[----:B------:R-:W-:Y:S01]  /*23f0*/  ISETP.GT.U32.AND P5, PT, R0, R55, PT ;  /* 0x000000370000720c */ /* 0x000fe20003fa4070 */
[----:B------:R-:W-:Y:S01]  /*2400*/  STL [R1+0x1db0], R42 ;  /* 0x001db02a01007387 */ /* 0x000fe20000100800 */
[----:B------:R-:W-:-:S02]  /*2410*/  IADD3 R8, -R8, RZ, RZ ;  /* 0x000000ff08087210 */ /* 0x000fc40007ffe1ff */
[-C--:B------:R-:W-:Y:S01]  /*2420*/  @!P1 IADD3 R53, R53, -R0.reuse, RZ ;  /* 0x8000000035359210 */ /* 0x080fe20007ffe0ff */
[----:B------:R-:W-:Y:S01]  /*2430*/  STL [R1+0x1dac], R40 ;  /* 0x001dac2801007387 */ /* 0x000fe20000100800 */
[----:B------:R-:W-:Y:S01]  /*2440*/  @!P3 IADD3 R51, R51, -R0, RZ ;  /* 0x800000003333b210 */ /* 0x000fe20007ffe0ff */
[--C-:B------:R-:W-:Y:S01]  /*2450*/  @!P0 IMAD.IADD R59, R59, 0x1, -R0.reuse ;  /* 0x000000013b3b8824 */ /* 0x100fe200078e0a00 */
[----:B------:R-:W-:Y:S01]  /*2460*/  ISETP.GT.U32.AND P3, PT, R0, R69, PT ;  /* 0x000000450000720c */ /* 0x000fe20003f64070 */
[--C-:B------:R-:W-:Y:S01]  /*2470*/  @!P6 IMAD.IADD R63, R63, 0x1, -R0.reuse ;  /* 0x000000013f3fe824 */ /* 0x100fe200078e0a00 */
[----:B------:R-:W-:Y:S01]  /*2480*/  ISETP.GE.AND P1, PT, R92, RZ, PT ;  /* 0x000000ff5c00720c */ /* 0x000fe20003f26270 */
[--C-:B------:R-:W-:Y:S01]  /*2490*/  @!P2 IMAD.IADD R61, R61, 0x1, -R0.reuse ;  /* 0x000000013d3da824 */ /* 0x100fe200078e0a00 */
[----:B------:R-:W-:Y:S01]  /*24a0*/  ISETP.GE.AND P0, PT, R94, RZ, PT ;  /* 0x000000ff5e00720c */ /* 0x000fe20003f06270 */
[----:B------:R-:W-:Y:S01]  /*24b0*/  @!P5 IMAD.IADD R55, R55, 0x1, -R0 ;  /* 0x000000013737d824 */ /* 0x000fe200078e0a00 */
[----:B------:R-:W-:Y:S01]  /*24c0*/  ISETP.GE.AND P2, PT, R88, RZ, PT ;  /* 0x000000ff5800720c */ /* 0x000fe20003f46270 */
[C---:B------:R-:W-:Y:S01]  /*24d0*/  IMAD R107, R0.reuse, R8, R107 ;  /* 0x00000008006b7224 */ /* 0x040fe200078e026b */
[----:B------:R-:W-:Y:S01]  /*24e0*/  ISETP.GT.U32.AND P6, PT, R0, R71, PT ;  /* 0x000000470000720c */ /* 0x000fe20003fc4070 */
[----:B------:R-:W-:Y:S01]  /*24f0*/  IMAD.HI.U32 R8, R5, R113, RZ ;  /* 0x0000007105087227 */ /* 0x000fe200078e00ff */
[----:B------:R-:W-:Y:S01]  /*2500*/  ISETP.GE.AND P5, PT, R90, RZ, PT ;  /* 0x000000ff5a00720c */ /* 0x000fe20003fa6270 */
[----:B------:R-:W-:Y:S01]  /*2510*/  STL [R1+0x1da8], R38 ;  /* 0x001da82601007387 */ /* 0x000fe20000100800 */
[----:B------:R-:W-:Y:S01]  /*2520*/  IADD3 R6, -R6, RZ, RZ ;  /* 0x000000ff06067210 */ /* 0x000fe20007ffe1ff */
[----:B------:R-:W-:Y:S01]  /*2530*/  IMAD.MOV R8, RZ, RZ, -R8 ;  /* 0x000000ffff087224 */ /* 0x000fe200078e0a08 */
[----:B------:R-:W-:Y:S01]  /*2540*/  @!P3 IADD3 R69, R69, -R0, RZ ;  /* 0x800000004545b210 */ /* 0x000fe20007ffe0ff */
[----:B------:R-:W-:Y:S01]  /*2550*/  @!P1 IMAD.MOV R49, RZ, RZ, -R49 ;  /* 0x000000ffff319224 */ /* 0x000fe200078e0a31 */
[----:B------:R-:W-:Y:S01]  /*2560*/  ISETP.GE.AND P3, PT, R16, RZ, PT ;  /* 0x000000ff1000720c */ /* 0x000fe20003f66270 */
[C---:B------:R-:W-:Y:S01]  /*2570*/  IMAD R113, R0.reuse, R8, R113 ;  /* 0x0000000800717224 */ /* 0x040fe200078e0271 */
[----:B------:R-:W-:Y:S01]  /*2580*/  @!P0 IADD3 R45, -R45, RZ, RZ ;  /* 0x000000ff2d2d8210 */ /* 0x000fe20007ffe1ff */
[----:B------:R-:W-:Y:S01]  /*2590*/  IMAD.HI.U32 R8, R5, R121, RZ ;  /* 0x0000007905087227 */ /* 0x000fe200078e00ff */
[C---:B------:R-:W-:Y:S01]  /*25a0*/  ISETP.GT.U32.AND P1, PT, R0.reuse, R55, PT ;  /* 0x000000370000720c */ /* 0x040fe20003f24070 */
[----:B------:R-:W-:Y:S01]  /*25b0*/  STL [R1+0x1da4], R36 ;  /* 0x001da42401007387 */ /* 0x000fe20000100800 */
[C---:B------:R-:W-:Y:S01]  /*25c0*/  ISETP.GT.U32.AND P0, PT, R0.reuse, R53, PT ;  /* 0x000000350000720c */ /* 0x040fe20003f04070 */
[--C-:B------:R-:W-:Y:S01]  /*25d0*/  @!P6 IMAD.IADD R71, R71, 0x1, -R0.reuse ;  /* 0x000000014747e824 */ /* 0x100fe200078e0a00 */
[----:B------:R-:W-:Y:S01]  /*25e0*/  @!P2 IADD3 R59, -R59, RZ, RZ ;  /* 0x000000ff3b3ba210 */ /* 0x000fe20007ffe1ff */
        /* <DEDUP_REMOVED lines=9> */
[----:B------:R-:W-:Y:S01]  /*2680*/  @!P1 IADD3 R55, R55, -R0, RZ ;  /* 0x8000000037379210 */ /* 0x000fe20007ffe0ff */
[----:B------:R-:W-:Y:S01]  /*2690*/  @!P0 IMAD.IADD R53, R53, 0x1, -R0 ;  /* 0x0000000135358824 */ /* 0x000fe200078e0a00 */
[C---:B------:R-:W-:Y:S01]  /*26a0*/  ISETP.GT.U32.AND P1, PT, R0.reuse, R73, PT ;  /* 0x000000490000720c */ /* 0x040fe20003f24070 */
[----:B------:R-:W-:Y:S01]  /*26b0*/  IMAD.MOV R6, RZ, RZ, -R6 ;  /* 0x000000ffff067224 */ /* 0x000fe200078e0a06 */
[----:B------:R-:W-:Y:S01]  /*26c0*/  ISETP.GT.U32.AND P0, PT, R0, R67, PT ;  /* 0x000000430000720c */ /* 0x000fe20003f04070 */
[--C-:B------:R-:W-:Y:S01]  /*26d0*/  @!P2 IMAD.IADD R69, R69, 0x1, -R0.reuse ;  /* 0x000000014545a824 */ /* 0x100fe200078e0a00 */
[----:B------:R-:W-:Y:S01]  /*26e0*/  ISETP.GE.AND P2, PT, R86, RZ, PT ;  /* 0x000000ff5600720c */ /* 0x000fe20003f46270 */
[--C-:B------:R-:W-:Y:S01]  /*26f0*/  @!P6 IMAD.IADD R61, R61, 0x1, -R0.reuse ;  /* 0x000000013d3de824 */ /* 0x100fe200078e0a00 */
[C---:B------:R-:W-:Y:S01]  /*2700*/  ISETP.GT.U32.AND P6, PT, R0.reuse, R77, PT ;  /* 0x0000004d0000720c */ /* 0x040fe20003fc4070 */
[C---:B------:R-:W-:Y:S01]  /*2710*/  IMAD R125, R0.reuse, R6, R125 ;  /* 0x00000006007d7224 */ /* 0x040fe200078e027d */
[----:B------:R-:W-:Y:S01]  /*2720*/  @!P5 IADD3 R71, R71, -R0, RZ ;  /* 0x800000004747d210 */ /* 0x000fe20007ffe0ff */
[----:B------:R-:W-:Y:S01]  /*2730*/  @!P3 IMAD.IADD R65, R65, 0x1, -R0 ;  /* 0x000000014141b824 */ /* 0x000fe200078e0a00 */
[----:B------:R-:W-:Y:S01]  /*2740*/  ISETP.GT.U32.AND P5, PT, R0, R81, PT ;  /* 0x000000510000720c */ /* 0x000fe20003fa4070 */
[----:B------:R-:W-:Y:S01]  /*2750*/  STL [R1+0x1d9c], R34 ;  /* 0x001d9c2201007387 */ /* 0x000fe20000100800 */
[----:B------:R-:W-:-:S02]  /*2760*/  ISETP.GE.AND P3, PT, R84, RZ, PT ;  /* 0x000000ff5400720c */ /* 0x000fc40003f66270 */
[-C--:B------:R-:W-:Y:S01]  /*2770*/  @!P1 IADD3 R73, R73, -R0.reuse, RZ ;  /* 0x8000000049499210 */ /* 0x080fe20007ffe0ff */
[--C-:B------:R-:W-:Y:S01]  /*2780*/  @!P0 IMAD.IADD R67, R67, 0x1, -R0.reuse ;  /* 0x0000000143438824 */ /* 0x100fe200078e0a00 */
[----:B------:R-:W-:Y:S01]  /*2790*/  ISETP.GE.AND P1, PT, R80, RZ, PT ;  /* 0x000000ff5000720c */ /* 0x000fe20003f26270 */
[----:B------:R-:W-:Y:S01]  /*27a0*/  @!P2 IMAD.MOV R53, RZ, RZ, -R53 ;  /* 0x000000ffff35a224 */ /* 0x000fe200078e0a35 */
[----:B------:R-:W-:Y:S01]  /*27b0*/  ISETP.GE.AND P0, PT, R82, RZ, PT ;  /* 0x000000ff5200720c */ /* 0x000fe20003f06270 */
[----:B------:R-:W-:Y:S01]  /*27c0*/  @!P6 IMAD.IADD R77, R77, 0x1, -R0 ;  /* 0x000000014d4de824 */ /* 0x000fe200078e0a00 */
[----:B------:R-:W-:Y:S01]  /*27d0*/  ISETP.GT.U32.AND P2, PT, R0, R65, PT ;  /* 0x000000410000720c */ /* 0x000fe20003f44070 */
[----:B------:R-:W-:Y:S01]  /*27e0*/  STL [R1+0x1d94], R32 ;  /* 0x001d942001007387 */ /* 0x000fe20000100800 */
[----:B------:R-:W-:Y:S02]  /*27f0*/  ISETP.GE.AND P6, PT, R78, RZ, PT ;  /* 0x000000ff4e00720c */ /* 0x000fe40003fc6270 */
[----:B------:R-:W-:Y:S01]  /*2800*/  @!P5 IADD3 R81, R81, -R0, RZ ;  /* 0x800000005151d210 */ /* 0x000fe20007ffe0ff */
[----:B------:R-:W-:Y:S01]  /*2810*/  @!P3 IMAD.MOV R55, RZ, RZ, -R55 ;  /* 0x000000ffff37b224 */ /* 0x000fe200078e0a37 */
[C---:B------:R-:W-:Y:S01]  /*2820*/  ISETP.GT.U32.AND P5, PT, R0.reuse, R67, PT ;  /* 0x000000430000720c */ /* 0x040fe20003fa4070 */
[----:B------:R1:W-:Y:S01]  /*2830*/  STL [R1+0x1d90], R30 ;  /* 0x001d901e01007387 */ /* 0x0003e20000100800 */
[C---:B------:R-:W-:Y:S01]  /*2840*/  ISETP.GT.U32.AND P3, PT, R0.reuse, R77, PT ;  /* 0x0000004d0000720c */ /* 0x040fe20003f64070 */
[----:B------:R-:W-:Y:S01]  /*2850*/  @!P1 IMAD.MOV R69, RZ, RZ, -R69 ;  /* 0x000000ffff459224 */ /* 0x000fe200078e0a45 */
[----:B------:R-:W-:Y:S01]  /*2860*/  ISETP.GT.U32.AND P1, PT, R0, R81, PT ;  /* 0x000000510000720c */ /* 0x000fe20003f24070 */
[----:B------:R-:W-:Y:S01]  /*2870*/  STL [R1+0x1d8c], R28 ;  /* 0x001d8c1c01007387 */ /* 0x000fe20000100800 */
[----:B------:R-:W-:-:S02]  /*2880*/  @!P0 IADD3 R61, -R61, RZ, RZ ;  /* 0x000000ff3d3d8210 */ /* 0x000fc40007ffe1ff */
[C---:B------:R-:W-:Y:S01]  /*2890*/  ISETP.GT.U32.AND P0, PT, R0.reuse, R73, PT ;  /* 0x000000490000720c */ /* 0x040fe20003f04070 */
[----:B------:R-:W-:Y:S01]  /*28a0*/  @!P6 IMAD.MOV R71, RZ, RZ, -R71 ;  /* 0x000000ffff47e224 */ /* 0x000fe200078e0a47 */
[-C--:B------:R-:W-:Y:S01]  /*28b0*/  @!P2 IADD3 R65, R65, -R0.reuse, RZ ;  /* 0x800000004141a210 */ /* 0x080fe20007ffe0ff */
[----:B------:R-:W-:Y:S01]  /*28c0*/  STL [R1+0x1d80], R26 ;  /* 0x001d801a01007387 */ /* 0x000fe20000100800 */
[C---:B------:R-:W-:Y:S01]  /*28d0*/  ISETP.GT.U32.AND P2, PT, R0.reuse, R79, PT ;  /* 0x0000004f0000720c */ /* 0x040fe20003f44070 */
[--C-:B------:R-:W-:Y:S01]  /*28e0*/  @!P5 IMAD.IADD R67, R67, 0x1, -R0.reuse ;  /* 0x000000014343d824 */ /* 0x100fe200078e0a00 */
[C---:B------:R-:W-:Y:S01]  /*28f0*/  ISETP.GT.U32.AND P6, PT, R0.reuse, R75, PT ;  /* 0x0000004b0000720c */ /* 0x040fe20003fc4070 */
[----:B------:R-:W-:Y:S01]  /*2900*/  STL [R1+0x1d7c], R24 ;  /* 0x001d7c1801007387 */ /* 0x000fe20000100800 */
[----:B------:R-:W-:Y:S01]  /*2910*/  ISETP.GT.U32.AND P5, PT, R0, R83, PT ;  /* 0x000000530000720c */ /* 0x000fe20003fa4070 */
[----:B------:R-:W-:Y:S01]  /*2920*/  @!P1 IMAD.IADD R81, R81, 0x1, -R0 ;  /* 0x0000000151519824 */ /* 0x000fe200078e0a00 */
[----:B------:R-:W-:-:S02]  /*2930*/  @!P3 IADD3 R77, R77, -R0, RZ ;  /* 0x800000004d4db210 */ /* 0x000fc40007ffe0ff */
[----:B------:R-:W-:Y:S01]  /*2940*/  ISETP.GT.U32.AND P3, PT, R0, R89, PT ;  /* 0x000000590000720c */ /* 0x000fe20003f64070 */
[--C-:B------:R-:W-:Y:S01]  /*2950*/  @!P0 IMAD.IADD R73, R73, 0x1, -R0.reuse ;  /* 0x0000000149498824 */ /* 0x100fe200078e0a00 */
[----:B------:R-:W-:Y:S02]  /*2960*/  ISETP.GE.AND P1, PT, R74, RZ, PT ;  /* 0x000000ff4a00720c */ /* 0x000fe40003f26270 */
[----:B------:R-:W-:Y:S02]  /*2970*/  ISETP.GE.AND P0, PT, R76, RZ, PT ;  /* 0x000000ff4c00720c */ /* 0x000fe40003f06270 */
[----:B------:R-:W-:Y:S01]  /*2980*/  @!P2 IADD3 R79, R79, -R0, RZ ;  /* 0x800000004f4fa210 */ /* 0x000fe20007ffe0ff */
[--C-:B------:R-:W-:Y:S01]  /*2990*/  @!P6 IMAD.IADD R75, R75, 0x1, -R0.reuse ;  /* 0x000000014b4be824 */ /* 0x100fe200078e0a00 */
[----:B------:R-:W-:Y:S01]  /*29a0*/  ISETP.GE.AND P2, PT, R72, RZ, PT ;  /* 0x000000ff4800720c */ /* 0x000fe20003f46270 */
[--C-:B------:R-:W-:Y:S01]  /*29b0*/  @!P5 IMAD.IADD R83, R83, 0x1, -R0.reuse ;  /* 0x000000015353d824 */ /* 0x100fe200078e0a00 */
[----:B------:R-:W-:Y:S01]  /*29c0*/  ISETP.GE.AND P5, PT, R70, RZ, PT ;  /* 0x000000ff4600720c */ /* 0x000fe20003fa6270 */
[----:B-----5:R-:W2:Y:S01]  /*29d0*/  S2R R72, SR_TID.X ;  /* 0x0000000000487919 */ /* 0x020ea20000002100 */
[----:B------:R-:W-:Y:S01]  /*29e0*/  ISETP.GT.U32.AND P6, PT, R0, R91, PT ;  /* 0x0000005b0000720c */ /* 0x000fe20003fc4070 */
[----:B------:R-:W-:Y:S01]  /*29f0*/  @!P3 IMAD.IADD R89, R89, 0x1, -R0 ;  /* 0x000000015959b824 */ /* 0x000fe200078e0a00 */
[----:B------:R-:W-:-:S02]  /*2a00*/  ISETP.GE.AND P3, PT, R68, RZ, PT ;  /* 0x000000ff4400720c */ /* 0x000fc40003f66270 */
[----:B------:R-:W-:Y:S01]  /*2a10*/  @!P1 IADD3 R67, -R67, RZ, RZ ;  /* 0x000000ff43439210 */ /* 0x000fe20007ffe1ff */
[----:B------:R-:W-:Y:S01]  /*2a20*/  @!P0 IMAD.MOV R65, RZ, RZ, -R65 ;  /* 0x000000ffff418224 */ /* 0x000fe200078e0a41 */
[C---:B------:R-:W-:Y:S02]  /*2a30*/  ISETP.GT.U32.AND P1, PT, R0.reuse, R79, PT ;  /* 0x0000004f0000720c */ /* 0x040fe40003f24070 */
[C---:B------:R-:W-:Y:S01]  /*2a40*/  ISETP.GT.U32.AND P0, PT, R0.reuse, R75, PT ;  /* 0x0000004b0000720c */ /* 0x040fe20003f04070 */
[----:B------:R-:W-:Y:S01]  /*2a50*/  @!P2 IMAD.MOV R73, RZ, RZ, -R73 ;  /* 0x000000ffff49a224 */ /* 0x000fe200078e0a49 */
[C---:B------:R-:W-:Y:S01]  /*2a60*/  ISETP.GT.U32.AND P2, PT, R0.reuse, R83, PT ;  /* 0x000000530000720c */ /* 0x040fe20003f44070 */
[----:B------:R-:W-:Y:S01]  /*2a70*/  @!P5 IMAD.MOV R77, RZ, RZ, -R77 ;  /* 0x000000ffff4dd224 */ /* 0x000fe200078e0a4d */
[----:B------:R-:W-:Y:S01]  /*2a80*/  ISETP.GT.U32.AND P5, PT, R0, R89, PT ;  /* 0x000000590000720c */ /* 0x000fe20003fa4070 */
[----:B------:R-:W-:Y:S01]  /*2a90*/  @!P6 IMAD.IADD R91, R91, 0x1, -R0 ;  /* 0x000000015b5be824 */ /* 0x000fe200078e0a00 */
[----:B------:R-:W-:-:S02]  /*2aa0*/  IADD3 R8, -R8, RZ, RZ ;  /* 0x000000ff08087210 */ /* 0x000fc40007ffe1ff */
[----:B------:R-:W-:Y:S02]  /*2ab0*/  @!P3 IADD3 R81, -R81, RZ, RZ ;  /* 0x000000ff5151b210 */ /* 0x000fe40007ffe1ff */
[C---:B------:R-:W-:Y:S01]  /*2ac0*/  ISETP.GT.U32.AND P3, PT, R0.reuse, R85, PT ;  /* 0x000000550000720c */ /* 0x040fe20003f64070 */
[--C-:B------:R-:W-:Y:S01]  /*2ad0*/  @!P1 IMAD.IADD R79, R79, 0x1, -R0.reuse ;  /* 0x000000014f4f9824 */ /* 0x100fe200078e0a00 */
[C---:B------:R-:W-:Y:S01]  /*2ae0*/  ISETP.GT.U32.AND P1, PT, R0.reuse, R93, PT ;  /* 0x0000005d0000720c */ /* 0x040fe20003f24070 */
[--C-:B------:R-:W-:Y:S01]  /*2af0*/  @!P0 IMAD.IADD R75, R75, 0x1, -R0.reuse ;  /* 0x000000014b4b8824 */ /* 0x100fe200078e0a00 */
[C---:B------:R-:W-:Y:S01]  /*2b00*/  ISETP.GT.U32.AND P0, PT, R0.reuse, R87, PT ;  /* 0x000000570000720c */ /* 0x040fe20003f04070 */
[C---:B------:R-:W-:Y:S01]  /*2b10*/  IMAD R121, R0.reuse, R8, R121 ;  /* 0x0000000800797224 */ /* 0x040fe200078e0279 */
[----:B------:R-:W-:Y:S01]  /*2b20*/  @!P2 IADD3 R83, R83, -R0, RZ ;  /* 0x800000005353a210 */ /* 0x000fe20007ffe0ff */
[----:B------:R-:W-:Y:S01]  /*2b30*/  @!P5 IMAD.IADD R89, R89, 0x1, -R0 ;  /* 0x000000015959d824 */ /* 0x000fe200078e0a00 */
[----:B------:R-:W-:-:S02]  /*2b40*/  ISETP.GT.U32.AND P2, PT, R0, R105, PT ;  /* 0x000000690000720c */ /* 0x000fc40003f44070 */
[C---:B------:R-:W-:Y:S02]  /*2b50*/  ISETP.GT.U32.AND P6, PT, R0.reuse, R91, PT ;  /* 0x0000005b0000720c */ /* 0x040fe40003fc4070 */
[----:B------:R-:W-:Y:S01]  /*2b60*/  ISETP.GT.U32.AND P5, PT, R0, R107, PT ;  /* 0x0000006b0000720c */ /* 0x000fe20003fa4070 */
[--C-:B------:R-:W-:Y:S01]  /*2b70*/  @!P3 IMAD.IADD R85, R85, 0x1, -R0.reuse ;  /* 0x000000015555b824 */ /* 0x100fe200078e0a00 */
[----:B------:R-:W-:Y:S02]  /*2b80*/  ISETP.GE.AND P3, PT, R64, RZ, PT ;  /* 0x000000ff4000720c */ /* 0x000fe40003f66270 */
[----:B------:R-:W-:Y:S01]  /*2b90*/  @!P1 IADD3 R93, R93, -R0, RZ ;  /* 0x800000005d5d9210 */ /* 0x000fe20007ffe0ff */
[--C-:B------:R-:W-:Y:S01]  /*2ba0*/  @!P0 IMAD.IADD R87, R87, 0x1, -R0.reuse ;  /* 0x0000000157578824 */ /* 0x100fe200078e0a00 */
[----:B------:R-:W-:Y:S02]  /*2bb0*/  ISETP.GE.AND P1, PT, R60, RZ, PT ;  /* 0x000000ff3c00720c */ /* 0x000fe40003f26270 */
[----:B------:R-:W-:Y:S01]  /*2bc0*/  ISETP.GE.AND P0, PT, R62, RZ, PT ;  /* 0x000000ff3e00720c */ /* 0x000fe20003f06270 */
[----:B------:R-:W-:Y:S01]  /*2bd0*/  @!P2 IMAD.IADD R105, R105, 0x1, -R0 ;  /* 0x000000016969a824 */ /* 0x000fe200078e0a00 */
[----:B------:R-:W-:-:S02]  /*2be0*/  ISETP.GE.AND P2, PT, R58, RZ, PT ;  /* 0x000000ff3a00720c */ /* 0x000fc40003f46270 */
[----:B------:R-:W-:Y:S01]  /*2bf0*/  @!P6 IADD3 R91, R91, -R0, RZ ;  /* 0x800000005b5be210 */ /* 0x000fe20007ffe0ff */
[----:B------:R-:W-:Y:S01]  /*2c00*/  @!P5 IMAD.IADD R107, R107, 0x1, -R0 ;  /* 0x000000016b6bd824 */ /* 0x000fe200078e0a00 */
[----:B------:R-:W-:Y:S01]  /*2c10*/  ISETP.GE.AND P6, PT, R66, RZ, PT ;  /* 0x000000ff4200720c */ /* 0x000fe20003fc6270 */
[----:B------:R-:W-:Y:S01]  /*2c20*/  @!P3 IMAD.MOV R79, RZ, RZ, -R79 ;  /* 0x000000ffff4fb224 */ /* 0x000fe200078e0a4f */
[C---:B------:R-:W-:Y:S02]  /*2c30*/  ISETP.GT.U32.AND P5, PT, R0.reuse, R85, PT ;  /* 0x000000550000720c */ /* 0x040fe40003fa4070 */
[C---:B------:R-:W-:Y:S02]  /*2c40*/  ISETP.GT.U32.AND P3, PT, R0.reuse, R87, PT ;  /* 0x000000570000720c */ /* 0x040fe40003f64070 */
[----:B------:R-:W-:Y:S01]  /*2c50*/  @!P1 IADD3 R89, -R89, RZ, RZ ;  /* 0x000000ff59599210 */ /* 0x000fe20007ffe1ff */
[----:B------:R-:W-:Y:S01]  /*2c60*/  @!P0 IMAD.MOV R83, RZ, RZ, -R83 ;  /* 0x000000ffff538224 */ /* 0x000fe200078e0a53 */
[C---:B------:R-:W-:Y:S01]  /*2c70*/  ISETP.GT.U32.AND P1, PT, R0.reuse, R105, PT ;  /* 0x000000690000720c */ /* 0x040fe20003f24070 */
[----:B------:R-:W-:Y:S01]  /*2c80*/  @!P2 IMAD.MOV R91, RZ, RZ, -R91 ;  /* 0x000000ffff5ba224 */ /* 0x000fe200078e0a5b */
[----:B------:R-:W-:-:S02]  /*2c90*/  ISETP.GT.U32.AND P0, PT, R0, R93, PT ;  /* 0x0000005d0000720c */ /* 0x000fc40003f04070 */
[C---:B------:R-:W-:Y:S02]  /*2ca0*/  ISETP.GT.U32.AND P2, PT, R0.reuse, R95, PT ;  /* 0x0000005f0000720c */ /* 0x040fe40003f44070 */
[----:B------:R-:W-:Y:S01]  /*2cb0*/  @!P6 IADD3 R75, -R75, RZ, RZ ;  /* 0x000000ff4b4be210 */ /* 0x000fe20007ffe1ff */
[--C-:B------:R-:W-:Y:S01]  /*2cc0*/  @!P5 IMAD.IADD R85, R85, 0x1, -R0.reuse ;  /* 0x000000015555d824 */ /* 0x100fe200078e0a00 */
[C---:B------:R-:W-:Y:S02]  /*2cd0*/  ISETP.GT.U32.AND P6, PT, R0.reuse, R107, PT ;  /* 0x0000006b0000720c */ /* 0x040fe40003fc4070 */
[C---:B------:R-:W-:Y:S02]  /*2ce0*/  ISETP.GT.U32.AND P5, PT, R0.reuse, R97, PT ;  /* 0x000000610000720c */ /* 0x040fe40003fa4070 */
[----:B------:R-:W-:Y:S01]  /*2cf0*/  @!P3 IADD3 R87, R87, -R0, RZ ;  /* 0x800000005757b210 */ /* 0x000fe20007ffe0ff */
[--C-:B------:R-:W-:Y:S01]  /*2d00*/  @!P1 IMAD.IADD R105, R105, 0x1, -R0.reuse ;  /* 0x0000000169699824 */ /* 0x100fe200078e0a00 */
[----:B------:R-:W-:Y:S01]  /*2d10*/  ISETP.GT.U32.AND P3, PT, R0, R109, PT ;  /* 0x0000006d0000720c */ /* 0x000fe20003f64070 */
[--C-:B------:R-:W-:Y:S01]  /*2d20*/  @!P0 IMAD.IADD R93, R93, 0x1, -R0.reuse ;  /* 0x000000015d5d8824 */ /* 0x100fe200078e0a00 */
[----:B------:R-:W-:Y:S01]  /*2d30*/  ISETP.GE.AND P1, PT, R54, RZ, PT ;  /* 0x000000ff3600720c */ /* 0x000fe20003f26270 */
[----:B------:R-:W-:Y:S01]  /*2d40*/  @!P2 IMAD.IADD R95, R95, 0x1, -R0 ;  /* 0x000000015f5fa824 */ /* 0x000fe200078e0a00 */
[----:B------:R-:W-:-:S02]  /*2d50*/  ISETP.GT.U32.AND P0, PT, R0, R111, PT ;  /* 0x0000006f0000720c */ /* 0x000fc40003f04070 */
[----:B------:R-:W-:Y:S02]  /*2d60*/  ISETP.GE.AND P2, PT, R52, RZ, PT ;  /* 0x000000ff3400720c */ /* 0x000fe40003f46270 */
[-C--:B------:R-:W-:Y:S01]  /*2d70*/  @!P6 IADD3 R107, R107, -R0.reuse, RZ ;  /* 0x800000006b6be210 */ /* 0x080fe20007ffe0ff */
[--C-:B------:R-:W-:Y:S01]  /*2d80*/  @!P5 IMAD.IADD R97, R97, 0x1, -R0.reuse ;  /* 0x000000016161d824 */ /* 0x100fe200078e0a00 */
[----:B------:R-:W-:Y:S02]  /*2d90*/  ISETP.GT.U32.AND P6, PT, R0, R113, PT ;  /* 0x000000710000720c */ /* 0x000fe40003fc4070 */
[----:B------:R-:W-:Y:S02]  /*2da0*/  ISETP.GE.AND P5, PT, R50, RZ, PT ;  /* 0x000000ff3200720c */ /* 0x000fe40003fa6270 */
[----:B------:R-:W-:Y:S01]  /*2db0*/  @!P3 IADD3 R109, R109, -R0, RZ ;  /* 0x800000006d6db210 */ /* 0x000fe20007ffe0ff */
[----:B------:R-:W-:Y:S01]  /*2dc0*/  @!P1 IMAD.MOV R85, RZ, RZ, -R85 ;  /* 0x000000ffff559224 */ /* 0x000fe200078e0a55 */
[----:B------:R-:W-:Y:S01]  /*2dd0*/  ISETP.GE.AND P3, PT, R48, RZ, PT ;  /* 0x000000ff3000720c */ /* 0x000fe20003f66270 */
[----:B------:R-:W-:Y:S01]  /*2de0*/  @!P0 IMAD.IADD R111, R111, 0x1, -R0 ;  /* 0x000000016f6f8824 */ /* 0x000fe200078e0a00 */
[----:B------:R-:W-:Y:S01]  /*2df0*/  ISETP.GT.U32.AND P1, PT, R0, R95, PT ;  /* 0x0000005f0000720c */ /* 0x000fe20003f24070 */
[----:B------:R-:W-:Y:S01]  /*2e00*/  @!P2 IMAD.MOV R87, RZ, RZ, -R87 ;  /* 0x000000ffff57a224 */ /* 0x000fe200078e0a57 */
[----:B------:R-:W-:-:S02]  /*2e10*/  ISETP.GE.AND P0, PT, R46, RZ, PT ;  /* 0x000000ff2e00720c */ /* 0x000fc40003f06270 */
[C---:B------:R-:W-:Y:S02]  /*2e20*/  ISETP.GT.U32.AND P2, PT, R0.reuse, R97, PT ;  /* 0x000000610000720c */ /* 0x040fe40003f44070 */
[----:B------:R-:W-:Y:S02]  /*2e30*/  @!P6 IADD3 R113, R113, -R0, RZ ;  /* 0x800000007171e210 */ /* 0x000fe40007ffe0ff */
[C---:B------:R-:W-:Y:S02]  /*2e40*/  ISETP.GT.U32.AND P6, PT, R0.reuse, R111, PT ;  /* 0x0000006f0000720c */ /* 0x040fe40003fc4070 */
[----:B------:R-:W-:Y:S01]  /*2e50*/  @!P5 IADD3 R93, -R93, RZ, RZ ;  /* 0x000000ff5d5dd210 */ /* 0x000fe20007ffe1ff */
[----:B------:R-:W-:Y:S01]  /*2e60*/  @!P3 IMAD.MOV R105, RZ, RZ, -R105 ;  /* 0x000000ffff69b224 */ /* 0x000fe200078e0a69 */
[C---:B------:R-:W-:Y:S01]  /*2e70*/  ISETP.GT.U32.AND P3, PT, R0.reuse, R113, PT ;  /* 0x000000710000720c */ /* 0x040fe20003f64070 */
[--C-:B------:R-:W-:Y:S01]  /*2e80*/  @!P1 IMAD.IADD R95, R95, 0x1, -R0.reuse ;  /* 0x000000015f5f9824 */ /* 0x100fe200078e0a00 */
[C---:B------:R-:W-:Y:S01]  /*2e90*/  ISETP.GT.U32.AND P1, PT, R0.reuse, R117, PT ;  /* 0x000000750000720c */ /* 0x040fe20003f24070 */
[----:B------:R-:W-:Y:S01]  /*2ea0*/  @!P0 IMAD.MOV R107, RZ, RZ, -R107 ;  /* 0x000000ffff6b8224 */ /* 0x000fe200078e0a6b */
[C---:B------:R-:W-:Y:S01]  /*2eb0*/  ISETP.GT.U32.AND P0, PT, R0.reuse, R115, PT ;  /* 0x000000730000720c */ /* 0x040fe20003f04070 */
[----:B------:R-:W-:Y:S01]  /*2ec0*/  @!P2 IMAD.IADD R97, R97, 0x1, -R0 ;  /* 0x000000016161a824 */ /* 0x000fe200078e0a00 */
[----:B------:R-:W-:-:S02]  /*2ed0*/  ISETP.GT.U32.AND P2, PT, R0, R119, PT ;  /* 0x000000770000720c */ /* 0x000fc40003f44070 */
[C---:B------:R-:W-:Y:S01]  /*2ee0*/  ISETP.GT.U32.AND P5, PT, R0.reuse, R109, PT ;  /* 0x0000006d0000720c */ /* 0x040fe20003fa4070 */
[--C-:B------:R-:W-:Y:S01]  /*2ef0*/  @!P6 IMAD.IADD R111, R111, 0x1, -R0.reuse ;  /* 0x000000016f6fe824 */ /* 0x100fe200078e0a00 */
[----:B------:R-:W-:Y:S02]  /*2f00*/  ISETP.GT.U32.AND P6, PT, R0, R121, PT ;  /* 0x000000790000720c */ /* 0x000fe40003fc4070 */
[----:B------:R-:W-:Y:S01]  /*2f10*/  IADD3 R22, R56, 0x38, RZ ;  /* 0x0000003838167810 */ /* 0x000fe20007ffe0ff */
[--C-:B------:R-:W-:Y:S01]  /*2f20*/  @!P3 IMAD.IADD R113, R113, 0x1, -R0.reuse ;  /* 0x000000017171b824 */ /* 0x100fe200078e0a00 */
[----:B------:R-:W-:Y:S01]  /*2f30*/  ISETP.GE.AND P3, PT, R42, RZ, PT ;  /* 0x000000ff2a00720c */ /* 0x000fe20003f66270 */
[--C-:B------:R-:W-:Y:S01]  /*2f40*/  @!P1 IMAD.IADD R117, R117, 0x1, -R0.reuse ;  /* 0x0000000175759824 */ /* 0x100fe200078e0a00 */
[----:B------:R-:W-:Y:S01]  /*2f50*/  ISETP.GE.AND P1, PT, R38, RZ, PT ;  /* 0x000000ff2600720c */ /* 0x000fe20003f26270 */
[----:B------:R-:W-:Y:S01]  /*2f60*/  STL [R1+0x1d78], R22 ;  /* 0x001d781601007387 */ /* 0x000fe20000100800 */
[----:B------:R-:W-:Y:S01]  /*2f70*/  @!P0 IADD3 R115, R115, -R0, RZ ;  /* 0x8000000073738210 */ /* 0x000fe20007ffe0ff */
[----:B------:R-:W-:Y:S01]  /*2f80*/  @!P2 IMAD.IADD R119, R119, 0x1, -R0 ;  /* 0x000000017777a824 */ /* 0x000fe200078e0a00 */
[----:B------:R-:W-:-:S02]  /*2f90*/  ISETP.GE.AND P2, PT, R36, RZ, PT ;  /* 0x000000ff2400720c */ /* 0x000fc40003f46270 */
[----:B------:R-:W-:Y:S02]  /*2fa0*/  IABS R127, R22 ;  /* 0x00000016007f7213 */ /* 0x000fe40000000000 */
[-C--:B------:R-:W-:Y:S02]  /*2fb0*/  @!P6 IADD3 R121, R121, -R0.reuse, RZ ;  /* 0x800000007979e210 */ /* 0x080fe40007ffe0ff */
[----:B------:R-:W-:Y:S01]  /*2fc0*/  ISETP.GT.U32.AND P6, PT, R0, R115, PT ;  /* 0x000000730000720c */ /* 0x000fe20003fc4070 */
[----:B------:R-:W-:Y:S01]  /*2fd0*/  IMAD.HI.U32 R6, R5, R127, RZ ;  /* 0x0000007f05067227 */ /* 0x000fe200078e00ff */
[----:B------:R-:W-:Y:S02]  /*2fe0*/  @!P5 IADD3 R109, R109, -R0, RZ ;  /* 0x800000006d6dd210 */ /* 0x000fe40007ffe0ff */
[----:B------:R-:W-:Y:S01]  /*2ff0*/  IADD3 R20, R56, 0x39, RZ ;  /* 0x0000003938147810 */ /* 0x000fe20007ffe0ff */
[----:B------:R-:W-:Y:S01]  /*3000*/  @!P3 IMAD.MOV R97, RZ, RZ, -R97 ;  /* 0x000000ffff61b224 */ /* 0x000fe200078e0a61 */
[----:B------:R-:W-:Y:S01]  /*3010*/  ISETP.GE.AND P5, PT, R44, RZ, PT ;  /* 0x000000ff2c00720c */ /* 0x000fe20003fa6270 */
[----:B------:R-:W-:Y:S01]  /*3020*/  @!P1 IMAD.MOV R111, RZ, RZ, -R111 ;  /* 0x000000ffff6f9224 */ /* 0x000fe200078e0a6f */
[C---:B------:R-:W-:Y:S01]  /*3030*/  ISETP.GT.U32.AND P3, PT, R0.reuse, R121, PT ;  /* 0x000000790000720c */ /* 0x040fe20003f64070 */
[----:B------:R-:W-:Y:S01]  /*3040*/  STL [R1+0x1d74], R20 ;  /* 0x001d741401007387 */ /* 0x000fe20000100800 */
[----:B------:R-:W-:-:S02]  /*3050*/  ISETP.GT.U32.AND P1, PT, R0, R123, PT ;  /* 0x0000007b0000720c */ /* 0x000fc40003f24070 */
[----:B------:R-:W-:Y:S01]  /*3060*/  IADD3 R6, -R6, RZ, RZ ;  /* 0x000000ff06067210 */ /* 0x000fe20007ffe1ff */
[----:B------:R-:W-:Y:S01]  /*3070*/  @!P6 IMAD.IADD R115, R115, 0x1, -R0 ;  /* 0x000000017373e824 */ /* 0x000fe200078e0a00 */
[----:B------:R-:W-:Y:S02]  /*3080*/  @!P2 IADD3 R113, -R113, RZ, RZ ;  /* 0x000000ff7171a210 */ /* 0x000fe40007ffe1ff */
[----:B------:R-:W-:Y:S01]  /*3090*/  IABS R129, R20 ;  /* 0x0000001400817213 */ /* 0x000fe20000000000 */
[C---:B------:R-:W-:Y:S01]  /*30a0*/  IMAD R127, R0.reuse, R6, R127 ;  /* 0x00000006007f7224 */ /* 0x040fe200078e027f */
[----:B------:R-:W-:Y:S01]  /*30b0*/  ISETP.GT.U32.AND P2, PT, R0, R125, PT ;  /* 0x0000007d0000720c */ /* 0x000fe20003f44070 */
[----:B------:R-:W-:Y:S01]  /*30c0*/  @!P5 IMAD.MOV R95, RZ, RZ, -R95 ;  /* 0x000000ffff5fd224 */ /* 0x000fe200078e0a5f */
[----:B------:R-:W-:Y:S01]  /*30d0*/  ISETP.GE.AND P6, PT, R34, RZ, PT ;  /* 0x000000ff2200720c */ /* 0x000fe20003fc6270 */
[----:B------:R-:W-:Y:S01]  /*30e0*/  IMAD.HI.U32 R6, R5, R129, RZ ;  /* 0x0000008105067227 */ /* 0x000fe200078e00ff */
[----:B------:R-:W-:-:S02]  /*30f0*/  IADD3 R18, R56, 0x3a, RZ ;  /* 0x0000003a38127810 */ /* 0x000fc40007ffe0ff */
[----:B------:R-:W-:Y:S01]  /*3100*/  ISETP.GT.U32.AND P5, PT, R0, R117, PT ;  /* 0x000000750000720c */ /* 0x000fe20003fa4070 */
[--C-:B------:R-:W-:Y:S01]  /*3110*/  @!P3 IMAD.IADD R121, R121, 0x1, -R0.reuse ;  /* 0x000000017979b824 */ /* 0x100fe200078e0a00 */
[----:B------:R-:W-:Y:S01]  /*3120*/  IADD3 R6, -R6, RZ, RZ ;  /* 0x000000ff06067210 */ /* 0x000fe20007ffe1ff */
[----:B------:R-:W-:Y:S01]  /*3130*/  @!P1 IMAD.IADD R123, R123, 0x1, -R0 ;  /* 0x000000017b7b9824 */ /* 0x000fe200078e0a00 */
[----:B------:R-:W-:Y:S01]  /*3140*/  IABS R131, R18 ;  /* 0x0000001200837213 */ /* 0x000fe20000000000 */
[----:B------:R-:W-:Y:S01]  /*3150*/  STL [R1+0x1d6c], R18 ;  /* 0x001d6c1201007387 */ /* 0x000fe20000100800 */
[----:B------:R-:W-:Y:S01]  /*3160*/  ISETP.GE.AND P3, PT, R28, RZ, PT ;  /* 0x000000ff1c00720c */ /* 0x000fe20003f66270 */
[----:B------:R-:W-:Y:S01]  /*3170*/  IMAD R129, R0, R6, R129 ;  /* 0x0000000600817224 */ /* 0x000fe200078e0281 */
[----:B------:R-:W-:Y:S01]  /*3180*/  @!P2 IADD3 R125, R125, -R0, RZ ;  /* 0x800000007d7da210 */ /* 0x000fe20007ffe0ff */
[----:B------:R-:W-:Y:S01]  /*3190*/  IMAD.HI.U32 R6, R5, R131, RZ ;  /* 0x0000008305067227 */ /* 0x000fe200078e00ff */
[----:B------:R-:W-:-:S02]  /*31a0*/  IADD3 R16, R56, 0x3b, RZ ;  /* 0x0000003b38107810 */ /* 0x000fc40007ffe0ff */
[----:B------:R-:W-:Y:S01]  /*31b0*/  ISETP.GE.AND P0, PT, R40, RZ, PT ;  /* 0x000000ff2800720c */ /* 0x000fe20003f06270 */
[----:B------:R-:W-:Y:S01]  /*31c0*/  @!P6 IMAD.MOV R115, RZ, RZ, -R115 ;  /* 0x000000ffff73e224 */ /* 0x000fe200078e0a73 */
[C---:B------:R-:W-:Y:S01]  /*31d0*/  ISETP.GT.U32.AND P2, PT, R0.reuse, R123, PT ;  /* 0x0000007b0000720c */ /* 0x040fe20003f44070 */
[----:B------:R-:W-:Y:S01]  /*31e0*/  IMAD.MOV R6, RZ, RZ, -R6 ;  /* 0x000000ffff067224 */ /* 0x000fe200078e0a06 */
[C---:B------:R-:W-:Y:S01]  /*31f0*/  ISETP.GT.U32.AND P6, PT, R0.reuse, R125, PT ;  /* 0x0000007d0000720c */ /* 0x040fe20003fc4070 */
[----:B------:R-:W-:Y:S01]  /*3200*/  @!P5 IMAD.IADD R117, R117, 0x1, -R0 ;  /* 0x000000017575d824 */ /* 0x000fe200078e0a00 */
[----:B------:R-:W-:Y:S01]  /*3210*/  IABS R133, R16 ;  /* 0x0000001000857213 */ /* 0x000fe20000000000 */
[----:B------:R-:W-:Y:S01]  /*3220*/  IMAD R131, R0, R6, R131 ;  /* 0x0000000600837224 */ /* 0x000fe200078e0283 */
[----:B------:R-:W-:Y:S01]  /*3230*/  ISETP.GE.AND P5, PT, R32, RZ, PT ;  /* 0x000000ff2000720c */ /* 0x000fe20003fa6270 */
[----:B------:R-:W-:Y:S01]  /*3240*/  @!P3 IMAD.MOV R121, RZ, RZ, -R121 ;  /* 0x000000ffff79b224 */ /* 0x000fe200078e0a79 */
[----:B------:R-:W-:Y:S01]  /*3250*/  IADD3 R12, R56, 0x3c, RZ ;  /* 0x0000003c380c7810 */ /* 0x000fe20007ffe0ff */
[----:B------:R-:W-:Y:S01]  /*3260*/  IMAD.HI.U32 R6, R5, R133, RZ ;  /* 0x0000008505067227 */ /* 0x000fe200078e00ff */
[C---:B------:R-:W-:Y:S01]  /*3270*/  ISETP.GT.U32.AND P3, PT, R0.reuse, R127, PT ;  /* 0x0000007f0000720c */ /* 0x040fe20003f64070 */
[----:B------:R-:W-:Y:S01]  /*3280*/  STL [R1+0x1d68], R16 ;  /* 0x001d681001007387 */ /* 0x000fe20000100800 */
[----:B------:R-:W-:Y:S01]  /*3290*/  IABS R135, R12 ;  /* 0x0000000c00877213 */ /* 0x000fe20000000000 */
[----:B------:R-:W-:Y:S01]  /*32a0*/  IMAD.MOV R6, RZ, RZ, -R6 ;  /* 0x000000ffff067224 */ /* 0x000fe200078e0a06 */
[----:B------:R-:W-:Y:S01]  /*32b0*/  @!P0 IADD3 R109, -R109, RZ, RZ ;  /* 0x000000ff6d6d8210 */ /* 0x000fe20007ffe1ff */
[--C-:B------:R-:W-:Y:S01]  /*32c0*/  @!P2 IMAD.IADD R123, R123, 0x1, -R0.reuse ;  /* 0x000000017b7ba824 */ /* 0x100fe200078e0a00 */
[C---:B------:R-:W-:Y:S01]  /*32d0*/  ISETP.GT.U32.AND P0, PT, R0.reuse, R119, PT ;  /* 0x000000770000720c */ /* 0x040fe20003f04070 */
[C---:B------:R-:W-:Y:S01]  /*32e0*/  IMAD R133, R0.reuse, R6, R133 ;  /* 0x0000000600857224 */ /* 0x040fe200078e0285 */
[C---:B------:R-:W-:Y:S01]  /*32f0*/  ISETP.GT.U32.AND P2, PT, R0.reuse, R129, PT ;  /* 0x000000810000720c */ /* 0x040fe20003f44070 */
[----:B------:R-:W-:Y:S01]  /*3300*/  IMAD.HI.U32 R6, R5, R135, RZ ;  /* 0x0000008705067227 */ /* 0x000fe200078e00ff */
[----:B------:R-:W-:Y:S01]  /*3310*/  @!P6 IADD3 R125, R125, -R0, RZ ;  /* 0x800000007d7de210 */ /* 0x000fe20007ffe0ff */
[----:B------:R-:W-:Y:S01]  /*3320*/  STL [R1+0x1d60], R12 ;  /* 0x001d600c01007387 */ /* 0x000fe20000100800 */
[----:B------:R-:W-:Y:S01]  /*3330*/  ISETP.GT.U32.AND P6, PT, R0, R131, PT ;  /* 0x000000830000720c */ /* 0x000fe20003fc4070 */
[----:B------:R-:W-:Y:S01]  /*3340*/  @!P5 IMAD.MOV R117, RZ, RZ, -R117 ;  /* 0x000000ffff75d224 */ /* 0x000fe200078e0a75 */
[----:B------:R-:W-:Y:S01]  /*3350*/  ISETP.GE.AND P1, PT, R26, RZ, PT ;  /* 0x000000ff1a00720c */ /* 0x000fe20003f26270 */
[----:B------:R-:W-:Y:S01]  /*3360*/  @!P3 IMAD.IADD R127, R127, 0x1, -R0 ;  /* 0x000000017f7fb824 */ /* 0x000fe200078e0a00 */
[----:B------:R-:W-:-:S02]  /*3370*/  IADD3 R10, R56, 0x3d, RZ ;  /* 0x0000003d380a7810 */ /* 0x000fc40007ffe0ff */
[----:B------:R-:W-:Y:S02]  /*3380*/  ISETP.GE.AND P5, PT, R24, RZ, PT ;  /* 0x000000ff1800720c */ /* 0x000fe40003fa6270 */
[----:B------:R-:W-:Y:S01]  /*3390*/  IADD3 R6, -R6, RZ, RZ ;  /* 0x000000ff06067210 */ /* 0x000fe20007ffe1ff */
[----:B------:R-:W-:Y:S01]  /*33a0*/  @!P2 IMAD.IADD R129, R129, 0x1, -R0 ;  /* 0x000000018181a824 */ /* 0x000fe200078e0a00 */
[----:B------:R-:W-:Y:S01]  /*33b0*/  IABS R137, R10 ;  /* 0x0000000a00897213 */ /* 0x000fe20000000000 */
[----:B------:R-:W-:Y:S01]  /*33c0*/  STL [R1+0x1d5c], R10 ;  /* 0x001d5c0a01007387 */ /* 0x000fe20000100800 */
[----:B------:R-:W-:Y:S01]  /*33d0*/  IADD3 R8, R56, 0x3e, RZ ;  /* 0x0000003e38087810 */ /* 0x000fe20007ffe0ff */
[----:B------:R-:W-:Y:S01]  /*33e0*/  IMAD R135, R0, R6, R135 ;  /* 0x0000000600877224 */ /* 0x000fe200078e0287 */
[----:B------:R-:W-:Y:S01]  /*33f0*/  @!P0 IADD3 R119, R119, -R0, RZ ;  /* 0x8000000077778210 */ /* 0x000fe20007ffe0ff */
[C---:B------:R-:W-:Y:S01]  /*3400*/  IMAD.HI.U32 R6, R5.reuse, R137, RZ ;  /* 0x0000008905067227 */ /* 0x040fe200078e00ff */
[----:B------:R-:W-:Y:S01]  /*3410*/  IABS R139, R8 ;  /* 0x00000008008b7213 */ /* 0x000fe20000000000 */
[----:B------:R3:W-:Y:S01]  /*3420*/  STL [R1+0x1d50], R8 ;  /* 0x001d500801007387 */ /* 0x0007e20000100800 */
[----:B------:R-:W-:Y:S01]  /*3430*/  ISETP.GE.AND P0, PT, R30, RZ, PT ;  /* 0x000000ff1e00720c */ /* 0x000fe20003f06270 */
[----:B------:R-:W-:Y:S01]  /*3440*/  @!P1 IMAD.MOV R123, RZ, RZ, -R123 ;  /* 0x000000ffff7b9224 */ /* 0x000fe200078e0a7b */
[C---:B------:R-:W-:Y:S01]  /*3450*/  ISETP.GT.U32.AND P3, PT, R0.reuse, R133, PT ;  /* 0x000000850000720c */ /* 0x040fe20003f64070 */
[----:B------:R-:W-:Y:S01]  /*3460*/  IMAD.MOV R6, RZ, RZ, -R6 ;  /* 0x000000ffff067224 */ /* 0x000fe200078e0a06 */
[----:B------:R-:W-:Y:S01]  /*3470*/  ISETP.GT.U32.AND P2, PT, R0, R127, PT ;  /* 0x0000007f0000720c */ /* 0x000fe20003f44070 */
[----:B------:R-:W-:Y:S01]  /*3480*/  IMAD.HI.U32 R5, R5, R139, RZ ;  /* 0x0000008b05057227 */ /* 0x000fe200078e00ff */
[----:B------:R-:W-:-:S02]  /*3490*/  @!P6 IADD3 R131, R131, -R0, RZ ;  /* 0x800000008383e210 */ /* 0x000fc40007ffe0ff */
[C---:B------:R-:W-:Y:S01]  /*34a0*/  ISETP.GT.U32.AND P1, PT, R0.reuse, R129, PT ;  /* 0x000000810000720c */ /* 0x040fe20003f24070 */
[----:B------:R-:W-:Y:S01]  /*34b0*/  @!P5 IMAD.MOV R125, RZ, RZ, -R125 ;  /* 0x000000ffff7dd224 */ /* 0x000fe200078e0a7d */
[C---:B------:R-:W-:Y:S01]  /*34c0*/  ISETP.GT.U32.AND P6, PT, R0.reuse, R131, PT ;  /* 0x000000830000720c */ /* 0x040fe20003fc4070 */
[C---:B------:R-:W-:Y:S01]  /*34d0*/  IMAD R137, R0.reuse, R6, R137 ;  /* 0x0000000600897224 */ /* 0x040fe200078e0289 */
[----:B------:R-:W-:Y:S01]  /*34e0*/  ISETP.GT.U32.AND P5, PT, R0, R135, PT ;  /* 0x000000870000720c */ /* 0x000fe20003fa4070 */
[----:B------:R-:W-:Y:S01]  /*34f0*/  IMAD.MOV R5, RZ, RZ, -R5 ;  /* 0x000000ffff057224 */ /* 0x000fe200078e0a05 */
[----:B--2---:R-:W-:Y:S01]  /*3500*/  LOP3.LUT R74, R72, 0x7f, RZ, 0xc0, !PT ;  /* 0x0000007f484a7812 */ /* 0x004fe200078ec0ff */
[----:B------:R-:W-:Y:S01]  /*3510*/  @!P3 IMAD.IADD R133, R133, 0x1, -R0 ;  /* 0x000000018585b824 */ /* 0x000fe200078e0a00 */
[----:B------:R-:W-:Y:S01]  /*3520*/  @!P0 IADD3 R119, -R119, RZ, RZ ;  /* 0x000000ff77778210 */ /* 0x000fe20007ffe1ff */
[----:B------:R-:W-:Y:S01]  /*3530*/  IMAD R139, R0, R5, R139 ;  /* 0x00000005008b7224 */ /* 0x000fe200078e028b */
[----:B------:R-:W-:-:S02]  /*3540*/  @!P2 IADD3 R127, R127, -R0, RZ ;  /* 0x800000007f7fa210 */ /* 0x000fc40007ffe0ff */
[----:B------:R-:W-:Y:S01]  /*3550*/  LEA R82, R4, R74, 0x9 ;  /* 0x0000004a04527211 */ /* 0x000fe200078e48ff */
[--C-:B------:R-:W-:Y:S01]  /*3560*/  @!P1 IMAD.IADD R129, R129, 0x1, -R0.reuse ;  /* 0x0000000181819824 */ /* 0x100fe200078e0a00 */
[----:B------:R-:W-:Y:S02]  /*3570*/  ISETP.GE.AND P0, PT, R22, RZ, PT ;  /* 0x000000ff1600720c */ /* 0x000fe40003f06270 */
[C---:B------:R-:W-:Y:S01]  /*3580*/  ISETP.GT.U32.AND P2, PT, R0.reuse, R137, PT ;  /* 0x000000890000720c */ /* 0x040fe20003f44070 */
[----:B------:R-:W-:Y:S01]  /*3590*/  @!P5 IMAD.IADD R135, R135, 0x1, -R0 ;  /* 0x000000018787d824 */ /* 0x000fe200078e0a00 */
[----:B------:R-:W-:Y:S01]  /*35a0*/  @!P6 IADD3 R131, R131, -R0, RZ ;  /* 0x800000008383e210 */ /* 0x000fe20007ffe0ff */
[----:B------:R-:W-:Y:S01]  /*35b0*/  STL [R1+0x5e8], R82 ;  /* 0x0005e85201007387 */ /* 0x000fe20000100800 */
[----:B------:R-:W-:Y:S02]  /*35c0*/  IABS R5, R82 ;  /* 0x0000005200057213 */ /* 0x000fe40000000000 */
[----:B------:R-:W-:-:S02]  /*35d0*/  ISETP.GT.U32.AND P3, PT, R0, R133, PT ;  /* 0x000000850000720c */ /* 0x000fc40003f64070 */
[----:B------:R-:W-:Y:S01]  /*35e0*/  ISETP.GE.AND P1, PT, R20, RZ, PT ;  /* 0x000000ff1400720c */ /* 0x000fe20003f26270 */
[----:B------:R-:W-:Y:S01]  /*35f0*/  IMAD.HI.U32 R4, R3, R5, RZ ;  /* 0x0000000503047227 */ /* 0x000fe200078e00ff */
[----:B------:R-:W-:Y:S02]  /*3600*/  ISETP.GT.U32.AND P6, PT, R0, R139, PT ;  /* 0x0000008b0000720c */ /* 0x000fe40003fc4070 */
[----:B------:R-:W-:Y:S01]  /*3610*/  ISETP.GE.AND P5, PT, R18, RZ, PT ;  /* 0x000000ff1200720c */ /* 0x000fe20003fa6270 */
[----:B------:R-:W-:Y:S01]  /*3620*/  IMAD.MOV R4, RZ, RZ, -R4 ;  /* 0x000000ffff047224 */ /* 0x000fe200078e0a04 */
[C---:B------:R-:W-:Y:S01]  /*3630*/  IADD3 R80, R82.reuse, 0x80, RZ ;  /* 0x0000008052507810 */ /* 0x040fe20007ffe0ff */
[--C-:B------:R-:W-:Y:S01]  /*3640*/  @!P2 IMAD.IADD R137, R137, 0x1, -R0.reuse ;  /* 0x000000018989a824 */ /* 0x100fe200078e0a00 */
[----:B------:R-:W-:Y:S01]  /*3650*/  IADD3 R78, R82, 0x100, RZ ;  /* 0x00000100524e7810 */ /* 0x000fe20007ffe0ff */
[----:B------:R-:W-:Y:S01]  /*3660*/  IMAD R5, R2, R4, R5 ;  /* 0x0000000402057224 */ /* 0x000fe200078e0205 */
[----:B------:R-:W-:Y:S01]  /*3670*/  IADD3 R76, R82, 0x180, RZ ;  /* 0x00000180524c7810 */ /* 0x000fe20007ffe0ff */
[--C-:B------:R-:W-:Y:S01]  /*3680*/  @!P3 IMAD.IADD R133, R133, 0x1, -R0.reuse ;  /* 0x000000018585b824 */ /* 0x100fe200078e0a00 */
[----:B------:R-:W-:Y:S01]  /*3690*/  IABS R25, R80 ;  /* 0x0000005000197213 */ /* 0x000fe20000000000 */
[----:B------:R-:W-:Y:S01]  /*36a0*/  STL [R1+0x6b0], R80 ;  /* 0x0006b05001007387 */ /* 0x000fe20000100800 */
[----:B------:R-:W-:Y:S01]  /*36b0*/  IABS R27, R78 ;  /* 0x0000004e001b7213 */ /* 0x000fe20000000000 */
[----:B------:R-:W-:Y:S01]  /*36c0*/  @!P6 IMAD.IADD R139, R139, 0x1, -R0 ;  /* 0x000000018b8be824 */ /* 0x000fe200078e0a00 */
[----:B------:R-:W-:Y:S01]  /*36d0*/  @!P0 IADD3 R127, -R127, RZ, RZ ;  /* 0x000000ff7f7f8210 */ /* 0x000fe20007ffe1ff */
[C---:B------:R-:W-:Y:S01]  /*36e0*/  IMAD.HI.U32 R4, R3.reuse, R25, RZ ;  /* 0x0000001903047227 */ /* 0x040fe200078e00ff */
[----:B------:R-:W-:Y:S01]  /*36f0*/  IABS R31, R76 ;  /* 0x0000004c001f7213 */ /* 0x000fe20000000000 */
[----:B------:R2:W-:Y:S01]  /*3700*/  STL [R1+0x6b4], R78 ;  /* 0x0006b44e01007387 */ /* 0x0005e20000100800 */
[C---:B------:R-:W-:Y:S01]  /*3710*/  ISETP.GT.U32.AND P0, PT, R0.reuse, R135, PT ;  /* 0x000000870000720c */ /* 0x040fe20003f04070 */
[----:B------:R-:W-:Y:S01]  /*3720*/  IMAD.HI.U32 R6, R3, R27, RZ ;  /* 0x0000001b03067227 */ /* 0x000fe200078e00ff */
[----:B------:R-:W-:Y:S01]  /*3730*/  @!P1 IADD3 R129, -R129, RZ, RZ ;  /* 0x000000ff81819210 */ /* 0x000fe20007ffe1ff */
[----:B------:R4:W-:Y:S01]  /*3740*/  STL [R1+0x6b8], R76 ;  /* 0x0006b84c01007387 */ /* 0x0009e20000100800 */
[----:B------:R-:W-:Y:S01]  /*3750*/  ISETP.GT.U32.AND P2, PT, R0, R137, PT ;  /* 0x000000890000720c */ /* 0x000fe20003f44070 */
[----:B------:R-:W-:Y:S01]  /*3760*/  IMAD.HI.U32 R3, R3, R31, RZ ;  /* 0x0000001f03037227 */ /* 0x000fe200078e00ff */
[----:B------:R-:W-:-:S02]  /*3770*/  ISETP.GE.AND P3, PT, R16, RZ, PT ;  /* 0x000000ff1000720c */ /* 0x000fc40003f66270 */
[----:B------:R-:W-:Y:S01]  /*3780*/  ISETP.GE.AND P1, PT, R12, RZ, PT ;  /* 0x000000ff0c00720c */ /* 0x000fe20003f26270 */
[----:B------:R-:W-:Y:S01]  /*3790*/  @!P5 IMAD.MOV R131, RZ, RZ, -R131 ;  /* 0x000000ffff83d224 */ /* 0x000fe200078e0a83 */
[----:B------:R-:W-:Y:S01]  /*37a0*/  ISETP.GE.AND P5, PT, R10, RZ, PT ;  /* 0x000000ff0a00720c */ /* 0x000fe20003fa6270 */
[----:B------:R-:W-:Y:S01]  /*37b0*/  IMAD.MOV R6, RZ, RZ, -R6 ;  /* 0x000000ffff067224 */ /* 0x000fe200078e0a06 */
[----:B------:R-:W-:Y:S01]  /*37c0*/  ISETP.GT.U32.AND P6, PT, R0, R139, PT ;  /* 0x0000008b0000720c */ /* 0x000fe20003fc4070 */
[----:B------:R-:W-:Y:S01]  /*37d0*/  IMAD.MOV R3, RZ, RZ, -R3 ;  /* 0x000000ffff037224 */ /* 0x000fe200078e0a03 */
[----:B------:R-:W-:Y:S01]  /*37e0*/  IADD3 R4, -R4, RZ, RZ ;  /* 0x000000ff04047210 */ /* 0x000fe20007ffe1ff */
[----:B------:R-:W-:Y:S01]  /*37f0*/  IMAD R27, R2, R6, R27 ;  /* 0x00000006021b7224 */ /* 0x000fe200078e021b */
[----:B------:R-:W-:Y:S01]  /*3800*/  IADD3 R88, R252, -0x4d, RZ ;  /* 0xffffffb3fc587810 */ /* 0x000fe20007ffe0ff */
[C---:B------:R-:W-:Y:S01]  /*3810*/  IMAD R31, R2.reuse, R3, R31 ;  /* 0x00000003021f7224 */ /* 0x040fe200078e021f */
[----:B------:R-:W-:Y:S01]  /*3820*/  @!P2 IADD3 R137, R137, -R0, RZ ;  /* 0x800000008989a210 */ /* 0x000fe20007ffe0ff */
[--C-:B------:R-:W-:Y:S01]  /*3830*/  @!P0 IMAD.IADD R135, R135, 0x1, -R0.reuse ;  /* 0x0000000187878824 */ /* 0x100fe200078e0a00 */
[C---:B------:R-:W-:Y:S01]  /*3840*/  ISETP.GT.U32.AND P0, PT, R2.reuse, R5, PT ;  /* 0x000000050200720c */ /* 0x040fe20003f04070 */
[----:B------:R-:W-:Y:S01]  /*3850*/  @!P3 IMAD.MOV R133, RZ, RZ, -R133 ;  /* 0x000000ffff85b224 */ /* 0x000fe200078e0a85 */
[C---:B------:R-:W-:Y:S01]  /*3860*/  ISETP.GT.U32.AND P3, PT, R2.reuse, R27, PT ;  /* 0x0000001b0200720c */ /* 0x040fe20003f64070 */
[----:B------:R-:W-:Y:S01]  /*3870*/  @!P1 IMAD.MOV R135, RZ, RZ, -R135 ;  /* 0x000000ffff879224 */ /* 0x000fe200078e0a87 */
[C---:B------:R-:W-:Y:S01]  /*3880*/  ISETP.GT.U32.AND P1, PT, R2.reuse, R31, PT ;  /* 0x0000001f0200720c */ /* 0x040fe20003f24070 */
[----:B------:R-:W-:Y:S01]  /*3890*/  @!P6 IMAD.IADD R139, R139, 0x1, -R0 ;  /* 0x000000018b8be824 */ /* 0x000fe200078e0a00 */
[----:B------:R-:W-:Y:S01]  /*38a0*/  @!P5 IADD3 R137, -R137, RZ, RZ ;  /* 0x000000ff8989d210 */ /* 0x000fe20007ffe1ff */
[----:B------:R-:W-:Y:S01]  /*38b0*/  IMAD R25, R2, R4, R25 ;  /* 0x0000000402197224 */ /* 0x000fe200078e0219 */
[----:B------:R-:W-:Y:S01]  /*38c0*/  ISETP.GE.AND P5, PT, R14, RZ, PT ;  /* 0x000000ff0e00720c */ /* 0x000fe20003fa6270 */
[----:B------:R-:W-:Y:S01]  /*38d0*/  IMAD R6, R74, c[0x0][0x18c], RZ ;  /* 0x000063004a067a24 */ /* 0x000fe200078e02ff */
[----:B------:R-:W-:-:S02]  /*38e0*/  ISETP.GE.AND P6, PT, R8, RZ, PT ;  /* 0x000000ff0800720c */ /* 0x000fc40003fc6270 */
[----:B------:R-:W-:Y:S01]  /*38f0*/  ISETP.GT.U32.AND P2, PT, R2, R25, PT ;  /* 0x000000190200720c */ /* 0x000fe20003f44070 */
[--C-:B------:R-:W-:Y:S01]  /*3900*/  @!P0 IMAD.IADD R5, R5, 0x1, -R2.reuse ;  /* 0x0000000105058824 */ /* 0x100fe200078e0a02 */
[----:B------:R-:W-:Y:S01]  /*3910*/  LOP3.LUT R0, RZ, c[0x0][0x17c], RZ, 0x33, !PT ;  /* 0x00005f00ff007a12 */ /* 0x000fe200078e33ff */
[--C-:B------:R-:W-:Y:S01]  /*3920*/  @!P3 IMAD.IADD R27, R27, 0x1, -R2.reuse ;  /* 0x000000011b1bb824 */ /* 0x100fe200078e0a02 */
[----:B------:R-:W-:Y:S01]  /*3930*/  IADD3 R3, R252, -0x5, RZ ;  /* 0xfffffffbfc037810 */ /* 0x000fe20007ffe0ff */
[----:B------:R-:W-:Y:S01]  /*3940*/  @!P1 IMAD.IADD R31, R31, 0x1, -R2 ;  /* 0x000000011f1f9824 */ /* 0x000fe200078e0a02 */
[C---:B------:R-:W-:Y:S02]  /*3950*/  ISETP.GT.U32.AND P3, PT, R2.reuse, R5, PT ;  /* 0x000000050200720c */ /* 0x040fe40003f64070 */
[----:B------:R-:W-:Y:S02]  /*3960*/  ISETP.GE.U32.AND P0, PT, R3, 0x7fffff7c, PT ;  /* 0x7fffff7c0300780c */ /* 0x000fe40003f06070 */
[----:B------:R-:W-:Y:S01]  /*3970*/  @!P5 IADD3 R57, -R57, RZ, RZ ;  /* 0x000000ff3939d210 */ /* 0x000fe20007ffe1ff */
[----:B------:R-:W-:Y:S01]  /*3980*/  @!P6 IMAD.MOV R139, RZ, RZ, -R139 ;  /* 0x000000ffff8be224 */ /* 0x000fe200078e0a8b */
[----:B------:R-:W-:-:S02]  /*3990*/  ISETP.GT.U32.AND P5, PT, R2, R27, PT ;  /* 0x0000001b0200720c */ /* 0x000fc40003fa4070 */
[C---:B------:R-:W-:Y:S02]  /*39a0*/  ISETP.GT.U32.AND P6, PT, R2.reuse, R31, PT ;  /* 0x0000001f0200720c */ /* 0x040fe40003fc4070 */
[----:B------:R-:W-:Y:S02]  /*39b0*/  @!P2 IADD3 R25, R25, -R2, RZ ;  /* 0x800000021919a210 */ /* 0x000fe40007ffe0ff */
[----:B------:R-:W-:Y:S01]  /*39c0*/  ISETP.NE.AND P2, PT, RZ, c[0x0][0x17c], PT ;  /* 0x00005f00ff007a0c */ /* 0x000fe20003f45270 */
[--C-:B------:R-:W-:Y:S01]  /*39d0*/  @!P3 IMAD.IADD R5, R5, 0x1, -R2.reuse ;  /* 0x000000010505b824 */ /* 0x100fe200078e0a02 */
[----:B------:R-:W-:Y:S02]  /*39e0*/  ISETP.GT.U32.AND P1, PT, R2, R25, PT ;  /* 0x000000190200720c */ /* 0x000fe40003f24070 */
[C---:B-1----:R-:W-:Y:S02]  /*39f0*/  SEL R30, R0.reuse, R9, !P2 ;  /* 0x00000009001e7207 */ /* 0x042fe40005000000 */
[C---:B------:R-:W-:Y:S01]  /*3a00*/  SEL R32, R0.reuse, R13, !P2 ;  /* 0x0000000d00207207 */ /* 0x040fe20005000000 */
[--C-:B------:R-:W-:Y:S01]  /*3a10*/  @!P5 IMAD.IADD R27, R27, 0x1, -R2.reuse ;  /* 0x000000011b1bd824 */ /* 0x100fe200078e0a02 */
[C---:B------:R-:W-:Y:S01]  /*3a20*/  SEL R34, R0.reuse, R15, !P2 ;  /* 0x0000000f00227207 */ /* 0x040fe20005000000 */
[----:B------:R-:W-:Y:S01]  /*3a30*/  @!P6 IMAD.IADD R31, R31, 0x1, -R2 ;  /* 0x000000011f1fe824 */ /* 0x000fe200078e0a02 */
[----:B------:R-:W-:Y:S01]  /*3a40*/  SEL R36, R0, R21, !P2 ;  /* 0x0000001500247207 */ /* 0x000fe20005000000 */
[----:B------:R-:W-:Y:S01]  /*3a50*/  IMAD R30, R30, c[0x0][0x190], RZ ;  /* 0x000064001e1e7a24 */ /* 0x000fe200078e02ff */
        /* <DEDUP_REMOVED lines=12> */
[----:B------:R-:W-:-:S02]  /*3b20*/  SEL R17, R0, R17, !P2 ;  /* 0x0000001100117207 */ /* 0x000fc40005000000 */
[C---:B------:R-:W-:Y:S02]  /*3b30*/  SEL R23, R0.reuse, R23, !P2 ;  /* 0x0000001700177207 */ /* 0x040fe40005000000 */
[C---:B------:R-:W-:Y:S01]  /*3b40*/  SEL R38, R0.reuse, R29, !P2 ;  /* 0x0000001d00267207 */ /* 0x040fe20005000000 */
[----:B------:R-:W-:Y:S01]  /*3b50*/  IMAD R29, R7, c[0x0][0x190], RZ ;  /* 0x00006400071d7a24 */ /* 0x000fe200078e02ff */
[C---:B------:R-:W-:Y:S02]  /*3b60*/  SEL R99, R0.reuse, R99, !P2 ;  /* 0x0000006300637207 */ /* 0x040fe40005000000 */
[----:B------:R-:W-:Y:S01]  /*3b70*/  SEL R40, R0, R101, !P2 ;  /* 0x0000006500287207 */ /* 0x000fe20005000000 */
[----:B------:R-:W-:Y:S01]  /*3b80*/  IMAD R38, R38, c[0x0][0x190], RZ ;  /* 0x0000640026267a24 */ /* 0x000fe200078e02ff */
[C---:B------:R-:W-:Y:S02]  /*3b90*/  SEL R103, R0.reuse, R103, !P2 ;  /* 0x0000006700677207 */ /* 0x040fe40005000000 */
[C---:B------:R-:W-:Y:S01]  /*3ba0*/  SEL R42, R0.reuse, R35, !P2 ;  /* 0x00000023002a7207 */ /* 0x040fe20005000000 */
[----:B------:R-:W-:Y:S01]  /*3bb0*/  IMAD R35, R17, c[0x0][0x190], RZ ;  /* 0x0000640011237a24 */ /* 0x000fe200078e02ff */
[C---:B---3--:R-:W-:Y:S01]  /*3bc0*/  SEL R8, R0.reuse, R39, !P2 ;  /* 0x0000002700087207 */ /* 0x048fe20005000000 */
[----:B------:R-:W-:Y:S01]  /*3bd0*/  IMAD R39, R99, c[0x0][0x190], RZ ;  /* 0x0000640063277a24 */ /* 0x000fe200078e02ff */
[C---:B------:R-:W-:Y:S01]  /*3be0*/  SEL R44, R0.reuse, R33, !P2 ;  /* 0x00000021002c7207 */ /* 0x040fe20005000000 */
[----:B------:R-:W-:Y:S01]  /*3bf0*/  IMAD R33, R19, c[0x0][0x190], RZ ;  /* 0x0000640013217a24 */ /* 0x000fe200078e02ff */
[C---:B------:R-:W-:Y:S01]  /*3c00*/  SEL R10, R0.reuse, R37, !P2 ;  /* 0x00000025000a7207 */ /* 0x040fe20005000000 */
[----:B------:R-:W-:Y:S01]  /*3c10*/  IMAD R37, R23, c[0x0][0x190], RZ ;  /* 0x0000640017257a24 */ /* 0x000fe200078e02ff */
[----:B------:R-:W-:Y:S01]  /*3c20*/  SEL R46, R0, R41, !P2 ;  /* 0x00000029002e7207 */ /* 0x000fe20005000000 */
[----:B------:R-:W-:Y:S01]  /*3c30*/  IMAD R40, R40, c[0x0][0x190], RZ ;  /* 0x0000640028287a24 */ /* 0x000fe200078e02ff */
[C---:B------:R-:W-:Y:S01]  /*3c40*/  SEL R12, R0.reuse, R43, !P2 ;  /* 0x0000002b000c7207 */ /* 0x040fe20005000000 */
        /* <DEDUP_REMOVED lines=51> */
[----:B------:R-:W-:-:S02]  /*3f80*/  SEL R109, R0, R109, !P2 ;  /* 0x0000006d006d7207 */ /* 0x000fc40005000000 */
        /* <DEDUP_REMOVED lines=20> */
[C---:B------:R-:W-:Y:S01]  /*40d0*/  SEL R131, R0.reuse, R131, !P2 ;  /* 0x0000008300837207 */ /* 0x040fe20005000000 */
[----:B------:R-:W-:Y:S01]  /*40e0*/  IMAD R14, R127, c[0x0][0x190], RZ ;  /* 0x000064007f0e7a24 */ /* 0x000fe200078e02ff */
[C---:B------:R-:W-:Y:S01]  /*40f0*/  SEL R133, R0.reuse, R133, !P2 ;  /* 0x0000008500857207 */ /* 0x040fe20005000000 */
[----:B------:R-:W-:Y:S01]  /*4100*/  IMAD R13, R129, c[0x0][0x190], RZ ;  /* 0x00006400810d7a24 */ /* 0x000fe200078e02ff */
[C---:B------:R-:W-:Y:S01]  /*4110*/  SEL R135, R0.reuse, R135, !P2 ;  /* 0x0000008700877207 */ /* 0x040fe20005000000 */
[----:B------:R-:W-:Y:S01]  /*4120*/  IMAD R12, R131, c[0x0][0x190], RZ ;  /* 0x00006400830c7a24 */ /* 0x000fe200078e02ff */
[----:B------:R-:W-:-:S02]  /*4130*/  SEL R137, R0, R137, !P2 ;  /* 0x0000008900897207 */ /* 0x000fc40005000000 */
[C---:B------:R-:W-:Y:S01]  /*4140*/  SEL R139, R0.reuse, R139, !P2 ;  /* 0x0000008b008b7207 */ /* 0x040fe20005000000 */
[----:B------:R-:W-:Y:S01]  /*4150*/  IMAD R10, R135, c[0x0][0x190], RZ ;  /* 0x00006400870a7a24 */ /* 0x000fe200078e02ff */
[----:B------:R-:W-:Y:S01]  /*4160*/  SEL R9, R0, R57, !P2 ;  /* 0x0000003900097207 */ /* 0x000fe20005000000 */
[----:B------:R-:W-:Y:S01]  /*4170*/  IMAD R57, R61, c[0x0][0x190], RZ ;  /* 0x000064003d397a24 */ /* 0x000fe200078e02ff */
[----:B------:R-:W-:Y:S01]  /*4180*/  ISETP.GE.AND P2, PT, R82, RZ, PT ;  /* 0x000000ff5200720c */ /* 0x000fe20003f46270 */
[----:B------:R-:W-:Y:S01]  /*4190*/  IMAD R61, R67, c[0x0][0x190], RZ ;  /* 0x00006400433d7a24 */ /* 0x000fe200078e02ff */
[----:B------:R-:W-:Y:S01]  /*41a0*/  ISETP.GE.AND P3, PT, R80, RZ, PT ;  /* 0x000000ff5000720c */ /* 0x000fe20003f66270 */
[----:B------:R-:W-:Y:S01]  /*41b0*/  IMAD R67, R83, c[0x0][0x190], RZ ;  /* 0x0000640053437a24 */ /* 0x000fe200078e02ff */
[----:B------:R-:W-:Y:S01]  /*41c0*/  ISETP.GE.AND P5, PT, R78, RZ, PT ;  /* 0x000000ff4e00720c */ /* 0x000fe20003fa6270 */
[----:B------:R-:W-:Y:S01]  /*41d0*/  IMAD R8, R137, c[0x0][0x190], RZ ;  /* 0x0000640089087a24 */ /* 0x000fe200078e02ff */
[----:B------:R-:W-:Y:S01]  /*41e0*/  ISETP.GE.AND P6, PT, R76, RZ, PT ;  /* 0x000000ff4c00720c */ /* 0x000fe20003fc6270 */
[----:B------:R-:W-:Y:S01]  /*41f0*/  IMAD R7, R139, c[0x0][0x190], RZ ;  /* 0x000064008b077a24 */ /* 0x000fe200078e02ff */
[----:B------:R-:W-:Y:S01]  /*4200*/  @!P1 IADD3 R25, R25, -R2, RZ ;  /* 0x8000000219199210 */ /* 0x000fe20007ffe0ff */
[----:B------:R-:W-:Y:S01]  /*4210*/  IMAD R9, R9, c[0x0][0x190], RZ ;  /* 0x0000640009097a24 */ /* 0x000fe200078e02ff */
[----:B------:R-:W-:-:S02]  /*4220*/  MOV R3, R5 ;  /* 0x0000000500037202 */ /* 0x000fc40000000f00 */
[C---:B------:R-:W-:Y:S02]  /*4230*/  IADD3 R0, R252.reuse, -0x9, RZ ;  /* 0xfffffff7fc007810 */ /* 0x040fe40007ffe0ff */
[----:B------:R-:W-:Y:S01]  /*4240*/  IADD3 R2, R252, -0xd, RZ ;  /* 0xfffffff3fc027810 */ /* 0x000fe20007ffe0ff */
[----:B------:R-:W-:Y:S01]  /*4250*/  @!P2 IMAD.MOV R3, RZ, RZ, -R3 ;  /* 0x000000ffff03a224 */ /* 0x000fe200078e0a03 */
[----:B------:R-:W-:Y:S01]  /*4260*/  ISETP.GE.U32.AND P1, PT, R0, 0x7fffff78, PT ;  /* 0x7fffff780000780c */ /* 0x000fe20003f26070 */
[----:B------:R-:W-:Y:S01]  /*4270*/  @!P3 IMAD.MOV R25, RZ, RZ, -R25 ;  /* 0x000000ffff19b224 */ /* 0x000fe200078e0a19 */
[----:B------:R-:W-:Y:S01]  /*4280*/  ISETP.NE.AND P3, PT, RZ, c[0x0][0x178], PT ;  /* 0x00005e00ff007a0c */ /* 0x000fe20003f65270 */
[----:B------:R-:W-:Y:S01]  /*4290*/  @!P6 IMAD.MOV R31, RZ, RZ, -R31 ;  /* 0x000000ffff1fe224 */ /* 0x000fe200078e0a1f */
[----:B------:R-:W-:Y:S02]  /*42a0*/  LOP3.LUT R0, RZ, c[0x0][0x178], RZ, 0x33, !PT ;  /* 0x00005e00ff007a12 */ /* 0x000fe400078e33ff */
[----:B------:R-:W-:-:S02]  /*42b0*/  @!P5 IADD3 R27, -R27, RZ, RZ ;  /* 0x000000ff1b1bd210 */ /* 0x000fc40007ffe1ff */
[----:B------:R-:W-:Y:S02]  /*42c0*/  LEA R5, P5, R6, c[0x0][0x168], 0x2 ;  /* 0x00005a0006057a11 */ /* 0x000fe400078a10ff */
[----:B------:R-:W-:Y:S02]  /*42d0*/  ISETP.GE.U32.AND P2, PT, R2, 0x7fffff74, PT ;  /* 0x7fffff740200780c */ /* 0x000fe40003f46070 */
[C---:B------:R-:W-:Y:S02]  /*42e0*/  SEL R3, R0.reuse, R3, !P3 ;  /* 0x0000000300037207 */ /* 0x040fe40005800000 */
[C---:B------:R-:W-:Y:S01]  /*42f0*/  SEL R4, R0.reuse, R25, !P3 ;  /* 0x0000001900047207 */ /* 0x040fe20005800000 */
[----:B------:R-:W-:Y:S01]  /*4300*/  IMAD R25, R95, c[0x0][0x190], RZ ;  /* 0x000064005f197a24 */ /* 0x000fe200078e02ff */
[C---:B------:R-:W-:Y:S01]  /*4310*/  SEL R2, R0.reuse, R27, !P3 ;  /* 0x0000001b00027207 */ /* 0x040fe20005800000 */
[----:B------:R-:W-:Y:S01]  /*4320*/  IMAD R27, R105, c[0x0][0x190], RZ ;  /* 0x00006400691b7a24 */ /* 0x000fe200078e02ff */
[----:B------:R-:W-:Y:S01]  /*4330*/  SEL R0, R0, R31, !P3 ;  /* 0x0000001f00007207 */ /* 0x000fe20005800000 */
[----:B------:R-:W-:Y:S01]  /*4340*/  IMAD R31, R11, c[0x0][0x190], RZ ;  /* 0x000064000b1f7a24 */ /* 0x000fe200078e02ff */
[----:B------:R-:W-:Y:S01]  /*4350*/  LEA.HI.X.SX32 R6, R6, c[0x0][0x16c], 0x2, P5 ;  /* 0x00005b0006067a11 */ /* 0x000fe200028f16ff */
[----:B------:R-:W-:Y:S01]  /*4360*/  IMAD R11, R133, c[0x0][0x190], RZ ;  /* 0x00006400850b7a24 */ /* 0x000fe200078e02ff */
[-C--:B--2---:R-:W-:Y:S01]  /*4370*/  LEA R78, P3, R29, R5.reuse, 0x2 ;  /* 0x000000051d4e7211 */ /* 0x084fe200078610ff */
[----:B------:R-:W-:Y:S01]  /*4380*/  IMAD R3, R3, c[0x0][0x184], RZ ;  /* 0x0000610003037a24 */ /* 0x000fe200078e02ff */
[----:B----4-:R-:W-:-:S02]  /*4390*/  LEA R76, P6, R30, R5, 0x2 ;  /* 0x000000051e4c7211 */ /* 0x010fc400078c10ff */
[-C--:B------:R-:W-:Y:S02]  /*43a0*/  LEA.HI.X.SX32 R79, R29, R6.reuse, 0x2, P3 ;  /* 0x000000061d4f7211 */ /* 0x080fe400018f16ff */
[-C--:B------:R-:W-:Y:S02]  /*43b0*/  LEA.HI.X.SX32 R77, R30, R6.reuse, 0x2, P6 ;  /* 0x000000061e4d7211 */ /* 0x080fe400030f16ff */
[-C--:B------:R-:W-:Y:S01]  /*43c0*/  LEA R80, P5, R32, R5.reuse, 0x2 ;  /* 0x0000000520507211 */ /* 0x080fe200078a10ff */
[----:B------:R1:W-:Y:S01]  /*43d0*/  STL.64 [R1+0x420], R78 ;  /* 0x0004204e01007387 */ /* 0x0003e20000100a00 */
[----:B------:R-:W-:Y:S02]  /*43e0*/  IADD3 R51, R252, -0x11, RZ ;  /* 0xffffffeffc337810 */ /* 0x000fe40007ffe0ff */
[----:B------:R-:W-:Y:S01]  /*43f0*/  LEA.HI.X.SX32 R81, R32, R6, 0x2, P5 ;  /* 0x0000000620517211 */ /* 0x000fe200028f16ff */
[----:B------:R2:W-:Y:S01]  /*4400*/  STL.64 [R1+0x418], R76 ;  /* 0x0004184c01007387 */ /* 0x0005e20000100a00 */
[----:B------:R-:W-:-:S02]  /*4410*/  LEA R30, P5, R35, R5, 0x2 ;  /* 0x00000005231e7211 */ /* 0x000fc400078a10ff */
[C---:B------:R-:W-:Y:S02]  /*4420*/  IADD3 R96, R252.reuse, -0x51, RZ ;  /* 0xffffffaffc607810 */ /* 0x040fe40007ffe0ff */
[C---:B------:R-:W-:Y:S02]  /*4430*/  IADD3 R104, R252.reuse, -0x55, RZ ;  /* 0xffffffabfc687810 */ /* 0x040fe40007ffe0ff */
[----:B------:R-:W-:Y:S02]  /*4440*/  IADD3 R112, R252, -0x59, RZ ;  /* 0xffffffa7fc707810 */ /* 0x000fe40007ffe0ff */
[-C--:B-1----:R-:W-:Y:S02]  /*4450*/  LEA R78, P3, R31, R5.reuse, 0x2 ;  /* 0x000000051f4e7211 */ /* 0x082fe400078610ff */
[----:B--2---:R-:W-:Y:S02]  /*4460*/  LEA R76, P6, R33, R5, 0x2 ;  /* 0x00000005214c7211 */ /* 0x004fe400078c10ff */
[----:B------:R-:W-:-:S02]  /*4470*/  LEA.HI.X.SX32 R79, R31, R6, 0x2, P3 ;  /* 0x000000061f4f7211 */ /* 0x000fc400018f16ff */
[-C--:B------:R-:W-:Y:S02]  /*4480*/  LEA.HI.X.SX32 R77, R33, R6.reuse, 0x2, P6 ;  /* 0x00000006214d7211 */ /* 0x080fe400030f16ff */
[----:B------:R-:W-:Y:S01]  /*4490*/  LEA.HI.X.SX32 R31, R35, R6, 0x2, P5 ;  /* 0x00000006231f7211 */ /* 0x000fe200028f16ff */
[----:B------:R1:W-:Y:S04]  /*44a0*/  STL.64 [R1+0x410], R78 ;  /* 0x0004104e01007387 */ /* 0x0003e80000100a00 */
[----:B------:R2:W-:Y:S04]  /*44b0*/  STL.64 [R1+0x400], R76 ;  /* 0x0004004c01007387 */ /* 0x0005e80000100a00 */
[----:B------:R-:W-:Y:S01]  /*44c0*/  STL.64 [R1+0x408], R80 ;  /* 0x0004085001007387 */ /* 0x000fe20000100a00 */
[----:B-1----:R-:W-:-:S03]  /*44d0*/  LEA R78, P3, R34, R5, 0x2 ;  /* 0x00000005224e7211 */ /* 0x002fc600078610ff */
[----:B------:R1:W-:Y:S01]  /*44e0*/  STL.64 [R1+0x3f0], R30 ;  /* 0x0003f01e01007387 */ /* 0x0003e20000100a00 */
[-C--:B------:R-:W-:Y:S02]  /*44f0*/  LEA.HI.X.SX32 R79, R34, R6.reuse, 0x2, P3 ;  /* 0x00000006224f7211 */ /* 0x080fe400018f16ff */
[CC--:B------:R-:W-:Y:S02]  /*4500*/  LEA R32, P3, R37.reuse, R5.reuse, 0x2 ;  /* 0x0000000525207211 */ /* 0x0c0fe400078610ff */
[CC--:B--2---:R-:W-:Y:S01]  /*4510*/  LEA R76, P6, R36.reuse, R5.reuse, 0x2 ;  /* 0x00000005244c7211 */ /* 0x0c4fe200078c10ff */
[----:B------:R-:W-:Y:S01]  /*4520*/  STL.64 [R1+0x3f8], R78 ;  /* 0x0003f84e01007387 */ /* 0x000fe20000100a00 */
[-C--:B------:R-:W-:Y:S02]  /*4530*/  LEA.HI.X.SX32 R33, R37, R6.reuse, 0x2, P3 ;  /* 0x0000000625217211 */ /* 0x080fe400018f16ff */
[----:B------:R-:W-:Y:S02]  /*4540*/  LEA.HI.X.SX32 R77, R36, R6, 0x2, P6 ;  /* 0x00000006244d7211 */ /* 0x000fe400030f16ff */
[-C--:B-1----:R-:W-:Y:S01]  /*4550*/  LEA R30, P5, R38, R5.reuse, 0x2 ;  /* 0x00000005261e7211 */ /* 0x082fe200078a10ff */
[----:B------:R1:W-:Y:S01]  /*4560*/  STL.64 [R1+0x3e0], R32 ;  /* 0x0003e02001007387 */ /* 0x0003e20000100a00 */
[----:B------:R-:W-:-:S02]  /*4570*/  LEA R34, P6, R39, R5, 0x2 ;  /* 0x0000000527227211 */ /* 0x000fc400078c10ff */
[-C--:B------:R-:W-:Y:S01]  /*4580*/  LEA.HI.X.SX32 R31, R38, R6.reuse, 0x2, P5 ;  /* 0x00000006261f7211 */ /* 0x080fe200028f16ff */
[----:B------:R-:W-:Y:S01]  /*4590*/  STL.64 [R1+0x3e8], R76 ;  /* 0x0003e84c01007387 */ /* 0x000fe20000100a00 */
[----:B------:R-:W-:Y:S02]  /*45a0*/  LEA.HI.X.SX32 R35, R39, R6, 0x2, P6 ;  /* 0x0000000627237211 */ /* 0x000fe400030f16ff */
[----:B------:R-:W-:Y:S01]  /*45b0*/  IADD3 R80, R252, -0x49, RZ ;  /* 0xffffffb7fc507810 */ /* 0x000fe20007ffe0ff */
[----:B------:R2:W-:Y:S01]  /*45c0*/  STL.64 [R1+0x3d8], R30 ;  /* 0x0003d81e01007387 */ /* 0x0005e20000100a00 */
[----:B-1----:R-:W-:-:S03]  /*45d0*/  LEA R32, P3, R40, R5, 0x2 ;  /* 0x0000000528207211 */ /* 0x002fc600078610ff */
[----:B------:R1:W-:Y:S01]  /*45e0*/  STL.64 [R1+0x3d0], R34 ;  /* 0x0003d02201007387 */ /* 0x0003e20000100a00 */
[-C--:B------:R-:W-:Y:S02]  /*45f0*/  LEA.HI.X.SX32 R33, R40, R6.reuse, 0x2, P3 ;  /* 0x0000000628217211 */ /* 0x080fe400018f16ff */
[----:B------:R-:W-:Y:S02]  /*4600*/  IADD3 R40, R252, -0x35, RZ ;  /* 0xffffffcbfc287810 */ /* 0x000fe40007ffe0ff */
[CC--:B--2---:R-:W-:Y:S01]  /*4610*/  LEA R30, P5, R41.reuse, R5.reuse, 0x2 ;  /* 0x00000005291e7211 */ /* 0x0c4fe200078a10ff */
[----:B------:R2:W-:Y:S03]  /*4620*/  STL.64 [R1+0x3c8], R32 ;  /* 0x0003c82001007387 */ /* 0x0005e60000100a00 */
[----:B------:R-:W-:Y:S02]  /*4630*/  LEA.HI.X.SX32 R31, R41, R6, 0x2, P5 ;  /* 0x00000006291f7211 */ /* 0x000fe400028f16ff */
[----:B-1----:R-:W-:-:S03]  /*4640*/  LEA R34, P6, R42, R5, 0x2 ;  /* 0x000000052a227211 */ /* 0x002fc600078c10ff */
[----:B------:R1:W-:Y:S01]  /*4650*/  STL.64 [R1+0x3c0], R30 ;  /* 0x0003c01e01007387 */ /* 0x0003e20000100a00 */
[----:B------:R-:W-:Y:S02]  /*4660*/  LEA.HI.X.SX32 R35, R42, R6, 0x2, P6 ;  /* 0x000000062a237211 */ /* 0x000fe400030f16ff */
[----:B--2---:R-:W-:-:S03]  /*4670*/  LEA R32, P3, R43, R5, 0x2 ;  /* 0x000000052b207211 */ /* 0x004fc600078610ff */
[----:B------:R2:W-:Y:S01]  /*4680*/  STL.64 [R1+0x3b8], R34 ;  /* 0x0003b82201007387 */ /* 0x0005e20000100a00 */
        /* <DEDUP_REMOVED lines=37> */
[-C--:B------:R-:W-:Y:S02]  /*48e0*/  LEA.HI.X.SX32 R33, R56, R6.reuse, 0x2, P3 ;  /* 0x0000000638217211 */ /* 0x080fe400018f16ff */
[----:B------:R-:W-:Y:S02]  /*48f0*/  IADD3 R56, R252, -0x3d, RZ ;  /* 0xffffffc3fc387810 */ /* 0x000fe40007ffe0ff */
[CC--:B-1----:R-:W-:Y:S01]  /*4900*/  LEA R30, P5, R57.reuse, R5.reuse, 0x2 ;  /* 0x00000005391e7211 */ /* 0x0c2fe200078a10ff */
[----:B------:R1:W-:Y:S03]  /*4910*/  STL.64 [R1+0x348], R32 ;  /* 0x0003482001007387 */ /* 0x0003e60000100a00 */
        /* <DEDUP_REMOVED lines=50> */
[-C--:B------:R-:W-:Y:S02]  /*4c40*/  LEA R28, P6, R24, R5.reuse, 0x2 ;  /* 0x00000005181c7211 */ /* 0x080fe400078c10ff */
[-C--:B--2---:R-:W-:Y:S02]  /*4c50*/  LEA R32, P3, R26, R5.reuse, 0x2 ;  /* 0x000000051a207211 */ /* 0x084fe400078610ff */
[-C--:B------:R-:W-:Y:S02]  /*4c60*/  LEA.HI.X.SX32 R29, R24, R6.reuse, 0x2, P6 ;  /* 0x00000006181d7211 */ /* 0x080fe400030f16ff */
[----:B------:R-:W-:Y:S02]  /*4c70*/  LEA.HI.X.SX32 R33, R26, R6, 0x2, P3 ;  /* 0x000000061a217211 */ /* 0x000fe400018f16ff */
[----:B-1----:R-:W-:-:S03]  /*4c80*/  LEA R30, P5, R25, R5, 0x2 ;  /* 0x00000005191e7211 */ /* 0x002fc600078a10ff */
[----:B------:R1:W-:Y:S01]  /*4c90*/  STL.64 [R1+0x1e0], R32 ;  /* 0x0001e02001007387 */ /* 0x0003e20000100a00 */
[----:B------:R-:W-:-:S03]  /*4ca0*/  LEA.HI.X.SX32 R31, R25, R6, 0x2, P5 ;  /* 0x00000006191f7211 */ /* 0x000fc600028f16ff */
[----:B------:R-:W-:Y:S04]  /*4cb0*/  STL.64 [R1+0x1e8], R34 ;  /* 0x0001e82201007387 */ /* 0x000fe80000100a00 */
[----:B------:R2:W-:Y:S01]  /*4cc0*/  STL.64 [R1+0x1d8], R30 ;  /* 0x0001d81e01007387 */ /* 0x0005e20000100a00 */
[----:B-1----:R-:W-:-:S03]  /*4cd0*/  LEA R32, P3, R23, R5, 0x2 ;  /* 0x0000000517207211 */ /* 0x002fc600078610ff */
[----:B------:R1:W-:Y:S01]  /*4ce0*/  STL.64 [R1+0x1d0], R28 ;  /* 0x0001d01c01007387 */ /* 0x0003e20000100a00 */
[-C--:B------:R-:W-:Y:S02]  /*4cf0*/  LEA.HI.X.SX32 R33, R23, R6.reuse, 0x2, P3 ;  /* 0x0000000617217211 */ /* 0x080fe400018f16ff */
[-C--:B------:R-:W-:Y:S02]  /*4d00*/  LEA R26, P3, R20, R5.reuse, 0x2 ;  /* 0x00000005141a7211 */ /* 0x080fe400078610ff */
[-C--:B--2---:R-:W-:Y:S01]  /*4d10*/  LEA R30, P5, R22, R5.reuse, 0x2 ;  /* 0x00000005161e7211 */ /* 0x084fe200078a10ff */
[----:B------:R2:W-:Y:S01]  /*4d20*/  STL.64 [R1+0x128], R32 ;  /* 0x0001282001007387 */ /* 0x0005e20000100a00 */
[-C--:B------:R-:W-:Y:S02]  /*4d30*/  LEA.HI.X.SX32 R27, R20, R6.reuse, 0x2, P3 ;  /* 0x00000006141b7211 */ /* 0x080fe400018f16ff */
[----:B------:R-:W-:Y:S02]  /*4d40*/  LEA.HI.X.SX32 R31, R22, R6, 0x2, P5 ;  /* 0x00000006161f7211 */ /* 0x000fe400028f16ff */
[----:B-1----:R-:W-:-:S02]  /*4d50*/  LEA R28, P6, R21, R5, 0x2 ;  /* 0x00000005151c7211 */ /* 0x002fc400078c10ff */
[-C--:B------:R-:W-:Y:S01]  /*4d60*/  LEA R24, P5, R19, R5.reuse, 0x2 ;  /* 0x0000000513187211 */ /* 0x080fe200078a10ff */
[----:B------:R-:W-:Y:S01]  /*4d70*/  STL.64 [R1+0x120], R30 ;  /* 0x0001201e01007387 */ /* 0x000fe20000100a00 */
[-C--:B------:R-:W-:Y:S02]  /*4d80*/  LEA.HI.X.SX32 R29, R21, R6.reuse, 0x2, P6 ;  /* 0x00000006151d7211 */ /* 0x080fe400030f16ff */
[C---:B------:R-:W-:Y:S01]  /*4d90*/  LEA R22, P6, R18.reuse, R5, 0x2 ;  /* 0x0000000512167211 */ /* 0x040fe200078c10ff */
[----:B------:R1:W-:Y:S01]  /*4da0*/  STL.64 [R1+0x110], R26 ;  /* 0x0001101a01007387 */ /* 0x0003e20000100a00 */
[-C--:B------:R-:W-:Y:S02]  /*4db0*/  LEA.HI.X.SX32 R25, R19, R6.reuse, 0x2, P5 ;  /* 0x0000000613197211 */ /* 0x080fe400028f16ff */
[----:B------:R-:W-:Y:S01]  /*4dc0*/  LEA.HI.X.SX32 R23, R18, R6, 0x2, P6 ;  /* 0x0000000612177211 */ /* 0x000fe200030f16ff */
[----:B------:R-:W-:Y:S01]  /*4dd0*/  STL.64 [R1+0x118], R28 ;  /* 0x0001181c01007387 */ /* 0x000fe20000100a00 */
[----:B--2---:R-:W-:-:S03]  /*4de0*/  IADD3 R32, R252, -0x31, RZ ;  /* 0xffffffcffc207810 */ /* 0x004fc60007ffe0ff */
[----:B------:R2:W-:Y:S01]  /*4df0*/  STL.64 [R1+0x108], R24 ;  /* 0x0001081801007387 */ /* 0x0005e20000100a00 */
[----:B-1----:R-:W-:-:S03]  /*4e00*/  LEA R26, P3, R17, R5, 0x2 ;  /* 0x00000005111a7211 */ /* 0x002fc600078610ff */
[----:B------:R1:W-:Y:S01]  /*4e10*/  STL.64 [R1+0x100], R22 ;  /* 0x0001001601007387 */ /* 0x0003e20000100a00 */
[-C--:B------:R-:W-:Y:S02]  /*4e20*/  LEA.HI.X.SX32 R27, R17, R6.reuse, 0x2, P3 ;  /* 0x00000006111b7211 */ /* 0x080fe400018f16ff */
[-C--:B------:R-:W-:Y:S02]  /*4e30*/  LEA R20, P3, R14, R5.reuse, 0x2 ;  /* 0x000000050e147211 */ /* 0x080fe400078610ff */
[-C--:B--2---:R-:W-:Y:S01]  /*4e40*/  LEA R24, P5, R16, R5.reuse, 0x2 ;  /* 0x0000000510187211 */ /* 0x084fe200078a10ff */
[----:B------:R-:W-:Y:S01]  /*4e50*/  STL.64 [R1+0xf8], R26 ;  /* 0x0000f81a01007387 */ /* 0x000fe20000100a00 */
[-C--:B------:R-:W-:Y:S02]  /*4e60*/  LEA.HI.X.SX32 R21, R14, R6.reuse, 0x2, P3 ;  /* 0x000000060e157211 */ /* 0x080fe400018f16ff */
[----:B------:R-:W-:Y:S02]  /*4e70*/  LEA.HI.X.SX32 R25, R16, R6, 0x2, P5 ;  /* 0x0000000610197211 */ /* 0x000fe400028f16ff */
[----:B-1----:R-:W-:-:S02]  /*4e80*/  LEA R22, P6, R15, R5, 0x2 ;  /* 0x000000050f167211 */ /* 0x002fc400078c10ff */
[-C--:B------:R-:W-:Y:S01]  /*4e90*/  LEA R18, P5, R13, R5.reuse, 0x2 ;  /* 0x000000050d127211 */ /* 0x080fe200078a10ff */
[----:B------:R-:W-:Y:S01]  /*4ea0*/  STL.64 [R1+0xf0], R24 ;  /* 0x0000f01801007387 */ /* 0x000fe20000100a00 */
[-C--:B------:R-:W-:Y:S02]  /*4eb0*/  LEA.HI.X.SX32 R23, R15, R6.reuse, 0x2, P6 ;  /* 0x000000060f177211 */ /* 0x080fe400030f16ff */
[----:B------:R-:W-:Y:S01]  /*4ec0*/  LEA.HI.X.SX32 R19, R13, R6, 0x2, P5 ;  /* 0x000000060d137211 */ /* 0x000fe200028f16ff */
[----:B------:R1:W-:Y:S01]  /*4ed0*/  STL.64 [R1+0xe0], R20 ;  /* 0x0000e01401007387 */ /* 0x0003e20000100a00 */
[----:B------:R-:W-:-:S03]  /*4ee0*/  LEA R16, P6, R12, R5, 0x2 ;  /* 0x000000050c107211 */ /* 0x000fc600078c10ff */
[----:B------:R-:W-:Y:S01]  /*4ef0*/  STL.64 [R1+0xe8], R22 ;  /* 0x0000e81601007387 */ /* 0x000fe20000100a00 */
[----:B------:R-:W-:-:S03]  /*4f00*/  LEA.HI.X.SX32 R17, R12, R6, 0x2, P6 ;  /* 0x000000060c117211 */ /* 0x000fc600030f16ff */
[----:B------:R2:W-:Y:S01]  /*4f10*/  STL.64 [R1+0xd8], R18 ;  /* 0x0000d81201007387 */ /* 0x0005e20000100a00 */
[----:B-1----:R-:W-:-:S03]  /*4f20*/  LEA R20, P3, R11, R5, 0x2 ;  /* 0x000000050b147211 */ /* 0x002fc600078610ff */
[----:B------:R1:W-:Y:S01]  /*4f30*/  STL.64 [R1+0xd0], R16 ;  /* 0x0000d01001007387 */ /* 0x0003e20000100a00 */
[-C--:B------:R-:W-:Y:S02]  /*4f40*/  LEA.HI.X.SX32 R21, R11, R6.reuse, 0x2, P3 ;  /* 0x000000060b157211 */ /* 0x080fe400018f16ff */
[CC--:B------:R-:W-:Y:S02]  /*4f50*/  LEA R14, P3, R7.reuse, R5.reuse, 0x2 ;  /* 0x00000005070e7211 */ /* 0x0c0fe400078610ff */
[-C--:B--2---:R-:W-:Y:S01]  /*4f60*/  LEA R18, P5, R10, R5.reuse, 0x2 ;  /* 0x000000050a127211 */ /* 0x084fe200078a10ff */
[----:B------:R-:W-:Y:S01]  /*4f70*/  STL.64 [R1+0xc8], R20 ;  /* 0x0000c81401007387 */ /* 0x000fe20000100a00 */
[-C--:B------:R-:W-:Y:S01]  /*4f80*/  LEA.HI.X.SX32 R15, R7, R6.reuse, 0x2, P3 ;  /* 0x00000006070f7211 */ /* 0x080fe200018f16ff */
[----:B------:R-:W-:Y:S01]  /*4f90*/  IMAD R7, R2, c[0x0][0x184], RZ ;  /* 0x0000610002077a24 */ /* 0x000fe200078e02ff */
[-C--:B------:R-:W-:Y:S01]  /*4fa0*/  LEA.HI.X.SX32 R19, R10, R6.reuse, 0x2, P5 ;  /* 0x000000060a137211 */ /* 0x080fe200028f16ff */
[----:B------:R-:W-:Y:S01]  /*4fb0*/  IMAD R10, R0, c[0x0][0x184], RZ ;  /* 0x00006100000a7a24 */ /* 0x000fe200078e02ff */
[-C--:B-1----:R-:W-:Y:S01]  /*4fc0*/  LEA R16, P6, R8, R5.reuse, 0x2 ;  /* 0x0000000508107211 */ /* 0x082fe200078c10ff */
[----:B------:R-:W-:Y:S01]  /*4fd0*/  IMAD.MOV.U32 R0, RZ, RZ, c[0x0][0x188] ;  /* 0x00006200ff007624 */ /* 0x000fe200078e00ff */
[C---:B------:R-:W-:Y:S01]  /*4fe0*/  LEA R12, P5, R9.reuse, R5, 0x2 ;  /* 0x00000005090c7211 */ /* 0x040fe200078a10ff */
[----:B------:R-:W-:Y:S01]  /*4ff0*/  IMAD R5, R4, c[0x0][0x184], RZ ;  /* 0x0000610004057a24 */ /* 0x000fe200078e02ff */
[-C--:B------:R-:W-:Y:S01]  /*5000*/  LEA.HI.X.SX32 R17, R8, R6.reuse, 0x2, P6 ;  /* 0x0000000608117211 */ /* 0x080fe200030f16ff */
[----:B------:R-:W-:Y:S01]  /*5010*/  STL.64 [R1+0xc0], R18 ;  /* 0x0000c01201007387 */ /* 0x000fe20000100a00 */
[----:B------:R-:W-:Y:S01]  /*5020*/  LEA.HI.X.SX32 R13, R9, R6, 0x2, P5 ;  /* 0x00000006090d7211 */ /* 0x000fe200028f16ff */
[C---:B------:R-:W-:Y:S01]  /*5030*/  IMAD R31, R0.reuse, 0x14, RZ ;  /* 0x00000014001f7824 */ /* 0x040fe200078e02ff */
[----:B------:R-:W-:Y:S01]  /*5040*/  LEA R8, P5, R3, c[0x0][0x160], 0x2 ;  /* 0x0000580003087a11 */ /* 0x000fe200078a10ff */
[----:B------:R1:W-:Y:S01]  /*5050*/  STL.64 [R1+0xa8], R16 ;  /* 0x0000a81001007387 */ /* 0x0003e20000100a00 */
[----:B------:R-:W-:Y:S01]  /*5060*/  LEA R2, P3, R5, c[0x0][0x160], 0x2 ;  /* 0x0000580005027a11 */ /* 0x000fe200078610ff */
[C---:B------:R-:W-:Y:S01]  /*5070*/  IMAD R38, R0.reuse, 0x18, RZ ;  /* 0x0000001800267824 */ /* 0x040fe200078e02ff */
[----:B------:R-:W-:Y:S01]  /*5080*/  LEA.HI.X.SX32 R9, R3, c[0x0][0x164], 0x2, P5 ;  /* 0x0000590003097a11 */ /* 0x000fe200028f16ff */
[----:B------:R-:W-:Y:S01]  /*5090*/  STL.64 [R1+0xa0], R14 ;  /* 0x0000a00e01007387 */ /* 0x000fe20000100a00 */
[----:B------:R-:W-:Y:S01]  /*50a0*/  LEA R4, P5, R7, c[0x0][0x160], 0x2 ;  /* 0x0000580007047a11 */ /* 0x000fe200078a10ff */
[----:B------:R-:W-:Y:S01]  /*50b0*/  IMAD R46, R0, 0x1c, RZ ;  /* 0x0000001c002e7824 */ /* 0x000fe200078e02ff */
[----:B------:R-:W-:Y:S01]  /*50c0*/  IADD3 R11, R252, -0x15, RZ ;  /* 0xffffffebfc0b7810 */ /* 0x000fe20007ffe0ff */
[----:B------:R2:W-:Y:S01]  /*50d0*/  STL.64 [R1+0x98], R12 ;  /* 0x0000980c01007387 */ /* 0x0005e20000100a00 */
[----:B------:R-:W-:Y:S01]  /*50e0*/  LEA.HI.X.SX32 R3, R5, c[0x0][0x164], 0x2, P3 ;  /* 0x0000590005037a11 */ /* 0x000fe200018f16ff */
[----:B------:R-:W-:Y:S01]  /*50f0*/  IMAD.SHL.U32 R54, R0, 0x20, RZ ;  /* 0x0000002000367824 */ /* 0x000fe200078e00ff */
[----:B------:R-:W-:Y:S01]  /*5100*/  LEA.HI.X.SX32 R5, R7, c[0x0][0x164], 0x2, P5 ;  /* 0x0000590007057a11 */ /* 0x000fe200028f16ff */
[----:B-1----:R-:W-:Y:S01]  /*5110*/  IMAD.SHL.U32 R17, R74, 0x4, RZ ;  /* 0x000000044a117824 */ /* 0x002fe200078e00ff */
[----:B------:R-:W-:Y:S01]  /*5120*/  LEA R6, P3, R10, c[0x0][0x160], 0x2 ;  /* 0x000058000a067a11 */ /* 0x000fe200078610ff */
[----:B------:R-:W-:Y:S01]  /*5130*/  IMAD.WIDE R26, R31, 0x4, R2 ;  /* 0x000000041f1a7825 */ /* 0x000fe200078e0202 */
[----:B------:R-:W-:-:S02]  /*5140*/  ISETP.GE.U32.AND P5, PT, R11, 0x7fffff6c, PT ;  /* 0x7fffff6c0b00780c */ /* 0x000fc40003fa6070 */
[----:B------:R-:W-:Y:S01]  /*5150*/  SHF.L.U32 R11, R0, 0x2, RZ ;  /* 0x00000002000b7819 */ /* 0x000fe200000006ff */
[----:B------:R1:W-:Y:S01]  /*5160*/  LDGSTS.E [R17], [R8.64], !P4 ;  /* 0x0000000008117fae */ /* 0x0003e2000e121848 */
[----:B------:R-:W-:Y:S01]  /*5170*/  LEA.HI.X.SX32 R7, R10, c[0x0][0x164], 0x2, P3 ;  /* 0x000059000a077a11 */ /* 0x000fe200018f16ff */
[----:B--2---:R-:W-:Y:S01]  /*5180*/  IMAD.SHL.U32 R13, R0, 0x8, RZ ;  /* 0x00000008000d7824 */ /* 0x004fe200078e00ff */
[C---:B------:R-:W-:Y:S01]  /*5190*/  IADD3 R10, R252.reuse, -0x1d, RZ ;  /* 0xffffffe3fc0a7810 */ /* 0x040fe20007ffe0ff */
[C---:B------:R-:W-:Y:S01]  /*51a0*/  IMAD.WIDE R22, R11.reuse, 0x4, R8 ;  /* 0x000000040b167825 */ /* 0x040fe200078e0208 */
[----:B------:R1:W-:Y:S01]  /*51b0*/  LDGSTS.E [R17+0x200], [R2.64], !P4 ;  /* 0x0020000002117fae */ /* 0x0003e2000e121848 */
[----:B------:R-:W-:Y:S02]  /*51c0*/  IADD3 R12, R252, -0x19, RZ ;  /* 0xffffffe7fc0c7810 */ /* 0x000fe40007ffe0ff */
[----:B------:R-:W-:Y:S01]  /*51d0*/  IMAD.WIDE R20, R11, 0x4, R2 ;  /* 0x000000040b147825 */ /* 0x000fe200078e0202 */
[----:B------:R1:W-:Y:S01]  /*51e0*/  LDGSTS.E [R17+0x400], [R4.64], !P4 ;  /* 0x0040000004117fae */ /* 0x0003e2000e121848 */
[----:B------:R-:W-:-:S02]  /*51f0*/  ISETP.GE.U32.AND P3, PT, R12, 0x7fffff68, PT ;  /* 0x7fffff680c00780c */ /* 0x000fc40003f66070 */
[C---:B------:R-:W-:Y:S01]  /*5200*/  IMAD.WIDE R18, R11.reuse, 0x4, R4 ;  /* 0x000000040b127825 */ /* 0x040fe200078e0204 */
[----:B------:R1:W-:Y:S01]  /*5210*/  LDGSTS.E [R17+0x600], [R6.64], !P4 ;  /* 0x0060000006117fae */ /* 0x0003e2000e121848 */
[----:B------:R-:W-:Y:S02]  /*5220*/  ISETP.GE.U32.AND P4, PT, R10, 0x7fffff64, PT ;  /* 0x7fffff640a00780c */ /* 0x000fe40003f86070 */
[----:B------:R-:W-:Y:S01]  /*5230*/  IMAD.WIDE R14, R11, 0x4, R6 ;  /* 0x000000040b0e7825 */ /* 0x000fe200078e0206 */
[----:B------:R2:W-:Y:S01]  /*5240*/  STL.64 [R1+0x70], R22 ;  /* 0x0000701601007387 */ /* 0x0005e20000100a00 */
[----:B------:R-:W-:Y:S02]  /*5250*/  IADD3 R10, R252, -0x21, RZ ;  /* 0xffffffdffc0a7810 */ /* 0x000fe40007ffe0ff */
[----:B------:R-:W-:Y:S01]  /*5260*/  IMAD.WIDE R24, R13, 0x4, R8 ;  /* 0x000000040d187825 */ /* 0x000fe200078e0208 */
[----:B------:R2:W-:Y:S01]  /*5270*/  LDGSTS.E [R17+0x2000], [R22.64], !P0 ;  /* 0x0200000016117fae */ /* 0x0005e2000c121848 */
[----:B------:R-:W-:-:S02]  /*5280*/  ISETP.GE.U32.AND P6, PT, R51, 0x7fffff70, PT ;  /* 0x7fffff703300780c */ /* 0x000fc40003fc6070 */
[----:B------:R-:W-:Y:S01]  /*5290*/  IADD3 R16, R252, -0x29, RZ ;  /* 0xffffffd7fc107810 */ /* 0x000fe20007ffe0ff */
[----:B------:R3:W-:Y:S01]  /*52a0*/  STL.64 [R1+0x68], R20 ;  /* 0x0000681401007387 */ /* 0x0007e20000100a00 */
[----:B------:R-:W-:Y:S01]  /*52b0*/  IMAD.WIDE R28, R31, 0x4, R4 ;  /* 0x000000041f1c7825 */ /* 0x000fe200078e0204 */
[----:B------:R-:W-:Y:S02]  /*52c0*/  SHF.L.U32 R118, R0, 0x6, RZ ;  /* 0x0000000600767819 */ /* 0x000fe400000006ff */
[----:B------:R3:W-:Y:S01]  /*52d0*/  LDGSTS.E [R17+0x2200], [R20.64], !P0 ;  /* 0x0220000014117fae */ /* 0x0007e2000c121848 */
[----:B------:R-:W-:-:S03]  /*52e0*/  IMAD.WIDE R34, R38, 0x4, R2 ;  /* 0x0000000426227825 */ /* 0x000fc600078e0202 */
[----:B------:R4:W-:Y:S01]  /*52f0*/  STL.64 [R1+0x60], R18 ;  /* 0x0000601201007387 */ /* 0x0009e20000100a00 */
[----:B--2---:R-:W-:-:S03]  /*5300*/  IMAD.WIDE R22, R13, 0x4, R2 ;  /* 0x000000040d167825 */ /* 0x004fc600078e0202 */
[----:B------:R4:W-:Y:S01]  /*5310*/  LDGSTS.E [R17+0x2400], [R18.64], !P0 ;  /* 0x0240000012117fae */ /* 0x0009e2000c121848 */
[----:B------:R-:W-:-:S03]  /*5320*/  IMAD.WIDE R36, R38, 0x4, R4 ;  /* 0x0000000426247825 */ /* 0x000fc600078e0204 */
[----:B------:R2:W-:Y:S01]  /*5330*/  STL.64 [R1+0x58], R14 ;  /* 0x0000580e01007387 */ /* 0x0005e20000100a00 */
[----:B---3--:R-:W-:-:S03]  /*5340*/  IMAD.WIDE R20, R13, 0x4, R4 ;  /* 0x000000040d147825 */ /* 0x008fc600078e0204 */
[----:B------:R2:W-:Y:S01]  /*5350*/  LDGSTS.E [R17+0x2600], [R14.64], !P0 ;  /* 0x026000000e117fae */ /* 0x0005e2000c121848 */
[----:B------:R-:W-:Y:S01]  /*5360*/  ISETP.GE.U32.AND P0, PT, R10, 0x7fffff60, PT ;  /* 0x7fffff600a00780c */ /* 0x000fe20003f06070 */
[----:B------:R-:W-:Y:S01]  /*5370*/  IMAD.WIDE R42, R46, 0x4, R2 ;  /* 0x000000042e2a7825 */ /* 0x000fe200078e0202 */
[----:B------:R-:W-:Y:S01]  /*5380*/  IADD3 R10, R252, -0x25, RZ ;  /* 0xffffffdbfc0a7810 */ /* 0x000fe20007ffe0ff */
[----:B------:R3:W-:Y:S02]  /*5390*/  LDGSTS.E [R17+0x4000], [R24.64], !P1 ;  /* 0x0400000018117fae */ /* 0x0007e4000c921848 */
[----:B----4-:R-:W-:Y:S02]  /*53a0*/  IMAD.WIDE R18, R13, 0x4, R6 ;  /* 0x000000040d127825 */ /* 0x010fe400078e0206 */
[----:B------:R3:W-:Y:S02]  /*53b0*/  STL.64 [R1+0x30], R24 ;  /* 0x0000301801007387 */ /* 0x0007e40000100a00 */
[----:B------:R-:W-:-:S02]  /*53c0*/  IMAD.WIDE R44, R46, 0x4, R4 ;  /* 0x000000042e2c7825 */ /* 0x000fc400078e0204 */
[----:B------:R4:W-:Y:S02]  /*53d0*/  LDGSTS.E [R17+0x4200], [R22.64], !P1 ;  /* 0x0420000016117fae */ /* 0x0009e4000c921848 */
[----:B--2---:R-:W-:Y:S02]  /*53e0*/  IMAD R15, R0, 0xc, RZ ;  /* 0x0000000c000f7824 */ /* 0x004fe400078e02ff */
[----:B------:R4:W-:Y:S01]  /*53f0*/  STL.64 [R1+0x28], R22 ;  /* 0x0000281601007387 */ /* 0x0009e20000100a00 */
[----:B------:R-:W-:-:S03]  /*5400*/  IMAD.WIDE R50, R54, 0x4, R2 ;  /* 0x0000000436327825 */ /* 0x000fc600078e0202 */
[----:B------:R2:W-:Y:S01]  /*5410*/  LDGSTS.E [R17+0x4400], [R20.64], !P1 ;  /* 0x0440000014117fae */ /* 0x0005e2000c921848 */
[C---:B------:R-:W-:Y:S01]  /*5420*/  IMAD.WIDE R248, R15.reuse, 0x4, R8 ;  /* 0x000000040ff87825 */ /* 0x040fe200078e0208 */
[----:B---3--:R-:W-:Y:S02]  /*5430*/  IADD3 R24, R252, -0x2d, RZ ;  /* 0xffffffd3fc187810 */ /* 0x008fe40007ffe0ff */
[----:B------:R2:W-:Y:S01]  /*5440*/  STL.64 [R1+0x20], R20 ;  /* 0x0000201401007387 */ /* 0x0005e20000100a00 */
[----:B------:R-:W-:-:S03]  /*5450*/  IMAD.WIDE R12, R15, 0x4, R4 ;  /* 0x000000040f0c7825 */ /* 0x000fc600078e0204 */
[----:B------:R3:W-:Y:S01]  /*5460*/  LDGSTS.E [R17+0x4600], [R18.64], !P1 ;  /* 0x0460000012117fae */ /* 0x0007e2000c921848 */
[----:B------:R-:W-:Y:S01]  /*5470*/  ISETP.GE.U32.AND P1, PT, R10, 0x7fffff5c, PT ;  /* 0x7fffff5c0a00780c */ /* 0x000fe20003f26070 */
[C---:B------:R-:W-:Y:S01]  /*5480*/  IMAD.WIDE R10, R15.reuse, 0x4, R2 ;  /* 0x000000040f0a7825 */ /* 0x040fe200078e0202 */
[----:B----4-:R-:W-:Y:S01]  /*5490*/  SHF.L.U32 R23, R0, 0x4, RZ ;  /* 0x0000000400177819 */ /* 0x010fe200000006ff */
[----:B------:R3:W-:Y:S02]  /*54a0*/  STL.64 [R1+0x18], R18 ;  /* 0x0000181201007387 */ /* 0x0007e40000100a00 */
[----:B------:R-:W-:Y:S02]  /*54b0*/  IMAD.WIDE R14, R15, 0x4, R6 ;  /* 0x000000040f0e7825 */ /* 0x000fe400078e0206 */
[----:B------:R4:W-:Y:S02]  /*54c0*/  LDGSTS.E [R17+0x6000], [R248.64], !P2 ;  /* 0x06000000f8117fae */ /* 0x0009e4000d121848 */
[----:B--2---:R-:W-:-:S02]  /*54d0*/  IMAD.WIDE R20, R23, 0x4, R4 ;  /* 0x0000000417147825 */ /* 0x004fc400078e0204 */
[----:B------:R4:W-:Y:S02]  /*54e0*/  STL.64 [R1+0x1e30], R248 ;  /* 0x001e30f801007387 */ /* 0x0009e40000100a00 */
[----:B------:R-:W-:Y:S02]  /*54f0*/  IMAD.WIDE R52, R54, 0x4, R4 ;  /* 0x0000000436347825 */ /* 0x000fe400078e0204 */
[----:B------:R2:W-:Y:S02]  /*5500*/  LDGSTS.E [R17+0x6200], [R10.64], !P2 ;  /* 0x062000000a117fae */ /* 0x0005e4000d121848 */
[--C-:B---3--:R-:W-:Y:S02]  /*5510*/  IMAD.WIDE R18, R23, 0x4, R2.reuse ;  /* 0x0000000417127825 */ /* 0x108fe400078e0202 */
[----:B------:R2:W-:Y:S02]  /*5520*/  STL.64 [R1+0x1e38], R10 ;  /* 0x001e380a01007387 */ /* 0x0005e40000100a00 */
[----:B------:R-:W-:Y:S01]  /*5530*/  IMAD R62, R0, 0x24, RZ ;  /* 0x00000024003e7824 */ /* 0x000fe200078e02ff */
[----:B----4-:R-:W-:Y:S01]  /*5540*/  LOP3.LUT R249, R72, 0x7f, RZ, 0xc0, !PT ;  /* 0x0000007f48f97812 */ /* 0x010fe200078ec0ff */
[----:B------:R-:W-:Y:S01]  /*5550*/  IMAD R70, R0, 0x28, RZ ;  /* 0x0000002800467824 */ /* 0x000fe200078e02ff */
[----:B------:R-:W-:Y:S01]  /*5560*/  IADD3 R72, R252, -0x45, RZ ;  /* 0xffffffbbfc487810 */ /* 0x000fe20007ffe0ff */
[C---:B------:R-:W-:Y:S01]  /*5570*/  IMAD.WIDE R58, R62.reuse, 0x4, R2 ;  /* 0x000000043e3a7825 */ /* 0x040fe200078e0202 */
[----:B------:R-:W-:Y:S03]  /*5580*/  STL.64 [R1+0x1e40], R12 ;  /* 0x001e400c01007387 */ /* 0x000fe60000100a00 */
[----:B------:R-:W-:Y:S01]  /*5590*/  IMAD.WIDE R60, R62, 0x4, R4 ;  /* 0x000000043e3c7825 */ /* 0x000fe200078e0204 */
[----:B------:R3:W-:Y:S03]  /*55a0*/  STL.64 [R1+0x1e48], R14 ;  /* 0x001e480e01007387 */ /* 0x0007e60000100a00 */
[----:B--2---:R-:W-:-:S02]  /*55b0*/  IMAD.SHL.U32 R11, R249, 0x4, RZ ;  /* 0x00000004f90b7824 */ /* 0x004fc400078e00ff */
[----:B------:R-:W-:-:S03]  /*55c0*/  IMAD.WIDE R66, R70, 0x4, R2 ;  /* 0x0000000446427825 */ /* 0x000fc600078e0202 */
[----:B------:R2:W-:Y:S01]  /*55d0*/  LDGSTS.E [R11+0x6400], [R12.64], !P2 ;  /* 0x064000000c0b7fae */ /* 0x0005e2000d121848 */
[----:B------:R-:W-:-:S03]  /*55e0*/  IMAD.WIDE R68, R70, 0x4, R4 ;  /* 0x0000000446447825 */ /* 0x000fc600078e0204 */
[----:B------:R3:W-:Y:S01]  /*55f0*/  LDGSTS.E [R11+0x6600], [R14.64], !P2 ;  /* 0x066000000e0b7fae */ /* 0x0007e2000d121848 */
[----:B------:R-:W-:Y:S01]  /*5600*/  ISETP.GE.U32.AND P2, PT, R16, 0x7fffff58, PT ;  /* 0x7fffff581000780c */ /* 0x000fe20003f46070 */
[----:B-1----:R-:W-:-:S04]  /*5610*/  IMAD.WIDE R16, R23, 0x4, R8 ;  /* 0x0000000417107825 */ /* 0x002fc800078e0208 */
[----:B------:R-:W-:Y:S01]  /*5620*/  IMAD.WIDE R22, R23, 0x4, R6 ;  /* 0x0000000417167825 */ /* 0x000fe200078e0206 */
[----:B------:R1:W-:Y:S03]  /*5630*/  LDGSTS.E [R11+0x8000], [R16.64], !P6 ;  /* 0x08000000100b7fae */ /* 0x0003e6000f121848 */
[C---:B------:R-:W-:Y:S01]  /*5640*/  IMAD R78, R0.reuse, 0x2c, RZ ;  /* 0x0000002c004e7824 */ /* 0x040fe200078e02ff */
[----:B------:R4:W-:Y:S01]  /*5650*/  LDGSTS.E [R11+0x8200], [R18.64], !P6 ;  /* 0x08200000120b7fae */ /* 0x0009e2000f121848 */
[----:B------:R-:W-:Y:S01]  /*5660*/  IMAD R86, R0, 0x30, RZ ;  /* 0x0000003000567824 */ /* 0x000fe200078e02ff */
[----:B---3--:R-:W-:Y:S01]  /*5670*/  LOP3.LUT R15, R11, 0x20, RZ, 0x3c, !PT ;  /* 0x000000200b0f7812 */ /* 0x008fe200078e3cff */
[----:B------:R-:W-:Y:S01]  /*5680*/  IMAD.WIDE R74, R78, 0x4, R2 ;  /* 0x000000044e4a7825 */ /* 0x000fe200078e0202 */
[----:B------:R3:W-:Y:S01]  /*5690*/  LDGSTS.E [R11+0x8400], [R20.64], !P6 ;  /* 0x08400000140b7fae */ /* 0x0007e2000f121848 */
[----:B------:R-:W-:-:S02]  /*56a0*/  IADD3 R14, R252, -0x91, RZ ;  /* 0xffffff6ffc0e7810 */ /* 0x000fc40007ffe0ff */
[----:B------:R-:W-:Y:S01]  /*56b0*/  IMAD.WIDE R76, R78, 0x4, R4 ;  /* 0x000000044e4c7825 */ /* 0x000fe200078e0204 */
[----:B------:R5:W-:Y:S01]  /*56c0*/  LDGSTS.E [R11+0x8600], [R22.64], !P6 ;  /* 0x08600000160b7fae */ /* 0x000be2000f121848 */
[----:B------:R-:W-:Y:S02]  /*56d0*/  ISETP.GE.U32.AND P6, PT, R24, 0x7fffff54, PT ;  /* 0x7fffff541800780c */ /* 0x000fe40003fc6070 */
[C---:B------:R-:W-:Y:S01]  /*56e0*/  IMAD.WIDE R24, R31.reuse, 0x4, R8 ;  /* 0x000000041f187825 */ /* 0x040fe200078e0208 */
[----:B------:R-:W-:Y:S03]  /*56f0*/  STL.64 [R1+0x1e50], R16 ;  /* 0x001e501001007387 */ /* 0x000fe60000100a00 */
[----:B------:R-:W-:Y:S01]  /*5700*/  IMAD.WIDE R30, R31, 0x4, R6 ;  /* 0x000000041f1e7825 */ /* 0x000fe200078e0206 */
[----:B------:R1:W-:Y:S03]  /*5710*/  LDGSTS.E [R11+0xa000], [R24.64], !P5 ;  /* 0x0a000000180b7fae */ /* 0x0003e6000e921848 */
[C---:B------:R-:W-:Y:S01]  /*5720*/  IMAD.WIDE R82, R86.reuse, 0x4, R2 ;  /* 0x0000000456527825 */ /* 0x040fe200078e0202 */
[----:B------:R1:W-:Y:S03]  /*5730*/  LDGSTS.E [R11+0xa200], [R26.64], !P5 ;  /* 0x0a2000001a0b7fae */ /* 0x0003e6000e921848 */
[----:B------:R-:W-:Y:S01]  /*5740*/  IMAD.WIDE R84, R86, 0x4, R4 ;  /* 0x0000000456547825 */ /* 0x000fe200078e0204 */
[----:B------:R1:W-:Y:S03]  /*5750*/  LDGSTS.E [R11+0xa400], [R28.64], !P5 ;  /* 0x0a4000001c0b7fae */ /* 0x0003e6000e921848 */
[----:B------:R-:W-:Y:S01]  /*5760*/  IMAD R94, R0, 0x34, RZ ;  /* 0x00000034005e7824 */ /* 0x000fe200078e02ff */
[----:B------:R1:W-:Y:S01]  /*5770*/  LDGSTS.E [R11+0xa600], [R30.64], !P5 ;  /* 0x0a6000001e0b7fae */ /* 0x0003e2000e921848 */
[----:B------:R-:W-:Y:S01]  /*5780*/  ISETP.GE.U32.AND P5, PT, R32, 0x7fffff50, PT ;  /* 0x7fffff502000780c */ /* 0x000fe20003fa6070 */
[----:B------:R-:W-:-:S02]  /*5790*/  IMAD.WIDE R32, R38, 0x4, R8 ;  /* 0x0000000426207825 */ /* 0x000fc400078e0208 */
[----:B------:R-:W-:Y:S02]  /*57a0*/  STL.64 [R1+0x1e58], R18 ;  /* 0x001e581201007387 */ /* 0x000fe40000100a00 */
[----:B------:R-:W-:Y:S02]  /*57b0*/  IMAD.WIDE R38, R38, 0x4, R6 ;  /* 0x0000000426267825 */ /* 0x000fe400078e0206 */
[----:B------:R1:W-:Y:S02]  /*57c0*/  LDGSTS.E [R11+0xc000], [R32.64], !P3 ;  /* 0x0c000000200b7fae */ /* 0x0003e4000d921848 */
[C---:B------:R-:W-:Y:S02]  /*57d0*/  IMAD.WIDE R90, R94.reuse, 0x4, R2 ;  /* 0x000000045e5a7825 */ /* 0x040fe400078e0202 */
[----:B------:R1:W-:Y:S02]  /*57e0*/  LDGSTS.E [R11+0xc200], [R34.64], !P3 ;  /* 0x0c200000220b7fae */ /* 0x0003e4000d921848 */
[----:B------:R-:W-:-:S02]  /*57f0*/  IMAD.WIDE R92, R94, 0x4, R4 ;  /* 0x000000045e5c7825 */ /* 0x000fc400078e0204 */
[----:B------:R1:W-:Y:S02]  /*5800*/  LDGSTS.E [R11+0xc400], [R36.64], !P3 ;  /* 0x0c400000240b7fae */ /* 0x0003e4000d921848 */
[----:B------:R-:W-:Y:S02]  /*5810*/  IMAD R102, R0, 0x38, RZ ;  /* 0x0000003800667824 */ /* 0x000fe400078e02ff */
[----:B------:R1:W-:Y:S01]  /*5820*/  LDGSTS.E [R11+0xc600], [R38.64], !P3 ;  /* 0x0c600000260b7fae */ /* 0x0003e2000d921848 */
[----:B------:R-:W-:Y:S01]  /*5830*/  ISETP.GE.U32.AND P3, PT, R40, 0x7fffff4c, PT ;  /* 0x7fffff4c2800780c */ /* 0x000fe20003f66070 */
[C---:B------:R-:W-:Y:S02]  /*5840*/  IMAD.WIDE R40, R46.reuse, 0x4, R8 ;  /* 0x000000042e287825 */ /* 0x040fe400078e0208 */
[----:B------:R-:W-:Y:S02]  /*5850*/  STL.64 [R1+0x1e60], R20 ;  /* 0x001e601401007387 */ /* 0x000fe40000100a00 */
[----:B------:R-:W-:-:S02]  /*5860*/  IMAD.WIDE R46, R46, 0x4, R6 ;  /* 0x000000042e2e7825 */ /* 0x000fc400078e0206 */
[----:B------:R1:W-:Y:S02]  /*5870*/  LDGSTS.E [R11+0xe000], [R40.64], !P4 ;  /* 0x0e000000280b7fae */ /* 0x0003e4000e121848 */
[C---:B------:R-:W-:Y:S02]  /*5880*/  IMAD.WIDE R98, R102.reuse, 0x4, R2 ;  /* 0x0000000466627825 */ /* 0x040fe400078e0202 */
[----:B------:R1:W-:Y:S02]  /*5890*/  LDGSTS.E [R11+0xe200], [R42.64], !P4 ;  /* 0x0e2000002a0b7fae */ /* 0x0003e4000e121848 */
[----:B------:R-:W-:Y:S02]  /*58a0*/  IMAD.WIDE R100, R102, 0x4, R4 ;  /* 0x0000000466647825 */ /* 0x000fe400078e0204 */
[----:B------:R1:W-:Y:S02]  /*58b0*/  LDGSTS.E [R11+0xe400], [R44.64], !P4 ;  /* 0x0e4000002c0b7fae */ /* 0x0003e4000e121848 */
[----:B------:R-:W-:-:S02]  /*58c0*/  IMAD R110, R0, 0x3c, RZ ;  /* 0x0000003c006e7824 */ /* 0x000fc400078e02ff */
[----:B------:R1:W-:Y:S01]  /*58d0*/  LDGSTS.E [R11+0xe600], [R46.64], !P4 ;  /* 0x0e6000002e0b7fae */ /* 0x0003e2000e121848 */
[----:B------:R-:W-:Y:S01]  /*58e0*/  ISETP.GE.U32.AND P4, PT, R48, 0x7fffff48, PT ;  /* 0x7fffff483000780c */ /* 0x000fe20003f86070 */
[C---:B------:R-:W-:Y:S02]  /*58f0*/  IMAD.WIDE R48, R54.reuse, 0x4, R8 ;  /* 0x0000000436307825 */ /* 0x040fe400078e0208 */
[----:B------:R5:W-:Y:S02]  /*5900*/  STL.64 [R1+0x1e68], R22 ;  /* 0x001e681601007387 */ /* 0x000be40000100a00 */
[----:B------:R-:W-:Y:S02]  /*5910*/  IMAD.WIDE R54, R54, 0x4, R6 ;  /* 0x0000000436367825 */ /* 0x000fe400078e0206 */
[----:B------:R1:W-:Y:S02]  /*5920*/  LDGSTS.E [R11+0x10000], [R48.64], !P0 ;  /* 0x10000000300b7fae */ /* 0x0003e4000c121848 */
[----:B------:R-:W-:-:S02]  /*5930*/  IMAD.WIDE R106, R110, 0x4, R2 ;  /* 0x000000046e6a7825 */ /* 0x000fc400078e0202 */
[----:B------:R1:W-:Y:S02]  /*5940*/  LDGSTS.E [R11+0x10200], [R50.64], !P0 ;  /* 0x10200000320b7fae */ /* 0x0003e4000c121848 */
[----:B------:R-:W-:Y:S02]  /*5950*/  IMAD.WIDE R108, R110, 0x4, R4 ;  /* 0x000000046e6c7825 */ /* 0x000fe400078e0204 */
[----:B------:R1:W-:Y:S02]  /*5960*/  LDGSTS.E [R11+0x10400], [R52.64], !P0 ;  /* 0x10400000340b7fae */ /* 0x0003e4000c121848 */
[----:B------:R-:W-:Y:S02]  /*5970*/  IMAD.WIDE R114, R118, 0x4, R2 ;  /* 0x0000000476727825 */ /* 0x000fe400078e0202 */
[----:B------:R1:W-:Y:S01]  /*5980*/  LDGSTS.E [R11+0x10600], [R54.64], !P0 ;  /* 0x10600000360b7fae */ /* 0x0003e2000c121848 */
[----:B------:R-:W-:Y:S01]  /*5990*/  ISETP.GE.U32.AND P0, PT, R56, 0x7fffff44, PT ;  /* 0x7fffff443800780c */ /* 0x000fe20003f06070 */
[----:B------:R-:W-:-:S02]  /*59a0*/  IMAD.WIDE R56, R62, 0x4, R8 ;  /* 0x000000043e387825 */ /* 0x000fc400078e0208 */
[----:B------:R-:W-:Y:S02]  /*59b0*/  STL.64 [R1+0x1e70], R24 ;  /* 0x001e701801007387 */ /* 0x000fe40000100a00 */
[----:B------:R-:W-:Y:S02]  /*59c0*/  IMAD.WIDE R62, R62, 0x4, R6 ;  /* 0x000000043e3e7825 */ /* 0x000fe400078e0206 */
[----:B------:R1:W-:Y:S02]  /*59d0*/  LDGSTS.E [R11+0x12000], [R56.64], !P1 ;  /* 0x12000000380b7fae */ /* 0x0003e4000c921848 */
[----:B------:R-:W-:Y:S02]  /*59e0*/  IMAD.WIDE R116, R118, 0x4, R4 ;  /* 0x0000000476747825 */ /* 0x000fe400078e0204 */
[----:B------:R1:W-:Y:S02]  /*59f0*/  LDGSTS.E [R11+0x12200], [R58.64], !P1 ;  /* 0x122000003a0b7fae */ /* 0x0003e4000c921848 */
[----:B------:R-:W-:-:S02]  /*5a00*/  IMAD R126, R0, 0x44, RZ ;  /* 0x00000044007e7824 */ /* 0x000fc400078e02ff */
[----:B------:R1:W-:Y:S01]  /*5a10*/  LDGSTS.E [R11+0x12400], [R60.64], !P1 ;  /* 0x124000003c0b7fae */ /* 0x0003e2000c921848 */
[----:B------:R-:W-:Y:S02]  /*5a20*/  IMAD R134, R0, 0x48, RZ ;  /* 0x0000004800867824 */ /* 0x000fe400078e02ff */
[----:B------:R-:W-:Y:S01]  /*5a30*/  IMAD.WIDE R122, R126, 0x4, R2 ;  /* 0x000000047e7a7825 */ /* 0x000fe200078e0202 */
[----:B------:R1:W-:Y:S01]  /*5a40*/  LDGSTS.E [R11+0x12600], [R62.64], !P1 ;  /* 0x126000003e0b7fae */ /* 0x0003e2000c921848 */
[----:B------:R-:W-:Y:S02]  /*5a50*/  ISETP.GE.U32.AND P1, PT, R64, 0x7fffff40, PT ;  /* 0x7fffff404000780c */ /* 0x000fe40003f26070 */
[C---:B------:R-:W-:Y:S01]  /*5a60*/  IMAD.WIDE R64, R70.reuse, 0x4, R8 ;  /* 0x0000000446407825 */ /* 0x040fe200078e0208 */
[----:B------:R-:W-:Y:S03]  /*5a70*/  STL.64 [R1+0x1e78], R26 ;  /* 0x001e781a01007387 */ /* 0x000fe60000100a00 */
[----:B------:R-:W-:Y:S01]  /*5a80*/  IMAD.WIDE R70, R70, 0x4, R6 ;  /* 0x0000000446467825 */ /* 0x000fe200078e0206 */
[----:B------:R1:W-:Y:S03]  /*5a90*/  LDGSTS.E [R11+0x14000], [R64.64], !P2 ;  /* 0x14000000400b7fae */ /* 0x0003e6000d121848 */
[----:B------:R-:W-:Y:S01]  /*5aa0*/  IMAD.WIDE R124, R126, 0x4, R4 ;  /* 0x000000047e7c7825 */ /* 0x000fe200078e0204 */
[----:B------:R1:W-:Y:S03]  /*5ab0*/  LDGSTS.E [R11+0x14200], [R66.64], !P2 ;  /* 0x14200000420b7fae */ /* 0x0003e6000d121848 */
[C---:B------:R-:W-:Y:S01]  /*5ac0*/  IMAD.WIDE R130, R134.reuse, 0x4, R2 ;  /* 0x0000000486827825 */ /* 0x040fe200078e0202 */
[----:B------:R1:W-:Y:S03]  /*5ad0*/  LDGSTS.E [R11+0x14400], [R68.64], !P2 ;  /* 0x14400000440b7fae */ /* 0x0003e6000d121848 */
[----:B------:R-:W-:Y:S01]  /*5ae0*/  IMAD.WIDE R132, R134, 0x4, R4 ;  /* 0x0000000486847825 */ /* 0x000fe200078e0204 */
[----:B------:R1:W-:Y:S01]  /*5af0*/  LDGSTS.E [R11+0x14600], [R70.64], !P2 ;  /* 0x14600000460b7fae */ /* 0x0003e2000d121848 */
[----:B------:R-:W-:-:S02]  /*5b00*/  ISETP.GE.U32.AND P2, PT, R72, 0x7fffff3c, PT ;  /* 0x7fffff3c4800780c */ /* 0x000fc40003f46070 */
[C---:B------:R-:W-:Y:S01]  /*5b10*/  IMAD.WIDE R72, R78.reuse, 0x4, R8 ;  /* 0x000000044e487825 */ /* 0x040fe200078e0208 */
[----:B------:R-:W-:Y:S03]  /*5b20*/  STL.64 [R1+0x1e80], R28 ;  /* 0x001e801c01007387 */ /* 0x000fe60000100a00 */
[----:B------:R-:W-:Y:S01]  /*5b30*/  IMAD.WIDE R78, R78, 0x4, R6 ;  /* 0x000000044e4e7825 */ /* 0x000fe200078e0206 */
[----:B------:R1:W-:Y:S03]  /*5b40*/  LDGSTS.E [R11+0x16000], [R72.64], !P6 ;  /* 0x16000000480b7fae */ /* 0x0003e6000f121848 */
[C---:B------:R-:W-:Y:S01]  /*5b50*/  IMAD R142, R0.reuse, 0x4c, RZ ;  /* 0x0000004c008e7824 */ /* 0x040fe200078e02ff */
[----:B------:R1:W-:Y:S01]  /*5b60*/  LDGSTS.E [R11+0x16200], [R74.64], !P6 ;  /* 0x162000004a0b7fae */ /* 0x0003e2000f121848 */
[----:B------:R-:W-:-:S02]  /*5b70*/  IMAD R150, R0, 0x50, RZ ;  /* 0x0000005000967824 */ /* 0x000fc400078e02ff */
[C---:B------:R-:W-:Y:S01]  /*5b80*/  IMAD.WIDE R138, R142.reuse, 0x4, R2 ;  /* 0x000000048e8a7825 */ /* 0x040fe200078e0202 */
[----:B------:R1:W-:Y:S03]  /*5b90*/  LDGSTS.E [R11+0x16400], [R76.64], !P6 ;  /* 0x164000004c0b7fae */ /* 0x0003e6000f121848 */
        /* <DEDUP_REMOVED lines=37> */
[----:B------:R-:W-:Y:S02]  /*5df0*/  STL.64 [R1+0x1ea0], R36 ;  /* 0x001ea02401007387 */ /* 0x000fe40000100a00 */
[----:B------:R-:W-:Y:S02]  /*5e00*/  IMAD.WIDE R110, R110, 0x4, R6 ;  /* 0x000000046e6e7825 */ /* 0x000fe400078e0206 */
[----:B------:R1:W-:Y:S02]  /*5e10*/  LDGSTS.E [R11+0x1e000], [R104.64], !P0 ;  /* 0x1e000000680b7fae */ /* 0x0003e4000c121848 */
[----:B------:R-:W-:-:S02]  /*5e20*/  IMAD.WIDE R170, R174, 0x4, R2 ;  /* 0x00000004aeaa7825 */ /* 0x000fc400078e0202 */
[----:B------:R1:W-:Y:S02]  /*5e30*/  LDGSTS.E [R11+0x1e200], [R106.64], !P0 ;  /* 0x1e2000006a0b7fae */ /* 0x0003e4000c121848 */
[----:B------:R-:W-:Y:S02]  /*5e40*/  IMAD.WIDE R172, R174, 0x4, R4 ;  /* 0x00000004aeac7825 */ /* 0x000fe400078e0204 */
[----:B------:R1:W-:Y:S02]  /*5e50*/  LDGSTS.E [R11+0x1e400], [R108.64], !P0 ;  /* 0x1e4000006c0b7fae */ /* 0x0003e4000c121848 */
[----:B------:R-:W-:Y:S02]  /*5e60*/  IMAD R182, R0, 0x60, RZ ;  /* 0x0000006000b67824 */ /* 0x000fe400078e02ff */
[----:B------:R1:W-:Y:S01]  /*5e70*/  LDGSTS.E [R11+0x1e600], [R110.64], !P0 ;  /* 0x1e6000006e0b7fae */ /* 0x0003e2000c121848 */
[----:B------:R-:W-:Y:S01]  /*5e80*/  ISETP.GE.U32.AND P0, PT, R112, 0x7fffff28, PT ;  /* 0x7fffff287000780c */ /* 0x000fe20003f06070 */
[----:B------:R-:W-:-:S04]  /*5e90*/  IMAD.WIDE R112, R118, 0x4, R8 ;  /* 0x0000000476707825 */ /* 0x000fc800078e0208 */
        /* <DEDUP_REMOVED lines=76> */
[----:B------:R-:W-:Y:S01]  /*6360*/  IMAD.WIDE R250, R0, 0x4, R8 ;  /* 0x0000000400fa7825 */ /* 0x000fe200078e0208 */
[----:B------:R1:W-:Y:S01]  /*6370*/  LDGSTS.E [R11+0x2e600], [R174.64], !P1 ;  /* 0x2e600000ae0b7fae */ /* 0x0003e2000c921848 */
[----:B------:R-:W-:-:S02]  /*6380*/  ISETP.GE.U32.AND P1, PT, R176, 0x7fffff08, PT ;  /* 0x7fffff08b000780c */ /* 0x000fc40003f26070 */
[C---:B------:R-:W-:Y:S01]  /*6390*/  IMAD.WIDE R176, R182.reuse, 0x4, R8 ;  /* 0x00000004b6b07825 */ /* 0x040fe200078e0208 */
[----:B------:R1:W-:Y:S03]  /*63a0*/  STL.64 [R1+0x90], R250 ;  /* 0x000090fa01007387 */ /* 0x0003e60000100a00 */
[----:B------:R-:W-:Y:S01]  /*63b0*/  IMAD.WIDE R182, R182, 0x4, R6 ;  /* 0x00000004b6b67825 */ /* 0x000fe200078e0206 */
[----:B------:R1:W-:Y:S03]  /*63c0*/  LDGSTS.E [R11+0x30000], [R176.64], !P2 ;  /* 0x30000000b00b7fae */ /* 0x0003e6000d121848 */
[C---:B------:R-:W-:Y:S01]  /*63d0*/  IMAD.WIDE R246, R0.reuse, 0x4, R2 ;  /* 0x0000000400f67825 */ /* 0x040fe200078e0202 */
[----:B------:R1:W-:Y:S03]  /*63e0*/  LDGSTS.E [R11+0x30200], [R178.64], !P2 ;  /* 0x30200000b20b7fae */ /* 0x0003e6000d121848 */
[C---:B------:R-:W-:Y:S01]  /*63f0*/  IMAD.WIDE R244, R0.reuse, 0x4, R4 ;  /* 0x0000000400f47825 */ /* 0x040fe200078e0204 */
        /* <DEDUP_REMOVED lines=8> */
[----:B------:R-:W-:Y:S01]  /*6480*/  IMAD R10, R0, 0x11, RZ ;  /* 0x00000011000a7824 */ /* 0x000fe200078e02ff */
[----:B------:R1:W-:Y:S03]  /*6490*/  LDGSTS.E [R11+0x32200], [R186.64], !P6 ;  /* 0x32200000ba0b7fae */ /* 0x0003e6000f121848 */
[--C-:B-----5:R-:W-:Y:S01]  /*64a0*/  IMAD.WIDE R22, R10, 0x4, R8.reuse ;  /* 0x000000040a167825 */ /* 0x120fe200078e0208 */
[----:B------:R5:W-:Y:S04]  /*64b0*/  LDGSTS.E [R11+0x32400], [R188.64], !P6 ;  /* 0x32400000bc0b7fae */ /* 0x000be8000f121848 */
[----:B------:R5:W-:Y:S01]  /*64c0*/  LDGSTS.E [R11+0x32600], [R190.64], !P6 ;  /* 0x32600000be0b7fae */ /* 0x000be2000f121848 */
[----:B------:R-:W-:Y:S01]  /*64d0*/  ISETP.GE.U32.AND P6, PT, R192, 0x7fffff7f, PT ;  /* 0x7fffff7fc000780c */ /* 0x000fe20003fc6070 */
[----:B------:R-:W-:-:S02]  /*64e0*/  IMAD.WIDE R192, R198, 0x4, R8 ;  /* 0x00000004c6c07825 */ /* 0x000fc400078e0208 */
[----:B------:R-:W-:Y:S02]  /*64f0*/  STL.64 [R1+0x80], R244 ;  /* 0x000080f401007387 */ /* 0x000fe40000100a00 */
[----:B------:R-:W-:Y:S02]  /*6500*/  IMAD.WIDE R198, R198, 0x4, R6 ;  /* 0x00000004c6c67825 */ /* 0x000fe400078e0206 */
[----:B------:R5:W-:Y:S04]  /*6510*/  LDGSTS.E [R11+0x34000], [R192.64], !P5 ;  /* 0x34000000c00b7fae */ /* 0x000be8000e921848 */
[----:B------:R5:W-:Y:S04]  /*6520*/  LDGSTS.E [R11+0x34200], [R194.64], !P5 ;  /* 0x34200000c20b7fae */ /* 0x000be8000e921848 */
[----:B------:R5:W-:Y:S04]  /*6530*/  LDGSTS.E [R11+0x34400], [R196.64], !P5 ;  /* 0x34400000c40b7fae */ /* 0x000be8000e921848 */
[----:B------:R5:W-:Y:S01]  /*6540*/  LDGSTS.E [R11+0x34600], [R198.64], !P5 ;  /* 0x34600000c60b7fae */ /* 0x000be2000e921848 */
[----:B------:R-:W-:Y:S01]  /*6550*/  ISETP.GE.U32.AND P5, PT, R200, 0x7fffff7b, PT ;  /* 0x7fffff7bc800780c */ /* 0x000fe20003fa6070 */
[----:B------:R-:W-:-:S02]  /*6560*/  IMAD.WIDE R200, R206, 0x4, R8 ;  /* 0x00000004cec87825 */ /* 0x000fc400078e0208 */
[----:B------:R1:W-:Y:S02]  /*6570*/  STL.64 [R1+0x78], R242 ;  /* 0x000078f201007387 */ /* 0x0003e40000100a00 */
[----:B------:R-:W-:Y:S02]  /*6580*/  IMAD.WIDE R206, R206, 0x4, R6 ;  /* 0x00000004cece7825 */ /* 0x000fe400078e0206 */
[----:B------:R5:W-:Y:S04]  /*6590*/  LDGSTS.E [R11+0x36000], [R200.64], !P3 ;  /* 0x36000000c80b7fae */ /* 0x000be8000d921848 */
[----:B------:R5:W-:Y:S04]  /*65a0*/  LDGSTS.E [R11+0x36200], [R202.64], !P3 ;  /* 0x36200000ca0b7fae */ /* 0x000be8000d921848 */
[----:B------:R5:W-:Y:S04]  /*65b0*/  LDGSTS.E [R11+0x36400], [R204.64], !P3 ;  /* 0x36400000cc0b7fae */ /* 0x000be8000d921848 */
[----:B------:R5:W-:Y:S01]  /*65c0*/  LDGSTS.E [R11+0x36600], [R206.64], !P3 ;  /* 0x36600000ce0b7fae */ /* 0x000be2000d921848 */
[----:B------:R-:W-:Y:S01]  /*65d0*/  ISETP.GE.U32.AND P3, PT, R208, 0x7fffff77, PT ;  /* 0x7fffff77d000780c */ /* 0x000fe20003f66070 */
[----:B------:R-:W-:-:S04]  /*65e0*/  IMAD.WIDE R208, R214, 0x4, R8 ;  /* 0x00000004d6d07825 */ /* 0x000fc800078e0208 */
[----:B------:R-:W-:Y:S01]  /*65f0*/  IMAD.WIDE R214, R214, 0x4, R6 ;  /* 0x00000004d6d67825 */ /* 0x000fe200078e0206 */
        /* <DEDUP_REMOVED lines=26> */
[----:B------:R-:W-:-:S02]  /*67a0*/  IMAD R240, R0, 0x5, RZ ;  /* 0x0000000500f07824 */ /* 0x000fc400078e02ff */
[----:B------:R2:W-:Y:S02]  /*67b0*/  LDGSTS.E [R15+0x800], [R250.64], !P6 ;  /* 0x00800000fa0f7fae */ /* 0x0005e4000f121848 */
[C---:B---3--:R-:W-:Y:S02]  /*67c0*/  IMAD.WIDE R20, R240.reuse, 0x4, R8 ;  /* 0x00000004f0147825 */ /* 0x048fe400078e0208 */
[----:B------:R3:W-:Y:S02]  /*67d0*/  LDGSTS.E [R15+0xa00], [R246.64], !P6 ;  /* 0x00a00000f60f7fae */ /* 0x0007e4000f121848 */
[C---:B----4-:R-:W-:Y:S02]  /*67e0*/  IMAD.WIDE R18, R240.reuse, 0x4, R2 ;  /* 0x00000004f0127825 */ /* 0x050fe400078e0202 */
[----:B------:R4:W-:Y:S02]  /*67f0*/  LDGSTS.E [R15+0xc00], [R244.64], !P6 ;  /* 0x00c00000f40f7fae */ /* 0x0009e4000f121848 */
[----:B-1----:R-:W-:-:S02]  /*6800*/  IMAD.WIDE R16, R240, 0x4, R4 ;  /* 0x00000004f0107825 */ /* 0x002fc400078e0204 */
[----:B------:R1:W-:Y:S01]  /*6810*/  LDGSTS.E [R15+0xe00], [R242.64], !P6 ;  /* 0x00e00000f20f7fae */ /* 0x0003e2000f121848 */
[----:B------:R-:W-:Y:S01]  /*6820*/  ISETP.GE.U32.AND P6, PT, R241, 0x7fffff63, PT ;  /* 0x7fffff63f100780c */ /* 0x000fe20003fc6070 */
[----:B--2---:R-:W-:Y:S02]  /*6830*/  IMAD R250, R0, 0x9, RZ ;  /* 0x0000000900fa7824 */ /* 0x004fe400078e02ff */
[----:B------:R-:W-:Y:S01]  /*6840*/  IMAD.WIDE R12, R240, 0x4, R6 ;  /* 0x00000004f00c7825 */ /* 0x000fe200078e0206 */
[----:B------:R2:W-:Y:S01]  /*6850*/  STL.64 [R1+0x50], R20 ;  /* 0x0000501401007387 */ /* 0x0005e20000100a00 */
[----:B------:R-:W-:Y:S02]  /*6860*/  IADD3 R240, R252, -0x22, RZ ;  /* 0xffffffdefcf07810 */ /* 0x000fe40007ffe0ff */
[----:B---3--:R-:W-:Y:S01]  /*6870*/  IMAD R246, R0, 0xd, RZ ;  /* 0x0000000d00f67824 */ /* 0x008fe200078e02ff */
[----:B------:R2:W-:Y:S03]  /*6880*/  LDGSTS.E [R15+0x2800], [R20.64], !P5 ;  /* 0x02800000140f7fae */ /* 0x0005e6000e921848 */
[C---:B-1----:R-:W-:Y:S01]  /*6890*/  IMAD.WIDE R242, R246.reuse, 0x4, R2 ;  /* 0x00000004f6f27825 */ /* 0x042fe200078e0202 */
[----:B------:R1:W-:Y:S03]  /*68a0*/  STL.64 [R1+0x48], R18 ;  /* 0x0000481201007387 */ /* 0x0003e60000100a00 */
[----:B----4-:R-:W-:Y:S01]  /*68b0*/  IMAD.WIDE R244, R246, 0x4, R4 ;  /* 0x00000004f6f47825 */ /* 0x010fe200078e0204 */
[----:B------:R1:W-:Y:S04]  /*68c0*/  LDGSTS.E [R15+0x2a00], [R18.64], !P5 ;  /* 0x02a00000120f7fae */ /* 0x0003e8000e921848 */
[----:B------:R3:W-:Y:S01]  /*68d0*/  STL.64 [R1+0x40], R16 ;  /* 0x0000401001007387 */ /* 0x0007e20000100a00 */
[----:B--2---:R-:W-:-:S03]  /*68e0*/  IMAD.WIDE R20, R10, 0x4, R2 ;  /* 0x000000040a147825 */ /* 0x004fc600078e0202 */
[----:B------:R3:W-:Y:S01]  /*68f0*/  LDGSTS.E [R15+0x2c00], [R16.64], !P5 ;  /* 0x02c00000100f7fae */ /* 0x0007e2000e921848 */
[----:B-1----:R-:W-:-:S03]  /*6900*/  IMAD.WIDE R18, R250, 0x4, R8 ;  /* 0x00000004fa127825 */ /* 0x002fc600078e0208 */
[----:B------:R1:W-:Y:S04]  /*6910*/  STL.64 [R1+0x38], R12 ;  /* 0x0000380c01007387 */ /* 0x0003e80000100a00 */
[----:B------:R1:W-:Y:S01]  /*6920*/  LDGSTS.E [R15+0x2e00], [R12.64], !P5 ;  /* 0x02e000000c0f7fae */ /* 0x0003e2000e921848 */
[----:B------:R-:W-:Y:S01]  /*6930*/  ISETP.GE.U32.AND P5, PT, R240, 0x7fffff5f, PT ;  /* 0x7fffff5ff000780c */ /* 0x000fe20003fa6070 */
[----:B---3--:R-:W-:Y:S01]  /*6940*/  IMAD.WIDE R16, R250, 0x4, R2 ;  /* 0x00000004fa107825 */ /* 0x008fe200078e0202 */
[----:B------:R-:W-:Y:S01]  /*6950*/  IADD3 R240, R252, -0x26, RZ ;  /* 0xffffffdafcf07810 */ /* 0x000fe20007ffe0ff */
[----:B------:R2:W-:Y:S04]  /*6960*/  LDGSTS.E [R15+0x4800], [R18.64], !P3 ;  /* 0x04800000120f7fae */ /* 0x0005e8000d921848 */
[----:B------:R3:W-:Y:S01]  /*6970*/  LDGSTS.E [R15+0x4a00], [R16.64], !P3 ;  /* 0x04a00000100f7fae */ /* 0x0007e2000d921848 */
[----:B-1----:R-:W-:-:S03]  /*6980*/  IMAD.WIDE R12, R250, 0x4, R4 ;  /* 0x00000004fa0c7825 */ /* 0x002fc600078e0204 */
[----:B------:R2:W-:Y:S01]  /*6990*/  STL.64 [R1+0x10], R18 ;  /* 0x0000101201007387 */ /* 0x0005e20000100a00 */
[----:B------:R-:W-:-:S03]  /*69a0*/  IMAD.WIDE R250, R250, 0x4, R6 ;  /* 0x00000004fafa7825 */ /* 0x000fc600078e0206 */
[----:B------:R1:W-:Y:S04]  /*69b0*/  LDGSTS.E [R15+0x4c00], [R12.64], !P3 ;  /* 0x04c000000c0f7fae */ /* 0x0003e8000d921848 */
[----:B------:R4:W-:Y:S01]  /*69c0*/  LDGSTS.E [R15+0x4e00], [R250.64], !P3 ;  /* 0x04e00000fa0f7fae */ /* 0x0009e2000d921848 */
[----:B------:R-:W-:Y:S01]  /*69d0*/  ISETP.GE.U32.AND P3, PT, R240, 0x7fffff5b, PT ;  /* 0x7fffff5bf000780c */ /* 0x000fe20003f66070 */
[C---:B------:R-:W-:Y:S02]  /*69e0*/  IMAD.WIDE R240, R246.reuse, 0x4, R8 ;  /* 0x00000004f6f07825 */ /* 0x040fe400078e0208 */
[----:B------:R3:W-:Y:S02]  /*69f0*/  STL.64 [R1+0x8], R16 ;  /* 0x0000081001007387 */ /* 0x0007e40000100a00 */
[----:B------:R-:W-:-:S02]  /*6a00*/  IMAD.WIDE R246, R246, 0x4, R6 ;  /* 0x00000004f6f67825 */ /* 0x000fc400078e0206 */
[----:B------:R1:W-:Y:S02]  /*6a10*/  STL.64 [R1], R12 ;  /* 0x0000000c01007387 */ /* 0x0003e40000100a00 */
[C---:B--2---:R-:W-:Y:S02]  /*6a20*/  IMAD.WIDE R18, R10.reuse, 0x4, R4 ;  /* 0x000000040a127825 */ /* 0x044fe400078e0204 */
[----:B------:R4:W-:Y:S04]  /*6a30*/  LDGSTS.E [R15+0x6800], [R240.64], !P4 ;  /* 0x06800000f00f7fae */ /* 0x0009e8000e121848 */
[----:B------:R4:W-:Y:S01]  /*6a40*/  LDGSTS.E [R15+0x6a00], [R242.64], !P4 ;  /* 0x06a00000f20f7fae */ /* 0x0009e2000e121848 */
[----:B---3--:R-:W-:Y:S01]  /*6a50*/  IMAD.WIDE R16, R10, 0x4, R6 ;  /* 0x000000040a107825 */ /* 0x008fe200078e0206 */
[----:B------:R-:W-:-:S02]  /*6a60*/  IADD3 R10, R252, -0x2e, RZ ;  /* 0xffffffd2fc0a7810 */ /* 0x000fc40007ffe0ff */
[----:B-1----:R-:W-:Y:S01]  /*6a70*/  IADD3 R12, R252, -0x2a, RZ ;  /* 0xffffffd6fc0c7810 */ /* 0x002fe20007ffe0ff */
[----:B------:R4:W-:Y:S01]  /*6a80*/  LDGSTS.E [R15+0x6c00], [R244.64], !P4 ;  /* 0x06c00000f40f7fae */ /* 0x0009e2000e121848 */
[----:B------:R-:W-:-:S03]  /*6a90*/  IMAD R13, R0, 0x7, RZ ;  /* 0x00000007000d7824 */ /* 0x000fc600078e02ff */
[----:B------:R4:W-:Y:S01]  /*6aa0*/  LDGSTS.E [R15+0x6e00], [R246.64], !P4 ;  /* 0x06e00000f60f7fae */ /* 0x0009e2000e121848 */
[----:B------:R-:W-:Y:S01]  /*6ab0*/  ISETP.GE.U32.AND P4, PT, R12, 0x7fffff57, PT ;  /* 0x7fffff570c00780c */ /* 0x000fe20003f86070 */
[----:B------:R-:W-:Y:S02]  /*6ac0*/  IMAD R12, R0, 0x15, RZ ;  /* 0x00000015000c7824 */ /* 0x000fe400078e02ff */
[----:B------:R1:W-:Y:S04]  /*6ad0*/  STL.64 [R1+0x6a0], R22 ;  /* 0x0006a01601007387 */ /* 0x0003e80000100a00 */
[----:B------:R1:W-:Y:S04]  /*6ae0*/  LDGSTS.E [R15+0x8800], [R22.64], !P0 ;  /* 0x08800000160f7fae */ /* 0x0003e8000c121848 */
[----:B------:R2:W-:Y:S04]  /*6af0*/  STL.64 [R1+0x698], R20 ;  /* 0x0006981401007387 */ /* 0x0005e80000100a00 */
[----:B------:R2:W-:Y:S01]  /*6b00*/  LDGSTS.E [R15+0x8a00], [R20.64], !P0 ;  /* 0x08a00000140f7fae */ /* 0x0005e2000c121848 */
[----:B-1----:R-:W-:-:S03]  /*6b10*/  IMAD.WIDE R22, R12, 0x4, R8 ;  /* 0x000000040c167825 */ /* 0x002fc600078e0208 */
[----:B------:R1:W-:Y:S04]  /*6b20*/  STL.64 [R1+0x690], R18 ;  /* 0x0006901201007387 */ /* 0x0003e80000100a00 */
[----:B------:R1:W-:Y:S01]  /*6b30*/  LDGSTS.E [R15+0x8c00], [R18.64], !P0 ;  /* 0x08c00000120f7fae */ /* 0x0003e2000c121848 */
[----:B--2---:R-:W-:-:S03]  /*6b40*/  IMAD.WIDE R20, R12, 0x4, R2 ;  /* 0x000000040c147825 */ /* 0x004fc600078e0202 */
[----:B------:R2:W-:Y:S04]  /*6b50*/  STL.64 [R1+0x688], R16 ;  /* 0x0006881001007387 */ /* 0x0005e80000100a00 */
[----:B------:R2:W-:Y:S01]  /*6b60*/  LDGSTS.E [R15+0x8e00], [R16.64], !P0 ;  /* 0x08e00000100f7fae */ /* 0x0005e2000c121848 */
[----:B------:R-:W-:Y:S01]  /*6b70*/  ISETP.GE.U32.AND P0, PT, R10, 0x7fffff53, PT ;  /* 0x7fffff530a00780c */ /* 0x000fe20003f06070 */
[----:B------:R-:W-:Y:S02]  /*6b80*/  IMAD R10, R0, 0x19, RZ ;  /* 0x00000019000a7824 */ /* 0x000fe400078e02ff */
[C---:B-1----:R-:W-:Y:S01]  /*6b90*/  IMAD.WIDE R18, R12.reuse, 0x4, R4 ;  /* 0x000000040c127825 */ /* 0x042fe200078e0204 */
[----:B------:R1:W-:Y:S04]  /*6ba0*/  LDGSTS.E [R15+0xa800], [R22.64], !P1 ;  /* 0x0a800000160f7fae */ /* 0x0003e8000c921848 */
[----:B------:R3:W-:Y:S01]  /*6bb0*/  LDGSTS.E [R15+0xaa00], [R20.64], !P1 ;  /* 0x0aa00000140f7fae */ /* 0x0007e2000c921848 */
[----:B--2---:R-:W-:Y:S01]  /*6bc0*/  IMAD.WIDE R16, R12, 0x4, R6 ;  /* 0x000000040c107825 */ /* 0x004fe200078e0206 */
[----:B------:R-:W-:-:S02]  /*6bd0*/  IADD3 R12, R252, -0x32, RZ ;  /* 0xffffffcefc0c7810 */ /* 0x000fc40007ffe0ff */
[----:B------:R1:W-:Y:S04]  /*6be0*/  STL.64 [R1+0x680], R22 ;  /* 0x0006801601007387 */ /* 0x0003e80000100a00 */
[----:B------:R2:W-:Y:S04]  /*6bf0*/  LDGSTS.E [R15+0xac00], [R18.64], !P1 ;  /* 0x0ac00000120f7fae */ /* 0x0005e8000c921848 */
[----:B------:R3:W-:Y:S04]  /*6c00*/  STL.64 [R1+0x678], R20 ;  /* 0x0006781401007387 */ /* 0x0007e80000100a00 */
[----:B------:R2:W-:Y:S01]  /*6c10*/  LDGSTS.E [R15+0xae00], [R16.64], !P1 ;  /* 0x0ae00000100f7fae */ /* 0x0005e2000c921848 */
[----:B-1----:R-:W-:Y:S01]  /*6c20*/  IMAD.WIDE R22, R10, 0x4, R8 ;  /* 0x000000040a167825 */ /* 0x002fe200078e0208 */
[----:B------:R-:W-:-:S02]  /*6c30*/  ISETP.GE.U32.AND P1, PT, R12, 0x7fffff4f, PT ;  /* 0x7fffff4f0c00780c */ /* 0x000fc40003f26070 */
[----:B------:R2:W-:Y:S01]  /*6c40*/  STL.64 [R1+0x670], R18 ;  /* 0x0006701201007387 */ /* 0x0005e20000100a00 */
[----:B------:R-:W-:Y:S02]  /*6c50*/  IMAD R12, R0, 0x1d, RZ ;  /* 0x0000001d000c7824 */ /* 0x000fe400078e02ff */
[C---:B---3--:R-:W-:Y:S01]  /*6c60*/  IMAD.WIDE R20, R10.reuse, 0x4, R2 ;  /* 0x000000040a147825 */ /* 0x048fe200078e0202 */
[----:B------:R1:W-:Y:S04]  /*6c70*/  STL.64 [R1+0x668], R16 ;  /* 0x0006681001007387 */ /* 0x0003e80000100a00 */
[----:B------:R3:W-:Y:S01]  /*6c80*/  STL.64 [R1+0x660], R22 ;  /* 0x0006601601007387 */ /* 0x0007e20000100a00 */
[----:B--2---:R-:W-:-:S03]  /*6c90*/  IMAD.WIDE R18, R10, 0x4, R4 ;  /* 0x000000040a127825 */ /* 0x004fc600078e0204 */
[----:B------:R3:W-:Y:S01]  /*6ca0*/  LDGSTS.E [R15+0xc800], [R22.64], !P2 ;  /* 0x0c800000160f7fae */ /* 0x0007e2000d121848 */
[----:B-1----:R-:W-:Y:S01]  /*6cb0*/  IMAD.WIDE R16, R10, 0x4, R6 ;  /* 0x000000040a107825 */ /* 0x002fe200078e0206 */
[----:B------:R-:W-:Y:S02]  /*6cc0*/  IADD3 R10, R252, -0x36, RZ ;  /* 0xffffffcafc0a7810 */ /* 0x000fe40007ffe0ff */
[----:B------:R1:W-:Y:S04]  /*6cd0*/  STL.64 [R1+0x658], R20 ;  /* 0x0006581401007387 */ /* 0x0003e80000100a00 */
[----:B------:R1:W-:Y:S01]  /*6ce0*/  LDGSTS.E [R15+0xca00], [R20.64], !P2 ;  /* 0x0ca00000140f7fae */ /* 0x0003e2000d121848 */
[----:B---3--:R-:W-:-:S03]  /*6cf0*/  IMAD.WIDE R22, R12, 0x4, R8 ;  /* 0x000000040c167825 */ /* 0x008fc600078e0208 */
[----:B------:R2:W-:Y:S04]  /*6d00*/  STL.64 [R1+0x650], R18 ;  /* 0x0006501201007387 */ /* 0x0005e80000100a00 */
[----:B------:R2:W-:Y:S01]  /*6d10*/  LDGSTS.E [R15+0xcc00], [R18.64], !P2 ;  /* 0x0cc00000120f7fae */ /* 0x0005e2000d121848 */
[----:B-1----:R-:W-:-:S03]  /*6d20*/  IMAD.WIDE R20, R12, 0x4, R2 ;  /* 0x000000040c147825 */ /* 0x002fc600078e0202 */
[----:B------:R1:W-:Y:S04]  /*6d30*/  STL.64 [R1+0x648], R16 ;  /* 0x0006481001007387 */ /* 0x0003e80000100a00 */
[----:B------:R1:W-:Y:S01]  /*6d40*/  LDGSTS.E [R15+0xce00], [R16.64], !P2 ;  /* 0x0ce00000100f7fae */ /* 0x0003e2000d121848 */
[----:B------:R-:W-:Y:S01]  /*6d50*/  ISETP.GE.U32.AND P2, PT, R10, 0x7fffff4b, PT ;  /* 0x7fffff4b0a00780c */ /* 0x000fe20003f46070 */
[----:B------:R-:W-:Y:S02]  /*6d60*/  IMAD R10, R0, 0x21, RZ ;  /* 0x00000021000a7824 */ /* 0x000fe400078e02ff */
[C---:B--2---:R-:W-:Y:S01]  /*6d70*/  IMAD.WIDE R18, R12.reuse, 0x4, R4 ;  /* 0x000000040c127825 */ /* 0x044fe200078e0204 */
[----:B------:R2:W-:Y:S04]  /*6d80*/  LDGSTS.E [R15+0xe800], [R22.64], !P6 ;  /* 0x0e800000160f7fae */ /* 0x0005e8000f121848 */
[----:B------:R3:W-:Y:S01]  /*6d90*/  LDGSTS.E [R15+0xea00], [R20.64], !P6 ;  /* 0x0ea00000140f7fae */ /* 0x0007e2000f121848 */
[----:B-1----:R-:W-:Y:S01]  /*6da0*/  IMAD.WIDE R16, R12, 0x4, R6 ;  /* 0x000000040c107825 */ /* 0x002fe200078e0206 */
[----:B------:R-:W-:-:S02]  /*6db0*/  IADD3 R12, R252, -0x3a, RZ ;  /* 0xffffffc6fc0c7810 */ /* 0x000fc40007ffe0ff */
[----:B------:R2:W-:Y:S04]  /*6dc0*/  STL.64 [R1+0x640], R22 ;  /* 0x0006401601007387 */ /* 0x0005e80000100a00 */
[----:B------:R1:W-:Y:S04]  /*6dd0*/  LDGSTS.E [R15+0xec00], [R18.64], !P6 ;  /* 0x0ec00000120f7fae */ /* 0x0003e8000f121848 */
[----:B------:R3:W-:Y:S04]  /*6de0*/  STL.64 [R1+0x638], R20 ;  /* 0x0006381401007387 */ /* 0x0007e80000100a00 */
[----:B------:R1:W-:Y:S01]  /*6df0*/  LDGSTS.E [R15+0xee00], [R16.64], !P6 ;  /* 0x0ee00000100f7fae */ /* 0x0003e2000f121848 */
[----:B--2---:R-:W-:Y:S01]  /*6e00*/  IMAD.WIDE R22, R10, 0x4, R8 ;  /* 0x000000040a167825 */ /* 0x004fe200078e0208 */
[----:B------:R-:W-:-:S02]  /*6e10*/  ISETP.GE.U32.AND P6, PT, R12, 0x7fffff47, PT ;  /* 0x7fffff470c00780c */ /* 0x000fc40003fc6070 */
[----:B------:R1:W-:Y:S01]  /*6e20*/  STL.64 [R1+0x630], R18 ;  /* 0x0006301201007387 */ /* 0x0003e20000100a00 */
[----:B------:R-:W-:Y:S02]  /*6e30*/  IMAD R12, R0, 0x25, RZ ;  /* 0x00000025000c7824 */ /* 0x000fe400078e02ff */
[C---:B---3--:R-:W-:Y:S01]  /*6e40*/  IMAD.WIDE R20, R10.reuse, 0x4, R2 ;  /* 0x000000040a147825 */ /* 0x048fe200078e0202 */
[----:B------:R2:W-:Y:S04]  /*6e50*/  STL.64 [R1+0x628], R16 ;  /* 0x0006281001007387 */ /* 0x0005e80000100a00 */
[----:B------:R3:W-:Y:S01]  /*6e60*/  STL.64 [R1+0x620], R22 ;  /* 0x0006201601007387 */ /* 0x0007e20000100a00 */
[----:B-1----:R-:W-:-:S03]  /*6e70*/  IMAD.WIDE R18, R10, 0x4, R4 ;  /* 0x000000040a127825 */ /* 0x002fc600078e0204 */
[----:B------:R3:W-:Y:S01]  /*6e80*/  LDGSTS.E [R15+0x10800], [R22.64], !P5 ;  /* 0x10800000160f7fae */ /* 0x0007e2000e921848 */
[----:B--2---:R-:W-:Y:S01]  /*6e90*/  IMAD.WIDE R16, R10, 0x4, R6 ;  /* 0x000000040a107825 */ /* 0x004fe200078e0206 */
        /* <DEDUP_REMOVED lines=340> */
[----:B------:R-:W-:Y:S02]  /*83e0*/  IMAD.SHL.U32 R10, R0, 0x2, RZ ;  /* 0x00000002000a7824 */ /* 0x000fe400078e00ff */
[----:B--2---:R-:W-:Y:S01]  /*83f0*/  IMAD.WIDE R18, R12, 0x4, R4 ;  /* 0x000000040c127825 */ /* 0x004fe200078e0204 */
[----:B------:R2:W-:Y:S03]  /*8400*/  STL.64 [R1+0x138], R22 ;  /* 0x0001381601007387 */ /* 0x0005e60000100a00 */
[----:B------:R-:W-:Y:S01]  /*8410*/  IMAD.WIDE R24, R10, 0x4, R8 ;  /* 0x000000040a187825 */ /* 0x000fe200078e0208 */
[----:B------:R2:W-:Y:S03]  /*8420*/  LDGSTS.E [R15+0x3e800], [R22.64], !P4 ;  /* 0x3e800000160f7fae */ /* 0x0005e6000e121848 */
[----:B-1----:R-:W-:Y:S01]  /*8430*/  IMAD.WIDE R16, R12, 0x4, R6 ;  /* 0x000000040c107825 */ /* 0x002fe200078e0206 */
[----:B------:R-:W-:Y:S01]  /*8440*/  IADD3 R12, R252, -0x1b, RZ ;  /* 0xffffffe5fc0c7810 */ /* 0x000fe20007ffe0ff */
[----:B------:R1:W-:Y:S04]  /*8450*/  STL.64 [R1+0x130], R20 ;  /* 0x0001301401007387 */ /* 0x0003e80000100a00 */
[----:B------:R1:W-:Y:S01]  /*8460*/  LDGSTS.E [R15+0x3ea00], [R20.64], !P4 ;  /* 0x3ea00000140f7fae */ /* 0x0003e2000e121848 */
[----:B--2---:R-:W-:-:S03]  /*8470*/  IMAD.WIDE R22, R10, 0x4, R2 ;  /* 0x000000040a167825 */ /* 0x004fc600078e0202 */
[----:B------:R2:W-:Y:S04]  /*8480*/  STL.64 [R1+0xb8], R18 ;  /* 0x0000b81201007387 */ /* 0x0005e80000100a00 */
[----:B------:R2:W-:Y:S04]  /*8490*/  LDGSTS.E [R15+0x3ec00], [R18.64], !P4 ;  /* 0x3ec00000120f7fae */ /* 0x0005e8000e121848 */
[----:B------:R3:W-:Y:S01]  /*84a0*/  STL.64 [R1+0xb0], R16 ;  /* 0x0000b01001007387 */ /* 0x0007e20000100a00 */
[----:B-1----:R-:W-:-:S03]  /*84b0*/  IMAD.WIDE R20, R10, 0x4, R4 ;  /* 0x000000040a147825 */ /* 0x002fc600078e0204 */
[----:B------:R3:W-:Y:S01]  /*84c0*/  LDGSTS.E [R15+0x3ee00], [R16.64], !P4 ;  /* 0x3ee00000100f7fae */ /* 0x0007e2000e121848 */
[----:B------:R-:W-:Y:S01]  /*84d0*/  ISETP.GE.U32.AND P4, PT, R12, 0x7fffff66, PT ;  /* 0x7fffff660c00780c */ /* 0x000fe20003f86070 */
[----:B------:R-:W-:Y:S02]  /*84e0*/  IMAD R12, R0, 0x6, RZ ;  /* 0x00000006000c7824 */ /* 0x000fe400078e02ff */
[----:B--2---:R-:W-:Y:S01]  /*84f0*/  IMAD.WIDE R18, R10, 0x4, R6 ;  /* 0x000000040a127825 */ /* 0x004fe200078e0206 */
[----:B------:R1:W-:Y:S01]  /*8500*/  STL.64 [R1+0x6a8], R24 ;  /* 0x0006a81801007387 */ /* 0x0003e20000100a00 */
[----:B------:R-:W-:-:S03]  /*8510*/  IADD3 R10, R252, -0x1f, RZ ;  /* 0xffffffe1fc0a7810 */ /* 0x000fc60007ffe0ff */
[----:B------:R2:W-:Y:S01]  /*8520*/  STL.64 [R1+0x6c0], R22 ;  /* 0x0006c01601007387 */ /* 0x0005e20000100a00 */
[----:B---3--:R-:W-:-:S03]  /*8530*/  LOP3.LUT R16, R11, 0x40, RZ, 0x3c, !PT ;  /* 0x000000400b107812 */ /* 0x008fc600078e3cff */
[----:B------:R3:W-:Y:S01]  /*8540*/  STL.64 [R1+0x6c8], R20 ;  /* 0x0006c81401007387 */ /* 0x0007e20000100a00 */
[----:B------:R-:W-:-:S03]  /*8550*/  IMAD R17, R0, 0x7b, RZ ;  /* 0x0000007b00117824 */ /* 0x000fc600078e02ff */
[----:B------:R1:W-:Y:S04]  /*8560*/  LDGSTS.E [R16+0x1000], [R24.64], !P0 ;  /* 0x0100000018107fae */ /* 0x0003e8000c121848 */
[----:B------:R2:W-:Y:S04]  /*8570*/  LDGSTS.E [R16+0x1200], [R22.64], !P0 ;  /* 0x0120000016107fae */ /* 0x0005e8000c121848 */
[----:B------:R3:W-:Y:S01]  /*8580*/  LDGSTS.E [R16+0x1400], [R20.64], !P0 ;  /* 0x0140000014107fae */ /* 0x0007e2000c121848 */
[----:B-1----:R-:W-:-:S03]  /*8590*/  IMAD.WIDE R24, R12, 0x4, R8 ;  /* 0x000000040c187825 */ /* 0x002fc600078e0208 */
[----:B------:R1:W-:Y:S01]  /*85a0*/  STL.64 [R1+0x6d0], R18 ;  /* 0x0006d01201007387 */ /* 0x0003e20000100a00 */
[----:B--2---:R-:W-:-:S03]  /*85b0*/  IMAD.WIDE R22, R12, 0x4, R2 ;  /* 0x000000040c167825 */ /* 0x004fc600078e0202 */
[----:B------:R1:W-:Y:S01]  /*85c0*/  LDGSTS.E [R16+0x1600], [R18.64], !P0 ;  /* 0x0160000012107fae */ /* 0x0003e2000c121848 */
[----:B------:R-:W-:Y:S01]  /*85d0*/  ISETP.GE.U32.AND P0, PT, R10, 0x7fffff62, PT ;  /* 0x7fffff620a00780c */ /* 0x000fe20003f06070 */
[----:B---3--:R-:W-:Y:S02]  /*85e0*/  IMAD.WIDE R20, R12, 0x4, R4 ;  /* 0x000000040c147825 */ /* 0x008fe400078e0204 */
[----:B------:R2:W-:Y:S02]  /*85f0*/  LDGSTS.E [R16+0x3000], [R24.64], !P1 ;  /* 0x0300000018107fae */ /* 0x0005e4000c921848 */
[----:B------:R-:W-:Y:S02]  /*8600*/  IMAD R10, R0, 0xa, RZ ;  /* 0x0000000a000a7824 */ /* 0x000fe400078e02ff */
        /* <DEDUP_REMOVED lines=436> */
[----:B--2---:R-:W-:-:S03]  /*a150*/  IMAD.WIDE R18, R10, 0x4, R6 ;  /* 0x000000040a127825 */ /* 0x004fc600078e0206 */
[----:B------:R1:W-:Y:S01]  /*a160*/  STL.64 [R1+0x7f8], R22 ;  /* 0x0007f81601007387 */ /* 0x0003e20000100a00 */
[----:B------:R-:W-:-:S03]  /*a170*/  IADD3 R10, R252, -0x18, RZ ;  /* 0xffffffe8fc0a7810 */ /* 0x000fc60007ffe0ff */
        /* <DEDUP_REMOVED lines=14> */
[----:B------:R1:W-:Y:S04]  /*a260*/  LDGSTS.E [R16+0x3f400], [R20.64], !P6 ;  /* 0x3f40000014107fae */ /* 0x0003e8000f121848 */
[----:B------:R1:W-:Y:S01]  /*a270*/  LDGSTS.E [R16+0x3f600], [R18.64], !P6 ;  /* 0x3f60000012107fae */ /* 0x0003e2000f121848 */
[----:B------:R-:W-:Y:S02]  /*a280*/  ISETP.GE.U32.AND P6, PT, R12, 0x7fffff65, PT ;  /* 0x7fffff650c00780c */ /* 0x000fe40003fc6070 */
[----:B------:R-:W-:Y:S01]  /*a290*/  LOP3.LUT R12, R11, 0x60, RZ, 0x3c, !PT ;  /* 0x000000600b0c7812 */ /* 0x000fe200078e3cff */
[----:B------:R2:W-:Y:S04]  /*a2a0*/  STL.64 [R1+0x7e0], R24 ;  /* 0x0007e01801007387 */ /* 0x0005e80000100a00 */
[----:B------:R3:W-:Y:S04]  /*a2b0*/  STL.64 [R1+0x7d8], R22 ;  /* 0x0007d81601007387 */ /* 0x0007e80000100a00 */
[----:B------:R1:W-:Y:S01]  /*a2c0*/  STL.64 [R1+0x7d0], R20 ;  /* 0x0007d01401007387 */ /* 0x0003e20000100a00 */
[----:B--2---:R-:W-:-:S03]  /*a2d0*/  IMAD.WIDE R24, R10, 0x4, R8 ;  /* 0x000000040a187825 */ /* 0x004fc600078e0208 */
[----:B------:R2:W-:Y:S01]  /*a2e0*/  STL.64 [R1+0x7c8], R18 ;  /* 0x0007c81201007387 */ /* 0x0005e20000100a00 */
[----:B---3--:R-:W-:-:S03]  /*a2f0*/  IMAD.WIDE R22, R10, 0x4, R2 ;  /* 0x000000040a167825 */ /* 0x008fc600078e0202 */
        /* <DEDUP_REMOVED lines=404> */
[----:B------:R-:W-:Y:S02]  /*bc40*/  IMAD.MOV.U32 R10, RZ, RZ, 0x7f ;  /* 0x0000007fff0a7424 */ /* 0x000fe400078e00ff */
[C---:B--2---:R-:W-:Y:S01]  /*bc50*/  IMAD.WIDE R20, R13.reuse, 0x4, R4 ;  /* 0x000000040d147825 */ /* 0x044fe200078e0204 */
[----:B------:R-:W-:Y:S02]  /*bc60*/  STL.64 [R1+0xef0], R24 ;  /* 0x000ef01801007387 */ /* 0x000fe40000100a00 */
[----:B------:R-:W-:Y:S01]  /*bc70*/  IADD3 R26, R10, c[0x0][0x180], RZ ;  /* 0x000060000a1a7a10 */ /* 0x000fe20007ffe0ff */
[----:B------:R-:W-:Y:S01]  /*bc80*/  IMAD R10, R0, 0x7f, RZ ;  /* 0x0000007f000a7824 */ /* 0x000fe200078e02ff */
[----:B------:R2:W-:Y:S01]  /*bc90*/  LDGSTS.E [R12+0x37800], [R24.64], !P6 ;  /* 0x37800000180c7fae */ /* 0x0005e2000f121848 */
[----:B-1----:R-:W-:-:S03]  /*bca0*/  IMAD.WIDE R18, R13, 0x4, R6 ;  /* 0x000000040d127825 */ /* 0x002fc600078e0206 */
[----:B------:R-:W-:Y:S01]  /*bcb0*/  STL.64 [R1+0xee8], R22 ;  /* 0x000ee81601007387 */ /* 0x000fe20000100a00 */
[----:B------:R-:W-:-:S03]  /*bcc0*/  IADD3 R13, R252, -0x8d, RZ ;  /* 0xffffff73fc0d7810 */ /* 0x000fc60007ffe0ff */
[----:B------:R1:W-:Y:S04]  /*bcd0*/  LDGSTS.E [R12+0x37a00], [R22.64], !P6 ;  /* 0x37a00000160c7fae */ /* 0x0003e8000f121848 */
[----:B------:R-:W-:Y:S04]  /*bce0*/  STL.64 [R1+0xee0], R20 ;  /* 0x000ee01401007387 */ /* 0x000fe80000100a00 */
[----:B------:R3:W-:Y:S04]  /*bcf0*/  LDGSTS.E [R12+0x37c00], [R20.64], !P6 ;  /* 0x37c00000140c7fae */ /* 0x0007e8000f121848 */
[----:B------:R1:W-:Y:S04]  /*bd00*/  STL.64 [R1+0xed8], R18 ;  /* 0x000ed81201007387 */ /* 0x0003e80000100a00 */
[----:B------:R1:W-:Y:S01]  /*bd10*/  LDGSTS.E [R12+0x37e00], [R18.64], !P6 ;  /* 0x37e00000120c7fae */ /* 0x0003e2000f121848 */
[----:B------:R-:W-:-:S02]  /*bd20*/  ISETP.GE.U32.AND P6, PT, R13, 0x7ffffef4, PT ;  /* 0x7ffffef40d00780c */ /* 0x000fc40003fc6070 */
[----:B------:R-:W-:Y:S01]  /*bd30*/  IADD3 R13, R252, -0x80, RZ ;  /* 0xffffff80fc0d7810 */ /* 0x000fe20007ffe0ff */
[C---:B-1----:R-:W-:Y:S02]  /*bd40*/  IMAD R19, R0.reuse, 0x73, RZ ;  /* 0x0000007300137824 */ /* 0x042fe400078e02ff */
[----:B------:R-:W-:Y:S02]  /*bd50*/  IMAD R18, R0, 0x77, RZ ;  /* 0x0000007700127824 */ /* 0x000fe400078e02ff */
[----:B------:R-:W-:-:S04]  /*bd60*/  IMAD.WIDE R34, R19, 0x4, R8 ;  /* 0x0000000413227825 */ /* 0x000fc800078e0208 */
[C---:B--2---:R-:W-:Y:S01]  /*bd70*/  IMAD.WIDE R24, R18.reuse, 0x4, R8 ;  /* 0x0000000412187825 */ /* 0x044fe200078e0208 */
[----:B------:R-:W-:Y:S03]  /*bd80*/  STL.64 [R1+0xed0], R34 ;  /* 0x000ed02201007387 */ /* 0x000fe60000100a00 */
[C---:B------:R-:W-:Y:S01]  /*bd90*/  IMAD.WIDE R32, R19.reuse, 0x4, R2 ;  /* 0x0000000413207825 */ /* 0x040fe200078e0202 */
[----:B------:R1:W-:Y:S03]  /*bda0*/  LDGSTS.E [R12+0x39800], [R34.64], !P5 ;  /* 0x39800000220c7fae */ /* 0x0003e6000e921848 */
[C---:B------:R-:W-:Y:S01]  /*bdb0*/  IMAD.WIDE R30, R19.reuse, 0x4, R4 ;  /* 0x00000004131e7825 */ /* 0x040fe200078e0204 */
[----:B------:R2:W-:Y:S03]  /*bdc0*/  STL.64 [R1+0xeb0], R24 ;  /* 0x000eb01801007387 */ /* 0x0005e60000100a00 */
[----:B------:R-:W-:Y:S01]  /*bdd0*/  IMAD.WIDE R28, R19, 0x4, R6 ;  /* 0x00000004131c7825 */ /* 0x000fe200078e0206 */
[----:B------:R1:W-:Y:S03]  /*bde0*/  LDGSTS.E [R12+0x39a00], [R32.64], !P5 ;  /* 0x39a00000200c7fae */ /* 0x0003e6000e921848 */
[C---:B------:R-:W-:Y:S01]  /*bdf0*/  IMAD.WIDE R22, R18.reuse, 0x4, R2 ;  /* 0x0000000412167825 */ /* 0x040fe200078e0202 */
[----:B------:R-:W-:Y:S03]  /*be00*/  STL.64 [R1+0xec8], R32 ;  /* 0x000ec82001007387 */ /* 0x000fe60000100a00 */
[C---:B---3--:R-:W-:Y:S01]  /*be10*/  IMAD.WIDE R20, R18.reuse, 0x4, R4 ;  /* 0x0000000412147825 */ /* 0x048fe200078e0204 */
[----:B------:R3:W-:Y:S03]  /*be20*/  LDGSTS.E [R12+0x39c00], [R30.64], !P5 ;  /* 0x39c000001e0c7fae */ /* 0x0007e6000e921848 */
[----:B------:R-:W-:Y:S01]  /*be30*/  IMAD.WIDE R18, R18, 0x4, R6 ;  /* 0x0000000412127825 */ /* 0x000fe200078e0206 */
[----:B------:R-:W-:Y:S04]  /*be40*/  STL.64 [R1+0xec0], R30 ;  /* 0x000ec01e01007387 */ /* 0x000fe80000100a00 */
[----:B------:R1:W-:Y:S01]  /*be50*/  LDGSTS.E [R12+0x39e00], [R28.64], !P5 ;  /* 0x39e000001c0c7fae */ /* 0x0003e2000e921848 */
[----:B------:R-:W-:-:S03]  /*be60*/  ISETP.GT.AND P5, PT, R26, 0x7f, PT ;  /* 0x0000007f1a00780c */ /* 0x000fc60003fa4270 */
[----:B------:R-:W-:Y:S04]  /*be70*/  STL.64 [R1+0xeb8], R28 ;  /* 0x000eb81c01007387 */ /* 0x000fe80000100a00 */
[----:B------:R2:W-:Y:S04]  /*be80*/  LDGSTS.E [R12+0x3b800], [R24.64], !P3 ;  /* 0x3b800000180c7fae */ /* 0x0005e8000d921848 */
[----:B------:R1:W-:Y:S04]  /*be90*/  STL.64 [R1+0xea8], R22 ;  /* 0x000ea81601007387 */ /* 0x0003e80000100a00 */
[----:B------:R1:W-:Y:S04]  /*bea0*/  LDGSTS.E [R12+0x3ba00], [R22.64], !P3 ;  /* 0x3ba00000160c7fae */ /* 0x0003e8000d921848 */
[----:B------:R3:W-:Y:S01]  /*beb0*/  STL.64 [R1+0xea0], R20 ;  /* 0x000ea01401007387 */ /* 0x0007e20000100a00 */
[----:B--2---:R-:W-:-:S03]  /*bec0*/  IMAD.WIDE R24, R17, 0x4, R8 ;  /* 0x0000000411187825 */ /* 0x004fc600078e0208 */
[----:B------:R3:W-:Y:S04]  /*bed0*/  LDGSTS.E [R12+0x3bc00], [R20.64], !P3 ;  /* 0x3bc00000140c7fae */ /* 0x0007e8000d921848 */
[----:B------:R2:W-:Y:S01]  /*bee0*/  STL.64 [R1+0xe98], R18 ;  /* 0x000e981201007387 */ /* 0x0005e20000100a00 */
[----:B-1----:R-:W-:-:S03]  /*bef0*/  IMAD.WIDE R22, R17, 0x4, R4 ;  /* 0x0000000411167825 */ /* 0x002fc600078e0204 */
[----:B------:R2:W-:Y:S01]  /*bf00*/  LDGSTS.E [R12+0x3be00], [R18.64], !P3 ;  /* 0x3be00000120c7fae */ /* 0x0005e2000d921848 */
[----:B------:R-:W-:Y:S01]  /*bf10*/  ISETP.GE.U32.AND P3, PT, R13, 0x7fffff01, PT ;  /* 0x7fffff010d00780c */ /* 0x000fe20003f66070 */
[----:B------:R-:W-:Y:S01]  /*bf20*/  IMAD.WIDE R36, R10, 0x4, R8 ;  /* 0x000000040a247825 */ /* 0x000fe200078e0208 */
[----:B------:R-:W-:Y:S01]  /*bf30*/  SEL R13, RZ, 0x4, !P5 ;  /* 0x00000004ff0d7807 */ /* 0x000fe20006800000 */
[----:B------:R-:W4:Y:S01]  /*bf40*/  LDL.64 R28, [R1+0x420] ;  /* 0x00042000011c7983 */ /* 0x000f220000100a00 */
[----:B------:R-:W-:Y:S01]  /*bf50*/  ISETP.GE.AND P5, PT, R249, c[0x0][0x180], PT ;  /* 0x00006000f9007a0c */ /* 0x000fe20003fa6270 */
[C---:B---3--:R-:W-:Y:S02]  /*bf60*/  IMAD.WIDE R20, R17.reuse, 0x4, R2 ;  /* 0x0000000411147825 */ /* 0x048fe400078e0202 */
[----:B------:R-:W-:Y:S02]  /*bf70*/  STL.64 [R1+0xe90], R24 ;  /* 0x000e901801007387 */ /* 0x000fe40000100a00 */
[----:B--2---:R-:W-:-:S02]  /*bf80*/  IMAD.WIDE R18, R17, 0x4, R6 ;  /* 0x0000000411127825 */ /* 0x004fc400078e0206 */
[----:B------:R1:W-:Y:S04]  /*bf90*/  STL.64 [R1+0xe88], R20 ;  /* 0x000e881401007387 */ /* 0x0003e80000100a00 */
[----:B------:R-:W2:Y:S04]  /*bfa0*/  LDL.64 R26, [R1+0x3e0] ;  /* 0x0003e000011a7983 */ /* 0x000ea80000100a00 */
[----:B------:R3:W-:Y:S04]  /*bfb0*/  LDGSTS.E [R12+0x3d800], [R24.64], !P4 ;  /* 0x3d800000180c7fae */ /* 0x0007e8000e121848 */
[----:B------:R-:W-:Y:S04]  /*bfc0*/  STL.64 [R1+0xe80], R22 ;  /* 0x000e801601007387 */ /* 0x000fe80000100a00 */
[----:B------:R1:W-:Y:S04]  /*bfd0*/  LDGSTS.E [R12+0x3da00], [R20.64], !P4 ;  /* 0x3da00000140c7fae */ /* 0x0003e8000e121848 */
[----:B------:R3:W-:Y:S04]  /*bfe0*/  STL.64 [R1+0xe78], R18 ;  /* 0x000e781201007387 */ /* 0x0007e80000100a00 */
[----:B------:R3:W-:Y:S04]  /*bff0*/  LDGSTS.E [R12+0x3dc00], [R22.64], !P4 ;  /* 0x3dc00000160c7fae */ /* 0x0007e8000e121848 */
[----:B-1----:R-:W5:Y:S04]  /*c000*/  LDL.64 R20, [R1+0x3a0] ;  /* 0x0003a00001147983 */ /* 0x002f680000100a00 */
[----:B------:R1:W-:Y:S01]  /*c010*/  LDGSTS.E [R12+0x3de00], [R18.64], !P4 ;  /* 0x3de00000120c7fae */ /* 0x0003e2000e121848 */
[----:B------:R-:W-:-:S03]  /*c020*/  IMAD.WIDE R32, R10, 0x4, R2 ;  /* 0x000000040a207825 */ /* 0x000fc600078e0202 */
[----:B------:R-:W5:Y:S01]  /*c030*/  LDL.64 R34, [R1+0x318] ;  /* 0x0003180001227983 */ /* 0x000f620000100a00 */
[----:B------:R-:W-:-:S03]  /*c040*/  IMAD.WIDE R30, R10, 0x4, R4 ;  /* 0x000000040a1e7825 */ /* 0x000fc600078e0204 */
[----:B---3--:R-:W3:Y:S04]  /*c050*/  LDL.64 R24, [R1+0x200] ;  /* 0x0002000001187983 */ /* 0x008ee80000100a00 */
[----:B-1----:R-:W3:Y:S01]  /*c060*/  LDL.64 R18, [R1+0x358] ;  /* 0x0003580001127983 */ /* 0x002ee20000100a00 */
[----:B------:R-:W-:-:S03]  /*c070*/  IMAD.WIDE R22, R10, 0x4, R6 ;  /* 0x000000040a167825 */ /* 0x000fc600078e0206 */
[----:B------:R-:W-:Y:S04]  /*c080*/  STL.64 [R1+0xe68], R36 ;  /* 0x000e682401007387 */ /* 0x000fe80000100a00 */
[----:B------:R-:W3:Y:S04]  /*c090*/  LDL.64 R248, [R1+0x120] ;  /* 0x0001200001f87983 */ /* 0x000ee80000100a00 */
[----:B------:R1:W-:Y:S04]  /*c0a0*/  STL.64 [R1+0xe60], R32 ;  /* 0x000e602001007387 */ /* 0x0003e80000100a00 */
[----:B------:R1:W-:Y:S04]  /*c0b0*/  STL.64 [R1+0xe58], R30 ;  /* 0x000e581e01007387 */ /* 0x0003e80000100a00 */
[----:B------:R1:W-:Y:S04]  /*c0c0*/  LDGSTS.E [R12+0x3f800], [R36.64], !P3 ;  /* 0x3f800000240c7fae */ /* 0x0003e8000d921848 */
[----:B------:R1:W-:Y:S04]  /*c0d0*/  STL.64 [R1+0xe48], R22 ;  /* 0x000e481601007387 */ /* 0x0003e80000100a00 */
[----:B------:R1:W-:Y:S04]  /*c0e0*/  LDGSTS.E [R12+0x3fa00], [R32.64], !P3 ;  /* 0x3fa00000200c7fae */ /* 0x0003e8000d921848 */
[----:B------:R1:W-:Y:S04]  /*c0f0*/  LDGSTS.E [R12+0x3fc00], [R30.64], !P3 ;  /* 0x3fc000001e0c7fae */ /* 0x0003e8000d921848 */
[----:B------:R1:W-:Y:S04]  /*c100*/  LDGSTS.E [R12+0x3fe00], [R22.64], !P3 ;  /* 0x3fe00000160c7fae */ /* 0x0003e8000d921848 */
[----:B-1----:R-:W3:Y:S04]  /*c110*/  LDL.64 R32, [R1+0xe0] ;  /* 0x0000e00001207983 */ /* 0x002ee80000100a00 */
[----:B------:R-:W3:Y:S04]  /*c120*/  LDL.64 R30, [R1+0x418] ;  /* 0x00041800011e7983 */ /* 0x000ee80000100a00 */
[----:B------:R-:W3:Y:S01]  /*c130*/  LDL.64 R22, [R1+0x3d8] ;  /* 0x0003d80001167983 */ /* 0x000ee20000100a00 */
[----:B------:R-:W-:-:S02]  /*c140*/  SEL R13, R13, RZ, !P5 ;  /* 0x000000ff0d0d7207 */ /* 0x000fc40006800000 */
[----:B------:R-:W-:Y:S01]  /*c150*/  IADD3 R10, R11, 0x100000, RZ ;  /* 0x001000000b0a7810 */ /* 0x000fe20007ffe0ff */
[----:B------:R-:W0:Y:S01]  /*c160*/  LDGDEPBAR ;  /* 0x00000000000079af */ /* 0x000e220000000000 */
[----:B------:R-:W-:Y:S02]  /*c170*/  ISETP.NE.U32.AND P5, PT, R13, RZ, PT ;  /* 0x000000ff0d00720c */ /* 0x000fe40003fa5070 */
[----:B------:R-:W-:Y:S01]  /*c180*/  IADD3 R13, R252, -0x95, RZ ;  /* 0xffffff6bfc0d7810 */ /* 0x000fe20007ffe0ff */
[----:B------:R-:W3:Y:S03]  /*c190*/  LDL.64 R36, [R1+0x350] ;  /* 0x0003500001247983 */ /* 0x000ee60000100a00 */
[----:B------:R-:W-:Y:S02]  /*c1a0*/  ISETP.GE.U32.AND P3, PT, R13, 0x7ffffeec, PT ;  /* 0x7ffffeec0d00780c */ /* 0x000fe40003f66070 */
[----:B------:R-:W-:-:S02]  /*c1b0*/  IADD3 R13, R11, 0x100000, RZ ;  /* 0x001000000b0d7810 */ /* 0x000fc40007ffe0ff */
[----:B------:R-:W-:Y:S02]  /*c1c0*/  ISETP.GE.U32.AND P4, PT, R14, 0x7ffffef0, PT ;  /* 0x7ffffef00e00780c */ /* 0x000fe40003f86070 */
[C---:B------:R-:W-:Y:S01]  /*c1d0*/  IADD3 R14, R11.reuse, 0x100000, RZ ;  /* 0x001000000b0e7810 */ /* 0x040fe20007ffe0ff */
[----:B----4-:R1:W-:Y:S04]  /*c1e0*/  LDGSTS.E [R10+-0x80000], [R28.64], P5 ;  /* 0x800000001c0a7fae */ /* 0x0103e8000a921848 */
[----:B-1----:R-:W4:Y:S04]  /*c1f0*/  LDL.64 R28, [R1+0x390] ;  /* 0x00039000011c7983 */ /* 0x002f280000100a00 */
[----:B--2---:R1:W-:Y:S04]  /*c200*/  LDGSTS.E [R13+-0x7f000], [R26.64], P5 ;  /* 0x810000001a0d7fae */ /* 0x0043e8000a921848 */
[----:B-1----:R-:W2:Y:S04]  /*c210*/  LDL.64 R26, [R1+0x310] ;  /* 0x00031000011a7983 */ /* 0x002ea80000100a00 */
[----:B-----5:R1:W-:Y:S04]  /*c220*/  LDGSTS.E [R10+-0x7e000], [R20.64], P5 ;  /* 0x82000000140a7fae */ /* 0x0203e8000a921848 */
[----:B-1----:R-:W5:Y:S04]  /*c230*/  LDL.64 R20, [R1+0x1f8] ;  /* 0x0001f80001147983 */ /* 0x002f680000100a00 */
[----:B---3--:R1:W-:Y:S04]  /*c240*/  LDGSTS.E [R13+-0x7d000], [R18.64], P5 ;  /* 0x83000000120d7fae */ /* 0x0083e8000a921848 */
[----:B------:R3:W-:Y:S04]  /*c250*/  LDGSTS.E [R10+-0x7c000], [R34.64], P5 ;  /* 0x84000000220a7fae */ /* 0x0007e8000a921848 */
[----:B------:R3:W-:Y:S04]  /*c260*/  LDGSTS.E [R13+-0x7b000], [R24.64], P5 ;  /* 0x85000000180d7fae */ /* 0x0007e8000a921848 */
[----:B-1----:R-:W5:Y:S04]  /*c270*/  LDL.64 R18, [R1+0x118] ;  /* 0x0001180001127983 */ /* 0x002f680000100a00 */
[----:B---3--:R-:W5:Y:S04]  /*c280*/  LDL.64 R34, [R1+0xd8] ;  /* 0x0000d80001227983 */ /* 0x008f680000100a00 */
[----:B------:R-:W5:Y:S01]  /*c290*/  LDL.64 R24, [R1+0x410] ;  /* 0x0004100001187983 */ /* 0x000f620000100a00 */
[----:B------:R-:W-:-:S03]  /*c2a0*/  LOP3.LUT R13, R11, 0x10, RZ, 0x3c, !PT ;  /* 0x000000100b0d7812 */ /* 0x000fc600078e3cff */
[----:B------:R1:W-:Y:S04]  /*c2b0*/  LDGSTS.E [R10+-0x7a000], [R248.64], P5 ;  /* 0x86000000f80a7fae */ /* 0x0003e8000a921848 */
[----:B-1----:R-:W5:Y:S01]  /*c2c0*/  LDL.64 R248, [R1+0x3d0] ;  /* 0x0003d00001f87983 */ /* 0x002f620000100a00 */
[----:B------:R-:W-:-:S03]  /*c2d0*/  IADD3 R10, R13, 0x100000, RZ ;  /* 0x001000000d0a7810 */ /* 0x000fc60007ffe0ff */
[----:B------:R1:W-:Y:S04]  /*c2e0*/  LDGSTS.E [R14+-0x79000], [R32.64], P5 ;  /* 0x87000000200e7fae */ /* 0x0003e8000a921848 */
[----:B------:R1:W-:Y:S02]  /*c2f0*/  LDGSTS.E [R10+-0x7fe00], [R30.64], P5 ;  /* 0x802000001e0a7fae */ /* 0x0003e4000a921848 */
[C---:B-1----:R-:W-:Y:S02]  /*c300*/  IADD3 R14, R13.reuse, 0x100000, RZ ;  /* 0x001000000d0e7810 */ /* 0x042fe40007ffe0ff */
[----:B------:R-:W5:Y:S04]  /*c310*/  LDL.64 R32, [R1+0x388] ;  /* 0x0003880001207983 */ /* 0x000f680000100a00 */
[----:B------:R-:W5:Y:S04]  /*c320*/  LDL.64 R30, [R1+0x348] ;  /* 0x00034800011e7983 */ /* 0x000f680000100a00 */
[----:B------:R1:W-:Y:S04]  /*c330*/  LDGSTS.E [R14+-0x7ee00], [R22.64], P5 ;  /* 0x81200000160e7fae */ /* 0x0003e8000a921848 */
[----:B-1----:R-:W5:Y:S01]  /*c340*/  LDL.64 R22, [R1+0x308] ;  /* 0x0003080001167983 */ /* 0x002f620000100a00 */
[----:B------:R-:W-:-:S03]  /*c350*/  IADD3 R13, R13, 0x100000, RZ ;  /* 0x001000000d0d7810 */ /* 0x000fc60007ffe0ff */
[----:B----4-:R1:W-:Y:S04]  /*c360*/  LDGSTS.E [R10+-0x7de00], [R28.64], P5 ;  /* 0x822000001c0a7fae */ /* 0x0103e8000a921848 */
[----:B------:R4:W-:Y:S04]  /*c370*/  LDGSTS.E [R14+-0x7ce00], [R36.64], P5 ;  /* 0x83200000240e7fae */ /* 0x0009e8000a921848 */
[----:B-1----:R-:W3:Y:S04]  /*c380*/  LDL.64 R28, [R1+0x1f0] ;  /* 0x0001f000011c7983 */ /* 0x002ee80000100a00 */
[----:B--2---:R1:W-:Y:S04]  /*c390*/  LDGSTS.E [R10+-0x7be00], [R26.64], P5 ;  /* 0x842000001a0a7fae */ /* 0x0043e8000a921848 */
[----:B----4-:R-:W2:Y:S04]  /*c3a0*/  LDL.64 R36, [R1+0x3c8] ;  /* 0x0003c80001247983 */ /* 0x010ea80000100a00 */
[----:B-1----:R-:W4:Y:S04]  /*c3b0*/  LDL.64 R26, [R1+0x110] ;  /* 0x00011000011a7983 */ /* 0x002f280000100a00 */
[----:B-----5:R1:W-:Y:S04]  /*c3c0*/  LDGSTS.E [R14+-0x7ae00], [R20.64], P5 ;  /* 0x85200000140e7fae */ /* 0x0203e8000a921848 */
[----:B-1----:R-:W5:Y:S04]  /*c3d0*/  LDL.64 R20, [R1+0xd0] ;  /* 0x0000d00001147983 */ /* 0x002f680000100a00 */
[----:B------:R1:W-:Y:S04]  /*c3e0*/  LDGSTS.E [R10+-0x79e00], [R18.64], P5 ;  /* 0x86200000120a7fae */ /* 0x0003e8000a921848 */
[----:B------:R1:W-:Y:S02]  /*c3f0*/  LDGSTS.E [R13+-0x78e00], [R34.64], P5 ;  /* 0x87200000220d7fae */ /* 0x0003e4000a921848 */
[----:B-1----:R-:W-:-:S02]  /*c400*/  IADD3 R10, R15, 0x100000, RZ ;  /* 0x001000000f0a7810 */ /* 0x002fc40007ffe0ff */
[----:B------:R-:W2:Y:S01]  /*c410*/  LDL.64 R18, [R1+0x408] ;  /* 0x0004080001127983 */ /* 0x000ea20000100a00 */
[----:B------:R-:W-:-:S03]  /*c420*/  IADD3 R13, R15, 0x100000, RZ ;  /* 0x001000000f0d7810 */ /* 0x000fc60007ffe0ff */
[----:B------:R1:W-:Y:S04]  /*c430*/  LDGSTS.E [R10+-0x7fc00], [R24.64], P5 ;  /* 0x80400000180a7fae */ /* 0x0003e8000a921848 */
[----:B------:R-:W2:Y:S04]  /*c440*/  LDL.64 R34, [R1+0x300] ;  /* 0x0003000001227983 */ /* 0x000ea80000100a00 */
[----:B------:R1:W-:Y:S04]  /*c450*/  LDGSTS.E [R13+-0x7ec00], [R248.64], P5 ;  /* 0x81400000f80d7fae */ /* 0x0003e8000a921848 */
[----:B-1----:R-:W2:Y:S04]  /*c460*/  LDL.64 R24, [R1+0x380] ;  /* 0x0003800001187983 */ /* 0x002ea80000100a00 */
[----:B------:R-:W2:Y:S04]  /*c470*/  LDL.64 R248, [R1+0x340] ;  /* 0x0003400001f87983 */ /* 0x000ea80000100a00 */
[----:B------:R1:W-:Y:S04]  /*c480*/  LDGSTS.E [R10+-0x7dc00], [R32.64], P5 ;  /* 0x82400000200a7fae */ /* 0x0003e8000a921848 */
[----:B------:R1:W-:Y:S04]  /*c490*/  LDGSTS.E [R13+-0x7cc00], [R30.64], P5 ;  /* 0x834000001e0d7fae */ /* 0x0003e8000a921848 */
[----:B-1----:R-:W2:Y:S04]  /*c4a0*/  LDL.64 R32, [R1+0x1e8] ;  /* 0x0001e80001207983 */ /* 0x002ea80000100a00 */
[----:B------:R-:W2:Y:S04]  /*c4b0*/  LDL.64 R30, [R1+0x108] ;  /* 0x00010800011e7983 */ /* 0x000ea80000100a00 */
[----:B------:R1:W-:Y:S04]  /*c4c0*/  LDGSTS.E [R10+-0x7bc00], [R22.64], P5 ;  /* 0x84400000160a7fae */ /* 0x0003e8000a921848 */
[----:B-1----:R-:W2:Y:S01]  /*c4d0*/  LDL.64 R22, [R1+0xc8] ;  /* 0x0000c80001167983 */ /* 0x002ea20000100a00 */
[----:B------:R-:W-:-:S03]  /*c4e0*/  IADD3 R14, R15, 0x100000, RZ ;  /* 0x001000000f0e7810 */ /* 0x000fc60007ffe0ff */
[----:B---3--:R1:W-:Y:S02]  /*c4f0*/  LDGSTS.E [R13+-0x7ac00], [R28.64], P5 ;  /* 0x854000001c0d7fae */ /* 0x0083e4000a921848 */
[----:B-1----:R-:W-:Y:S02]  /*c500*/  LOP3.LUT R13, R11, 0x30, RZ, 0x3c, !PT ;  /* 0x000000300b0d7812 */ /* 0x002fe400078e3cff */
[----:B------:R-:W3:Y:S04]  /*c510*/  LDL.64 R28, [R1+0x400] ;  /* 0x00040000011c7983 */ /* 0x000ee80000100a00 */
[----:B----4-:R1:W-:Y:S01]  /*c520*/  LDGSTS.E [R10+-0x79c00], [R26.64], P5 ;  /* 0x864000001a0a7fae */ /* 0x0103e2000a921848 */
[C---:B------:R-:W-:Y:S02]  /*c530*/  IADD3 R17, R13.reuse, 0x100000, RZ ;  /* 0x001000000d117810 */ /* 0x040fe40007ffe0ff */
[C---:B-1----:R-:W-:Y:S01]  /*c540*/  IADD3 R10, R13.reuse, 0x100000, RZ ;  /* 0x001000000d0a7810 */ /* 0x042fe20007ffe0ff */
[----:B------:R-:W4:Y:S04]  /*c550*/  LDL.64 R26, [R1+0x3c0] ;  /* 0x0003c000011a7983 */ /* 0x000f280000100a00 */
[----:B-----5:R1:W-:Y:S02]  /*c560*/  LDGSTS.E [R14+-0x78c00], [R20.64], P5 ;  /* 0x87400000140e7fae */ /* 0x0203e4000a921848 */
[----:B-1----:R-:W-:-:S02]  /*c570*/  IADD3 R14, R13, 0x100000, RZ ;  /* 0x001000000d0e7810 */ /* 0x002fc40007ffe0ff */
[----:B------:R-:W5:Y:S04]  /*c580*/  LDL.64 R20, [R1+0x378] ;  /* 0x0003780001147983 */ /* 0x000f680000100a00 */
[----:B--2---:R1:W-:Y:S04]  /*c590*/  LDGSTS.E [R10+-0x7fa00], [R18.64], P5 ;  /* 0x80600000120a7fae */ /* 0x0043e8000a921848 */
[----:B------:R2:W-:Y:S01]  /*c5a0*/  LDGSTS.E [R14+-0x7ea00], [R36.64], P5 ;  /* 0x81600000240e7fae */ /* 0x0005e2000a921848 */
[----:B------:R-:W-:-:S03]  /*c5b0*/  IADD3 R13, R13, 0x100000, RZ ;  /* 0x001000000d0d7810 */ /* 0x000fc60007ffe0ff */
[----:B-1----:R-:W5:Y:S04]  /*c5c0*/  LDL.64 R18, [R1+0x338] ;  /* 0x0003380001127983 */ /* 0x002f680000100a00 */
[----:B--2---:R-:W2:Y:S04]  /*c5d0*/  LDL.64 R14, [R1+0x2f8] ;  /* 0x0002f800010e7983 */ /* 0x004ea80000100a00 */
[----:B------:R1:W-:Y:S04]  /*c5e0*/  LDGSTS.E [R10+-0x7da00], [R24.64], P5 ;  /* 0x82600000180a7fae */ /* 0x0003e8000a921848 */
[----:B------:R1:W-:Y:S04]  /*c5f0*/  LDGSTS.E [R17+-0x7ca00], [R248.64], P5 ;  /* 0x83600000f8117fae */ /* 0x0003e8000a921848 */
[----:B------:R1:W-:Y:S04]  /*c600*/  LDGSTS.E [R10+-0x7ba00], [R34.64], P5 ;  /* 0x84600000220a7fae */ /* 0x0003e8000a921848 */
[----:B-1----:R-:W2:Y:S04]  /*c610*/  LDL.64 R24, [R1+0x1e0] ;  /* 0x0001e00001187983 */ /* 0x002ea80000100a00 */
[----:B------:R-:W2:Y:S04]  /*c620*/  LDL.64 R248, [R1+0x100] ;  /* 0x0001000001f87983 */ /* 0x000ea80000100a00 */
[----:B------:R-:W2:Y:S04]  /*c630*/  LDL.64 R34, [R1+0xc0] ;  /* 0x0000c00001227983 */ /* 0x000ea80000100a00 */
[----:B------:R1:W-:Y:S04]  /*c640*/  LDGSTS.E [R17+-0x7aa00], [R32.64], P5 ;  /* 0x8560000020117fae */ /* 0x0003e8000a921848 */
[----:B------:R1:W-:Y:S04]  /*c650*/  LDGSTS.E [R10+-0x79a00], [R30.64], P5 ;  /* 0x866000001e0a7fae */ /* 0x0003e8000a921848 */
[----:B------:R-:W2:Y:S04]  /*c660*/  LDL.64 R36, [R1+0x368] ;  /* 0x0003680001247983 */ /* 0x000ea80000100a00 */
[----:B-1----:R-:W2:Y:S04]  /*c670*/  LDL.64 R32, [R1+0x3f8] ;  /* 0x0003f80001207983 */ /* 0x002ea80000100a00 */
[----:B------:R1:W-:Y:S01]  /*c680*/  LDGSTS.E [R13+-0x78a00], [R22.64], P5 ;  /* 0x87600000160d7fae */ /* 0x0003e2000a921848 */
[----:B------:R-:W-:-:S03]  /*c690*/  IADD3 R10, R16, 0x100000, RZ ;  /* 0x00100000100a7810 */ /* 0x000fc60007ffe0ff */
[----:B------:R-:W2:Y:S04]  /*c6a0*/  LDL.64 R30, [R1+0x370] ;  /* 0x00037000011e7983 */ /* 0x000ea80000100a00 */
[----:B-1----:R-:W2:Y:S01]  /*c6b0*/  LDL.64 R22, [R1+0x3b8] ;  /* 0x0003b80001167983 */ /* 0x002ea20000100a00 */
[C---:B------:R-:W-:Y:S02]  /*c6c0*/  IADD3 R13, R16.reuse, 0x100000, RZ ;  /* 0x00100000100d7810 */ /* 0x040fe40007ffe0ff */
[----:B------:R-:W-:Y:S01]  /*c6d0*/  IADD3 R16, R16, 0x100000, RZ ;  /* 0x0010000010107810 */ /* 0x000fe20007ffe0ff */
[----:B---3--:R1:W-:Y:S04]  /*c6e0*/  LDGSTS.E [R10+-0x7f800], [R28.64], P5 ;  /* 0x808000001c0a7fae */ /* 0x0083e8000a921848 */
[----:B-1----:R-:W3:Y:S04]  /*c6f0*/  LDL.64 R28, [R1+0x330] ;  /* 0x00033000011c7983 */ /* 0x002ee80000100a00 */
[----:B----4-:R1:W-:Y:S04]  /*c700*/  LDGSTS.E [R13+-0x7e800], [R26.64], P5 ;  /* 0x818000001a0d7fae */ /* 0x0103e8000a921848 */
[----:B-1----:R-:W4:Y:S04]  /*c710*/  LDL.64 R26, [R1+0xa8] ;  /* 0x0000a800011a7983 */ /* 0x002f280000100a00 */
[----:B-----5:R1:W-:Y:S04]  /*c720*/  LDGSTS.E [R10+-0x7d800], [R20.64], P5 ;  /* 0x82800000140a7fae */ /* 0x0203e8000a921848 */
[----:B-1----:R-:W5:Y:S04]  /*c730*/  LDL.64 R20, [R1+0x2f0] ;  /* 0x0002f00001147983 */ /* 0x002f680000100a00 */
[----:B------:R1:W-:Y:S04]  /*c740*/  LDGSTS.E [R13+-0x7c800], [R18.64], P5 ;  /* 0x83800000120d7fae */ /* 0x0003e8000a921848 */
[----:B--2---:R2:W-:Y:S04]  /*c750*/  LDGSTS.E [R10+-0x7b800], [R14.64], P5 ;  /* 0x848000000e0a7fae */ /* 0x0045e8000a921848 */
[----:B-1----:R-:W4:Y:S04]  /*c760*/  LDL.64 R18, [R1+0x1d8] ;  /* 0x0001d80001127983 */ /* 0x002f280000100a00 */
[----:B--2---:R-:W2:Y:S04]  /*c770*/  LDL.64 R14, [R1+0xf8] ;  /* 0x0000f800010e7983 */ /* 0x004ea80000100a00 */
[----:B------:R1:W-:Y:S04]  /*c780*/  LDGSTS.E [R13+-0x7a800], [R24.64], P5 ;  /* 0x85800000180d7fae */ /* 0x0003e8000a921848 */
[----:B------:R1:W-:Y:S04]  /*c790*/  LDGSTS.E [R10+-0x79800], [R248.64], P5 ;  /* 0x86800000f80a7fae */ /* 0x0003e8000a921848 */
[----:B------:R1:W-:Y:S02]  /*c7a0*/  LDGSTS.E [R16+-0x78800], [R34.64], P5 ;  /* 0x8780000022107fae */ /* 0x0003e4000a921848 */
[----:B-1----:R-:W-:-:S02]  /*c7b0*/  LOP3.LUT R13, R11, 0x50, RZ, 0x3c, !PT ;  /* 0x000000500b0d7812 */ /* 0x002fc400078e3cff */
[----:B------:R-:W2:Y:S02]  /*c7c0*/  LDL.64 R24, [R1+0x3f0] ;  /* 0x0003f00001187983 */ /* 0x000ea40000100a00 */
[C---:B------:R-:W-:Y:S02]  /*c7d0*/  IADD3 R10, R13.reuse, 0x100000, RZ ;  /* 0x001000000d0a7810 */ /* 0x040fe40007ffe0ff */
[----:B------:R-:W2:Y:S01]  /*c7e0*/  LDL.64 R248, [R1+0x3b0] ;  /* 0x0003b00001f87983 */ /* 0x000ea20000100a00 */
[----:B------:R-:W-:-:S03]  /*c7f0*/  IADD3 R16, R13, 0x100000, RZ ;  /* 0x001000000d107810 */ /* 0x000fc60007ffe0ff */
[----:B------:R-:W2:Y:S04]  /*c800*/  LDL.64 R34, [R1+0x2e8] ;  /* 0x0002e80001227983 */ /* 0x000ea80000100a00 */
[----:B------:R1:W-:Y:S01]  /*c810*/  LDGSTS.E [R10+-0x7f600], [R32.64], P5 ;  /* 0x80a00000200a7fae */ /* 0x0003e2000a921848 */
[----:B------:R-:W-:-:S03]  /*c820*/  IADD3 R13, R13, 0x100000, RZ ;  /* 0x001000000d0d7810 */ /* 0x000fc60007ffe0ff */
[----:B-1----:R-:W2:Y:S04]  /*c830*/  LDL.64 R32, [R1+0x1d0] ;  /* 0x0001d00001207983 */ /* 0x002ea80000100a00 */
[----:B------:R1:W-:Y:S04]  /*c840*/  LDGSTS.E [R16+-0x7e600], [R22.64], P5 ;  /* 0x81a0000016107fae */ /* 0x0003e8000a921848 */
[----:B------:R1:W-:Y:S04]  /*c850*/  LDGSTS.E [R10+-0x7d600], [R30.64], P5 ;  /* 0x82a000001e0a7fae */ /* 0x0003e8000a921848 */
[----:B-1----:R-:W2:Y:S04]  /*c860*/  LDL.64 R22, [R1+0x328] ;  /* 0x0003280001167983 */ /* 0x002ea80000100a00 */
[----:B------:R-:W2:Y:S04]  /*c870*/  LDL.64 R30, [R1+0xf0] ;  /* 0x0000f000011e7983 */ /* 0x000ea80000100a00 */
[----:B---3--:R1:W-:Y:S04]  /*c880*/  LDGSTS.E [R16+-0x7c600], [R28.64], P5 ;  /* 0x83a000001c107fae */ /* 0x0083e8000a921848 */
[----:B-1----:R-:W3:Y:S04]  /*c890*/  LDL.64 R28, [R1+0xa0] ;  /* 0x0000a000011c7983 */ /* 0x002ee80000100a00 */
[----:B-----5:R1:W-:Y:S04]  /*c8a0*/  LDGSTS.E [R10+-0x7b600], [R20.64], P5 ;  /* 0x84a00000140a7fae */ /* 0x0203e8000a921848 */
[----:B-1----:R-:W5:Y:S04]  /*c8b0*/  LDL.64 R20, [R1+0x3e8] ;  /* 0x0003e80001147983 */ /* 0x002f680000100a00 */
[----:B----4-:R1:W-:Y:S04]  /*c8c0*/  LDGSTS.E [R16+-0x7a600], [R18.64], P5 ;  /* 0x85a0000012107fae */ /* 0x0103e8000a921848 */
[----:B--2---:R2:W-:Y:S04]  /*c8d0*/  LDGSTS.E [R10+-0x79600], [R14.64], P5 ;  /* 0x86a000000e0a7fae */ /* 0x0045e8000a921848 */
[----:B------:R4:W-:Y:S04]  /*c8e0*/  LDGSTS.E [R13+-0x78600], [R26.64], P5 ;  /* 0x87a000001a0d7fae */ /* 0x0009e8000a921848 */
[----:B-1----:R-:W5:Y:S01]  /*c8f0*/  LDL.64 R18, [R1+0x3a8] ;  /* 0x0003a80001127983 */ /* 0x002f620000100a00 */
[----:B--2---:R-:W-:-:S03]  /*c900*/  IADD3 R10, R12, 0x100000, RZ ;  /* 0x001000000c0a7810 */ /* 0x004fc60007ffe0ff */
[----:B------:R-:W2:Y:S01]  /*c910*/  LDL.64 R16, [R1+0x360] ;  /* 0x0003600001107983 */ /* 0x000ea20000100a00 */
[----:B----4-:R-:W-:-:S03]  /*c920*/  IADD3 R13, R12, 0x100000, RZ ;  /* 0x001000000c0d7810 */ /* 0x010fc60007ffe0ff */
[----:B------:R-:W4:Y:S04]  /*c930*/  LDL.64 R14, [R1+0x320] ;  /* 0x00032000010e7983 */ /* 0x000f280000100a00 */
[----:B------:R1:W-:Y:S04]  /*c940*/  LDGSTS.E [R10+-0x7f400], [R24.64], P5 ;  /* 0x80c00000180a7fae */ /* 0x0003e8000a921848 */
[----:B------:R1:W-:Y:S04]  /*c950*/  LDGSTS.E [R13+-0x7e400], [R248.64], P5 ;  /* 0x81c00000f80d7fae */ /* 0x0003e8000a921848 */
[----:B------:R-:W4:Y:S04]  /*c960*/  LDL.64 R26, [R1+0x208] ;  /* 0x00020800011a7983 */ /* 0x000f280000100a00 */
[----:B-1----:R-:W4:Y:S04]  /*c970*/  LDL.64 R24, [R1+0x128] ;  /* 0x0001280001187983 */ /* 0x002f280000100a00 */
[----:B------:R-:W4:Y:S04]  /*c980*/  LDL.64 R248, [R1+0xe8] ;  /* 0x0000e80001f87983 */ /* 0x000f280000100a00 */
[----:B------:R1:W-:Y:S04]  /*c990*/  LDGSTS.E [R10+-0x7d400], [R36.64], P5 ;  /* 0x82c00000240a7fae */ /* 0x0003e8000a921848 */
[----:B-1----:R-:W4:Y:S04]  /*c9a0*/  LDL.LU.64 R36, [R1+0x1ea0] ;  /* 0x001ea00001247983 */ /* 0x002f280000300a00 */
[----:B------:R1:W-:Y:S01]  /*c9b0*/  LDGSTS.E [R13+-0x7c400], [R22.64], P5 ;  /* 0x83c00000160d7fae */ /* 0x0003e2000a921848 */
[----:B------:R-:W-:-:S02]  /*c9c0*/  LOP3.LUT R11, R11, 0x70, RZ, 0x3c, !PT ;  /* 0x000000700b0b7812 */ /* 0x000fc400078e3cff */
[----:B------:R-:W-:Y:S01]  /*c9d0*/  IADD3 R12, R12, 0x100000, RZ ;  /* 0x001000000c0c7810 */ /* 0x000fe20007ffe0ff */
[----:B------:R1:W-:Y:S04]  /*c9e0*/  LDGSTS.E [R10+-0x7b400], [R34.64], P5 ;  /* 0x84c00000220a7fae */ /* 0x0003e8000a921848 */
[----:B------:R1:W-:Y:S04]  /*c9f0*/  LDGSTS.E [R13+-0x7a400], [R32.64], P5 ;  /* 0x85c00000200d7fae */ /* 0x0003e8000a921848 */
[----:B-1----:R-:W4:Y:S04]  /*ca00*/  LDL.64 R22, [R1+0x98] ;  /* 0x0000980001167983 */ /* 0x002f280000100a00 */
[----:B------:R1:W-:Y:S01]  /*ca10*/  LDGSTS.E [R10+-0x79400], [R30.64], P5 ;  /* 0x86c000001e0a7fae */ /* 0x0003e2000a921848 */
[----:B------:R-:W-:-:S03]  /*ca20*/  SHF.L.U32 R0, R0, 0x7, RZ ;  /* 0x0000000700007819 */ /* 0x000fc600000006ff */
[----:B------:R-:W4:Y:S04]  /*ca30*/  LDL.LU.64 R34, [R1+0x1e98] ;  /* 0x001e980001227983 */ /* 0x000f280000300a00 */
[----:B------:R-:W4:Y:S01]  /*ca40*/  LDL.LU.64 R32, [R1+0x1e90] ;  /* 0x001e900001207983 */ /* 0x000f220000300a00 */
[----:B-1----:R-:W-:-:S03]  /*ca50*/  IADD3 R10, R11, 0x100000, RZ ;  /* 0x001000000b0a7810 */ /* 0x002fc60007ffe0ff */
[----:B------:R-:W4:Y:S04]  /*ca60*/  LDL.LU.64 R30, [R1+0x1e88] ;  /* 0x001e8800011e7983 */ /* 0x000f280000300a00 */
[----:B---3--:R1:W-:Y:S02]  /*ca70*/  LDGSTS.E [R12+-0x78400], [R28.64], P5 ;  /* 0x87c000001c0c7fae */ /* 0x0083e4000a921848 */
[C---:B-1----:R-:W-:Y:S02]  /*ca80*/  IADD3 R12, R11.reuse, 0x100000, RZ ;  /* 0x001000000b0c7810 */ /* 0x042fe40007ffe0ff */
[----:B------:R-:W3:Y:S04]  /*ca90*/  LDL.LU.64 R28, [R1+0x1e80] ;  /* 0x001e8000011c7983 */ /* 0x000ee80000300a00 */
[----:B-----5:R1:W-:Y:S02]  /*caa0*/  LDGSTS.E [R10+-0x7f200], [R20.64], P5 ;  /* 0x80e00000140a7fae */ /* 0x0203e4000a921848 */
[----:B-1----:R-:W-:-:S02]  /*cab0*/  IADD3 R20, R11, 0x100000, RZ ;  /* 0x001000000b147810 */ /* 0x002fc40007ffe0ff */
[----:B------:R-:W-:Y:S01]  /*cac0*/  IADD3 R21, R11, 0x100000, RZ ;  /* 0x001000000b157810 */ /* 0x000fe20007ffe0ff */
[----:B------:R1:W-:Y:S04]  /*cad0*/  LDGSTS.E [R12+-0x7e200], [R18.64], P5 ;  /* 0x81e00000120c7fae */ /* 0x0003e8000a921848 */
[----:B--2---:R2:W-:Y:S04]  /*cae0*/  LDGSTS.E [R10+-0x7d200], [R16.64], P5 ;  /* 0x82e00000100a7fae */ /* 0x0045e8000a921848 */
[----:B----4-:R4:W-:Y:S04]  /*caf0*/  LDGSTS.E [R12+-0x7c200], [R14.64], P5 ;  /* 0x83e000000e0c7fae */ /* 0x0109e8000a921848 */
[----:B-1----:R-:W5:Y:S04]  /*cb00*/  LDL.LU.64 R18, [R1+0x70] ;  /* 0x0000700001127983 */ /* 0x002f680000300a00 */
[----:B--2---:R-:W2:Y:S04]  /*cb10*/  LDL.LU.64 R16, [R1+0x68] ;  /* 0x0000680001107983 */ /* 0x004ea80000300a00 */
[----:B------:R1:W-:Y:S04]  /*cb20*/  LDGSTS.E [R10+-0x7b200], [R26.64], P5 ;  /* 0x84e000001a0a7fae */ /* 0x0003e8000a921848 */
[----:B------:R1:W-:Y:S04]  /*cb30*/  LDGSTS.E [R20+-0x7a200], [R24.64], P5 ;  /* 0x85e0000018147fae */ /* 0x0003e8000a921848 */
[----:B------:R4:W-:Y:S04]  /*cb40*/  LDGSTS.E [R10+-0x79200], [R248.64], P5 ;  /* 0x86e00000f80a7fae */ /* 0x0009e8000a921848 */
[----:B----4-:R-:W4:Y:S01]  /*cb50*/  LDL.LU.64 R14, [R1+0x60] ;  /* 0x00006000010e7983 */ /* 0x010f220000300a00 */
[----:B-1----:R-:W-:-:S03]  /*cb60*/  IADD3 R20, R252, -0x99, RZ ;  /* 0xffffff67fc147810 */ /* 0x002fc60007ffe0ff */
[----:B------:R-:W3:Y:S01]  /*cb70*/  LDL.LU.64 R12, [R1+0x58] ;  /* 0x00005800010c7983 */ /* 0x000ee20000300a00 */
[----:B------:R-:W-:-:S03]  /*cb80*/  IMAD.WIDE R24, R0, 0x4, R8 ;  /* 0x0000000400187825 */ /* 0x000fc600078e0208 */
[----:B------:R-:W3:Y:S04]  /*cb90*/  LDL.LU.64 R26, [R1+0x1e78] ;  /* 0x001e7800011a7983 */ /* 0x000ee80000300a00 */
[----:B------:R-:W3:Y:S04]  /*cba0*/  LDL.LU.64 R10, [R1+0x30] ;  /* 0x00003000010a7983 */ /* 0x000ee80000300a00 */
[----:B------:R-:W3:Y:S04]  /*cbb0*/  LDL.LU.64 R248, [R1+0x28] ;  /* 0x0000280001f87983 */ /* 0x000ee80000300a00 */
[----:B------:R1:W-:Y:S04]  /*cbc0*/  LDGSTS.E [R21+-0x78200], [R22.64], P5 ;  /* 0x87e0000016157fae */ /* 0x0003e8000a921848 */
[----:B-1----:R-:W1:Y:S01]  /*cbd0*/  S2R R21, SR_TID.X ;  /* 0x0000000000157919 */ /* 0x002e620000002100 */
[----:B------:R-:W-:Y:S01]  /*cbe0*/  ISETP.GE.U32.AND P5, PT, R20, 0x7ffffee8, PT ;  /* 0x7ffffee81400780c */ /* 0x000fe20003fa6070 */
[----:B------:R-:W-:-:S02]  /*cbf0*/  IMAD.WIDE R22, R0, 0x4, R2 ;  /* 0x0000000400167825 */ /* 0x000fc400078e0202 */
[----:B------:R-:W0:Y:S02]  /*cc00*/  LDGDEPBAR ;  /* 0x00000000000079af */ /* 0x000e240000000000 */
[----:B------:R-:W-:Y:S01]  /*cc10*/  IMAD.WIDE R2, R0, 0x4, R6 ;  /* 0x0000000400027825 */ /* 0x000fe200078e0206 */
[----:B-1----:R-:W-:-:S03]  /*cc20*/  LOP3.LUT R9, R21, 0x7f, RZ, 0xc0, !PT ;  /* 0x0000007f15097812 */ /* 0x002fc600078ec0ff */
[----:B------:R-:W-:Y:S02]  /*cc30*/  IMAD.WIDE R20, R0, 0x4, R4 ;  /* 0x0000000400147825 */ /* 0x000fe400078e0204 */
[----:B------:R-:W3:Y:S04]  /*cc40*/  LDL.LU.64 R4, [R1+0x18] ;  /* 0x0000180001047983 */ /* 0x000ee80000300a00 */
[----:B------:R1:W-:Y:S04]  /*cc50*/  STL.64 [R1+0x10b8], R24 ;  /* 0x0010b81801007387 */ /* 0x0003e80000100a00 */
[----:B------:R1:W-:Y:S04]  /*cc60*/  STL.64 [R1+0x10c0], R22 ;  /* 0x0010c01601007387 */ /* 0x0003e80000100a00 */
[----:B------:R1:W-:Y:S04]  /*cc70*/  STL.64 [R1+0x10c8], R20 ;  /* 0x0010c81401007387 */ /* 0x0003e80000100a00 */
[----:B------:R-:W3:Y:S01]  /*cc80*/  LDL.LU.64 R6, [R1+0x20] ;  /* 0x0000200001067983 */ /* 0x000ee20000300a00 */
[----:B------:R-:W-:-:S03]  /*cc90*/  IMAD.SHL.U32 R9, R9, 0x4, RZ ;  /* 0x0000000409097824 */ /* 0x000fc600078e00ff */
[----:B------:R-:W-:Y:S06]  /*cca0*/  BAR.SYNC.DEFER_BLOCKING 0x0 ;  /* 0x0000000000007b1d */ /* 0x000fec0000010000 */
[----:B------:R-:W-:Y:S04]  /*ccb0*/  STL.64 [R1+0x10d0], R2 ;  /* 0x0010d00201007387 */ /* 0x000fe80000100a00 */
[----:B------:R-:W-:Y:S01]  /*ccc0*/  @!PT LDS RZ, [RZ] ;  /* 0x00000000fffff984 */ /* 0x000fe20000000800 */
[----:B------:R-:W-:Y:S01]  /*ccd0*/  @!PT LDS RZ, [RZ] ;  /* 0x00000000fffff984 */ /* 0x000fe20000000800 */
[----:B------:R-:W-:Y:S01]  /*cce0*/  @!PT LDS RZ, [RZ] ;  /* 0x00000000fffff984 */ /* 0x000fe20000000800 */
[----:B------:R1:W-:Y:S04]  /*ccf0*/  LDGSTS.E [R9+0x40000], [R24.64], !P0 ;  /* 0x4000000018097fae */ /* 0x0003e8000c121848 */
[----:B------:R1:W-:Y:S04]  /*cd00*/  LDGSTS.E [R9+0x40200], [R22.64], !P0 ;  /* 0x4020000016097fae */ /* 0x0003e8000c121848 */
[----:B------:R1:W-:Y:S04]  /*cd10*/  LDGSTS.E [R9+0x40400], [R20.64], !P0 ;  /* 0x4040000014097fae */ /* 0x0003e8000c121848 */
[----:B-1----:R-:W3:Y:S04]  /*cd20*/  LDL.LU.64 R24, [R1+0x1e70] ;  /* 0x001e700001187983 */ /* 0x002ee80000300a00 */
[----:B------:R-:W3:Y:S04]  /*cd30*/  LDL.LU.64 R22, [R1+0x1e68] ;  /* 0x001e680001167983 */ /* 0x000ee80000300a00 */
[----:B------:R-:W3:Y:S04]  /*cd40*/  LDL.LU.64 R20, [R1+0x1e60] ;  /* 0x001e600001147983 */ /* 0x000ee80000300a00 */
[----:B------:R1:W-:Y:S01]  /*cd50*/  LDGSTS.E [R9+0x40600], [R2.64], !P0 ;  /* 0x4060000002097fae */ /* 0x0003e2000c121848 */
[----:B-----5:R-:W-:-:S04]  /*cd60*/  IMAD.WIDE R18, R0, 0x4, R18 ;  /* 0x0000000400127825 */ /* 0x020fc800078e0212 */
[C---:B--2---:R-:W-:Y:S01]  /*cd70*/  IMAD.WIDE R16, R0.reuse, 0x4, R16 ;  /* 0x0000000400107825 */ /* 0x044fe200078e0210 */
[----:B------:R2:W-:Y:S04]  /*cd80*/  STL.64 [R1+0xb60], R18 ;  /* 0x000b601201007387 */ /* 0x0005e80000100a00 */
[----:B------:R5:W-:Y:S04]  /*cd90*/  STL.64 [R1+0xb70], R16 ;  /* 0x000b701001007387 */ /* 0x000be80000100a00 */
[----:B------:R2:W-:Y:S04]  /*cda0*/  LDGSTS.E [R9+0x42000], [R18.64], !P1 ;  /* 0x4200000012097fae */ /* 0x0005e8000c921848 */
[----:B------:R5:W-:Y:S01]  /*cdb0*/  LDGSTS.E [R9+0x42200], [R16.64], !P1 ;  /* 0x4220000010097fae */ /* 0x000be2000c921848 */
[----:B----4-:R-:W-:-:S04]  /*cdc0*/  IMAD.WIDE R14, R0, 0x4, R14 ;  /* 0x00000004000e7825 */ /* 0x010fc800078e020e */
[C---:B---3--:R-:W-:Y:S01]  /*cdd0*/  IMAD.WIDE R12, R0.reuse, 0x4, R12 ;  /* 0x00000004000c7825 */ /* 0x048fe200078e020c */
[----:B--2---:R-:W2:Y:S04]  /*cde0*/  LDL.LU.64 R18, [R1+0x1e58] ;  /* 0x001e580001127983 */ /* 0x004ea80000300a00 */
[----:B------:R3:W-:Y:S01]  /*cdf0*/  STL.64 [R1+0xb78], R14 ;  /* 0x000b780e01007387 */ /* 0x0007e20000100a00 */
[----:B------:R-:W-:-:S03]  /*ce00*/  IMAD.WIDE R10, R0, 0x4, R10 ;  /* 0x00000004000a7825 */ /* 0x000fc600078e020a */
[----:B-----5:R-:W4:Y:S01]  /*ce10*/  LDL.LU.64 R16, [R1+0x1e50] ;  /* 0x001e500001107983 */ /* 0x020f220000300a00 */
[----:B------:R-:W-:-:S03]  /*ce20*/  IMAD.WIDE R248, R0, 0x4, R248 ;  /* 0x0000000400f87825 */ /* 0x000fc600078e02f8 */
[----:B------:R5:W-:Y:S04]  /*ce30*/  STL.64 [R1+0xb88], R12 ;  /* 0x000b880c01007387 */ /* 0x000be80000100a00 */
[----:B------:R3:W-:Y:S04]  /*ce40*/  LDGSTS.E [R9+0x42400], [R14.64], !P1 ;  /* 0x424000000e097fae */ /* 0x0007e8000c921848 */
[----:B------:R5:W-:Y:S04]  /*ce50*/  LDGSTS.E [R9+0x42600], [R12.64], !P1 ;  /* 0x426000000c097fae */ /* 0x000be8000c921848 */
[----:B------:R1:W-:Y:S04]  /*ce60*/  LDGSTS.E [R9+0x44000], [R10.64], !P2 ;  /* 0x440000000a097fae */ /* 0x0003e8000d121848 */
[----:B---3--:R-:W3:Y:S04]  /*ce70*/  LDL.LU.64 R14, [R1+0x1e48] ;  /* 0x001e4800010e7983 */ /* 0x008ee80000300a00 */
[----:B-----5:R-:W5:Y:S04]  /*ce80*/  LDL.LU.64 R12, [R1+0x1e40] ;  /* 0x001e4000010c7983 */ /* 0x020f680000300a00 */
[----:B------:R1:W-:Y:S04]  /*ce90*/  STL.64 [R1+0xc18], R10 ;  /* 0x000c180a01007387 */ /* 0x0003e80000100a00 */
[----:B------:R1:W-:Y:S04]  /*cea0*/  STL.64 [R1+0xc28], R248 ;  /* 0x000c28f801007387 */ /* 0x0003e80000100a00 */
[----:B------:R1:W-:Y:S04]  /*ceb0*/  LDGSTS.E [R9+0x44200], [R248.64], !P2 ;  /* 0x44200000f8097fae */ /* 0x0003e8000d121848 */
[----:B-1----:R-:W2:Y:S01]  /*cec0*/  LDL.LU.64 R10, [R1+0x1e38] ;  /* 0x001e3800010a7983 */ /* 0x002ea20000300a00 */
[----:B------:R-:W-:-:S05]  /*ced0*/  IMAD.WIDE R6, R0, 0x4, R6 ;  /* 0x0000000400067825 */ /* 0x000fca00078e0206 */
[----:B------:R-:W-:Y:S04]  /*cee0*/  STL.64 [R1+0xc30], R6 ;  /* 0x000c300601007387 */ /* 0x000fe80000100a00 */
[----:B------:R-:W4:Y:S04]  /*cef0*/  LDL.LU.64 R248, [R1+0x1e30] ;  /* 0x001e300001f87983 */ /* 0x000f280000300a00 */
[----:B------:R-:W1:Y:S01]  /*cf00*/  S2R R3, SR_TID.X ;  /* 0x0000000000037919 */ /* 0x000e620000002100 */
[----:B------:R-:W-:Y:S01]  /*cf10*/  IMAD.WIDE R4, R0, 0x4, R4 ;  /* 0x0000000400047825 */ /* 0x000fe200078e0204 */
[----:B------:R-:W-:-:S02]  /*cf20*/  IADD3 R8, R252, -0x9d, RZ ;  /* 0xffffff63fc087810 */ /* 0x000fc40007ffe0ff */
[----:B------:R5:W-:Y:S02]  /*cf30*/  LDGSTS.E [R9+0x44400], [R6.64], !P2 ;  /* 0x4440000006097fae */ /* 0x000be4000d121848 */
[----:B------:R-:W-:Y:S02]  /*cf40*/  ISETP.GE.U32.AND P0, PT, R8, 0x7ffffee4, PT ;  /* 0x7ffffee40800780c */ /* 0x000fe40003f06070 */
[----:B------:R3:W-:Y:S04]  /*cf50*/  STL.64 [R1+0xc40], R4 ;  /* 0x000c400401007387 */ /* 0x0007e80000100a00 */
[----:B------:R3:W-:Y:S01]  /*cf60*/  LDGSTS.E [R9+0x44600], [R4.64], !P2 ;  /* 0x4460000004097fae */ /* 0x0007e2000d121848 */
[----:B-1----:R-:W-:Y:S02]  /*cf70*/  LOP3.LUT R3, R3, 0x7f, RZ, 0xc0, !PT ;  /* 0x0000007f03037812 */ /* 0x002fe400078ec0ff */
[----:B------:R-:W-:-:S04]  /*cf80*/  IADD3 R2, R252, -0xa1, RZ ;  /* 0xffffff5ffc027810 */ /* 0x000fc80007ffe0ff */
[----:B------:R-:W-:Y:S02]  /*cf90*/  ISETP.GE.U32.AND P1, PT, R2, 0x7ffffee0, PT ;  /* 0x7ffffee00200780c */ /* 0x000fe40003f26070 */
[----:B------:R-:W-:-:S04]  /*cfa0*/  IADD3 R2, R252, -0xa5, RZ ;  /* 0xffffff5bfc027810 */ /* 0x000fc80007ffe0ff */
[----:B------:R-:W-:Y:S02]  /*cfb0*/  ISETP.GE.U32.AND P2, PT, R2, 0x7ffffedc, PT ;  /* 0x7ffffedc0200780c */ /* 0x000fe40003f46070 */
[----:B------:R-:W-:Y:S01]  /*cfc0*/  IADD3 R2, R252, -0xa9, RZ ;  /* 0xffffff57fc027810 */ /* 0x000fe20007ffe0ff */
[----:B---3--:R-:W-:-:S04]  /*cfd0*/  IMAD.WIDE R4, R0, 0x4, R14 ;  /* 0x0000000400047825 */ /* 0x008fc800078e020e */
[----:B------:R-:W-:Y:S02]  /*cfe0*/  IMAD.SHL.U32 R15, R3, 0x4, RZ ;  /* 0x00000004030f7824 */ /* 0x000fe400078e00ff */
[----:B-----5:R-:W-:-:S04]  /*cff0*/  IMAD.WIDE R6, R0, 0x4, R12 ;  /* 0x0000000400067825 */ /* 0x020fc800078e020c */
[----:B--2---:R-:W-:-:S04]  /*d000*/  IMAD.WIDE R8, R0, 0x4, R10 ;  /* 0x0000000400087825 */ /* 0x004fc800078e020a */
[----:B----4-:R-:W-:-:S04]  /*d010*/  IMAD.WIDE R10, R0, 0x4, R16 ;  /* 0x00000004000a7825 */ /* 0x010fc800078e0210 */
[----:B------:R-:W-:-:S05]  /*d020*/  IMAD.WIDE R248, R0, 0x4, R248 ;  /* 0x0000000400f87825 */ /* 0x000fca00078e02f8 */
[----:B------:R-:W-:Y:S04]  /*d030*/  STL.64 [R1+0xcc8], R248 ;  /* 0x000cc8f801007387 */ /* 0x000fe80000100a00 */
[----:B------:R1:W-:Y:S04]  /*d040*/  LDGSTS.E [R15+0x46000], [R248.64], !P6 ;  /* 0x46000000f80f7fae */ /* 0x0003e8000f121848 */
[----:B------:R2:W-:Y:S04]  /*d050*/  STL.64 [R1+0xcd8], R8 ;  /* 0x000cd80801007387 */ /* 0x0005e80000100a00 */
[----:B------:R2:W-:Y:S04]  /*d060*/  LDGSTS.E [R15+0x46200], [R8.64], !P6 ;  /* 0x46200000080f7fae */ /* 0x0005e8000f121848 */
[----:B------:R3:W-:Y:S04]  /*d070*/  STL.64 [R1+0xce0], R6 ;  /* 0x000ce00601007387 */ /* 0x0007e80000100a00 */
[----:B------:R3:W-:Y:S01]  /*d080*/  LDGSTS.E [R15+0x46400], [R6.64], !P6 ;  /* 0x46400000060f7fae */ /* 0x0007e2000f121848 */
[----:B--2---:R-:W-:-:S03]  /*d090*/  IMAD.WIDE R8, R0, 0x4, R18 ;  /* 0x0000000400087825 */ /* 0x004fc600078e0212 */
[----:B------:R2:W-:Y:S04]  /*d0a0*/  STL.64 [R1+0xcf0], R4 ;  /* 0x000cf00401007387 */ /* 0x0005e80000100a00 */
[----:B------:R2:W-:Y:S01]  /*d0b0*/  LDGSTS.E [R15+0x46600], [R4.64], !P6 ;  /* 0x46600000040f7fae */ /* 0x0005e2000f121848 */
[----:B---3--:R-:W-:-:S03]  /*d0c0*/  IMAD.WIDE R6, R0, 0x4, R20 ;  /* 0x0000000400067825 */ /* 0x008fc600078e0214 */
        /* <DEDUP_REMOVED lines=42> */
[----:B------:R3:W-:Y:S01]  /*d370*/  STL.64 [R1+0xfb0], R6 ;  /* 0x000fb00601007387 */ /* 0x0007e20000100a00 */
[----:B------:R-:W-:-:S03]  /*d380*/  ISETP.GE.U32.AND P6, PT, R2, 0x7ffffed8, PT ;  /* 0x7ffffed80200780c */ /* 0x000fc60003fc6070 */
[----:B------:R3:W-:Y:S01]  /*d390*/  LDGSTS.E [R15+0x4e400], [R6.64], !P0 ;  /* 0x4e400000060f7fae */ /* 0x0007e2000c121848 */
[----:B--2---:R-:W-:-:S03]  /*d3a0*/  IMAD.WIDE R8, R0, 0x4, R50 ;  /* 0x0000000400087825 */ /* 0x004fc600078e0232 */
[----:B------:R2:W-:Y:S04]  /*d3b0*/  STL.64 [R1+0xfb8], R4 ;  /* 0x000fb80401007387 */ /* 0x0005e80000100a00 */
[----:B------:R2:W-:Y:S01]  /*d3c0*/  LDGSTS.E [R15+0x4e600], [R4.64], !P0 ;  /* 0x4e600000040f7fae */ /* 0x0005e2000c121848 */
[----:B---3--:R-:W-:-:S03]  /*d3d0*/  IMAD.WIDE R6, R0, 0x4, R52 ;  /* 0x0000000400067825 */ /* 0x008fc600078e0234 */
[----:B------:R3:W-:Y:S01]  /*d3e0*/  STL.64 [R1+0xfe0], R10 ;  /* 0x000fe00a01007387 */ /* 0x0007e20000100a00 */
[----:B------:R-:W-:-:S03]  /*d3f0*/  IADD3 R2, R252, -0xad, RZ ;  /* 0xffffff53fc027810 */ /* 0x000fc60007ffe0ff */
        /* <DEDUP_REMOVED lines=279> */
[----:B--2---:R-:W-:-:S03]  /*e570*/  IMAD.WIDE R4, R0, 0x4, R214 ;  /* 0x0000000400047825 */ /* 0x004fc600078e02d6 */
[----:B------:R2:W-:Y:S01]  /*e580*/  STL.64 [R1+0x1ac0], R8 ;  /* 0x001ac00801007387 */ /* 0x0005e20000100a00 */
[----:B------:R-:W-:-:S03]  /*e590*/  ISETP.GE.U32.AND P2, PT, R2, 0x7ffffe88, PT ;  /* 0x7ffffe880200780c */ /* 0x000fc60003f46070 */
        /* <DEDUP_REMOVED lines=9> */
[----:B------:R4:W-:Y:S01]  /*e630*/  STL.64 [R1+0x1ae0], R8 ;  /* 0x001ae00801007387 */ /* 0x0009e20000100a00 */
[----:B--2---:R-:W-:-:S03]  /*e640*/  IMAD.WIDE R4, R0, 0x4, R222 ;  /* 0x0000000400047825 */ /* 0x004fc600078e02de */
[----:B------:R3:W-:Y:S04]  /*e650*/  LDGSTS.E [R15+0x7a000], [R10.64], !P1 ;  /* 0x7a0000000a0f7fae */ /* 0x0007e8000c921848 */
[----:B------:R2:W-:Y:S04]  /*e660*/  STL.64 [R1+0x1ae8], R6 ;  /* 0x001ae80601007387 */ /* 0x0005e80000100a00 */
[----:B------:R4:W-:Y:S04]  /*e670*/  LDGSTS.E [R15+0x7a200], [R8.64], !P1 ;  /* 0x7a200000080f7fae */ /* 0x0009e8000c921848 */
[----:B------:R5:W-:Y:S01]  /*e680*/  STL.64 [R1+0x1af0], R4 ;  /* 0x001af00401007387 */ /* 0x000be20000100a00 */
[----:B---3--:R-:W-:-:S03]  /*e690*/  IMAD.WIDE R10, R0, 0x4, R224 ;  /* 0x00000004000a7825 */ /* 0x008fc600078e02e0 */
[----:B------:R2:W-:Y:S04]  /*e6a0*/  LDGSTS.E [R15+0x7a400], [R6.64], !P1 ;  /* 0x7a400000060f7fae */ /* 0x0005e8000c921848 */
[----:B------:R-:W3:Y:S01]  /*e6b0*/  LDL.LU.64 R24, [R1+0x90] ;  /* 0x0000900001187983 */ /* 0x000ee20000300a00 */
[----:B----4-:R-:W-:-:S03]  /*e6c0*/  IMAD.WIDE R8, R0, 0x4, R226 ;  /* 0x0000000400087825 */ /* 0x010fc600078e02e2 */
[----:B------:R5:W-:Y:S04]  /*e6d0*/  LDGSTS.E [R15+0x7a600], [R4.64], !P1 ;  /* 0x7a600000040f7fae */ /* 0x000be8000c921848 */
[----:B------:R-:W4:Y:S01]  /*e6e0*/  LDL.LU.64 R22, [R1+0x88] ;  /* 0x0000880001167983 */ /* 0x000f220000300a00 */
[----:B--2---:R-:W-:-:S03]  /*e6f0*/  IMAD.WIDE R6, R0, 0x4, R228 ;  /* 0x0000000400067825 */ /* 0x004fc600078e02e4 */
[----:B------:R-:W2:Y:S01]  /*e700*/  LDL.LU.64 R20, [R1+0x80] ;  /* 0x0000800001147983 */ /* 0x000ea20000300a00 */
[----:B-----5:R-:W-:-:S03]  /*e710*/  IMAD.WIDE R4, R0, 0x4, R230 ;  /* 0x0000000400047825 */ /* 0x020fc600078e02e6 */
[----:B------:R-:W5:Y:S04]  /*e720*/  LDL.LU.64 R18, [R1+0x78] ;  /* 0x0000780001127983 */ /* 0x000f680000300a00 */
[----:B------:R-:W-:Y:S04]  /*e730*/  STL.64 [R1+0x1af8], R10 ;  /* 0x001af80a01007387 */ /* 0x000fe80000100a00 */
[----:B------:R1:W-:Y:S01]  /*e740*/  STL.64 [R1+0x1b00], R8 ;  /* 0x001b000801007387 */ /* 0x0003e20000100a00 */
[----:B------:R-:W-:-:S03]  /*e750*/  IADD3 R2, R252, -0xfd, RZ ;  /* 0xffffff03fc027810 */ /* 0x000fc60007ffe0ff */
[----:B------:R1:W-:Y:S04]  /*e760*/  STL.64 [R1+0x1b08], R6 ;  /* 0x001b080601007387 */ /* 0x0003e80000100a00 */
[----:B------:R1:W-:Y:S04]  /*e770*/  LDGSTS.E [R15+0x7c000], [R10.64], !P2 ;  /* 0x7c0000000a0f7fae */ /* 0x0003e8000d121848 */
[----:B------:R1:W-:Y:S04]  /*e780*/  STL.64 [R1+0x1b10], R4 ;  /* 0x001b100401007387 */ /* 0x0003e80000100a00 */
[----:B------:R1:W-:Y:S04]  /*e790*/  LDGSTS.E [R15+0x7c200], [R8.64], !P2 ;  /* 0x7c200000080f7fae */ /* 0x0003e8000d121848 */
[----:B------:R-:W5:Y:S01]  /*e7a0*/  LDL.LU.64 R16, [R1+0x50] ;  /* 0x0000500001107983 */ /* 0x000f620000300a00 */
[----:B------:R-:W-:-:S03]  /*e7b0*/  IMAD.WIDE R28, R0, 0x4, R236 ;  /* 0x00000004001c7825 */ /* 0x000fc600078e02ec */
[----:B------:R1:W-:Y:S04]  /*e7c0*/  LDGSTS.E [R15+0x7c400], [R6.64], !P2 ;  /* 0x7c400000060f7fae */ /* 0x0003e8000d121848 */
[----:B------:R-:W5:Y:S01]  /*e7d0*/  LDL.LU.64 R12, [R1+0x48] ;  /* 0x00004800010c7983 */ /* 0x000f620000300a00 */
[----:B-1----:R-:W-:-:S03]  /*e7e0*/  IMAD.WIDE R8, R0, 0x4, R234 ;  /* 0x0000000400087825 */ /* 0x002fc600078e02ea */
[----:B------:R1:W-:Y:S01]  /*e7f0*/  LDGSTS.E [R15+0x7c600], [R4.64], !P2 ;  /* 0x7c600000040f7fae */ /* 0x0003e2000d121848 */
[----:B------:R-:W-:-:S03]  /*e800*/  ISETP.GE.U32.AND P6, PT, R2, 0x7ffffe84, PT ;  /* 0x7ffffe840200780c */ /* 0x000fc60003fc6070 */
[----:B------:R-:W5:Y:S01]  /*e810*/  LDL.LU.64 R10, [R1+0x40] ;  /* 0x00004000010a7983 */ /* 0x000f620000300a00 */
[----:B------:R-:W-:-:S04]  /*e820*/  IMAD.WIDE R6, R0, 0x4, R232 ;  /* 0x0000000400067825 */ /* 0x000fc800078e02e8 */
[----:B------:R-:W-:Y:S01]  /*e830*/  IMAD.WIDE R26, R0, 0x4, R238 ;  /* 0x00000004001a7825 */ /* 0x000fe200078e02ee */
[----:B-1----:R-:W5:Y:S04]  /*e840*/  LDL.LU.64 R4, [R1+0x38] ;  /* 0x0000380001047983 */ /* 0x002f680000300a00 */
[----:B------:R1:W-:Y:S04]  /*e850*/  STL.64 [R1+0x1b18], R6 ;  /* 0x001b180601007387 */ /* 0x0003e80000100a00 */
[----:B------:R1:W-:Y:S04]  /*e860*/  STL.64 [R1+0x1b20], R8 ;  /* 0x001b200801007387 */ /* 0x0003e80000100a00 */
[----:B------:R-:W-:Y:S04]  /*e870*/  STL.64 [R1+0x1b28], R28 ;  /* 0x001b281c01007387 */ /* 0x000fe80000100a00 */
[----:B------:R-:W-:Y:S04]  /*e880*/  STL.64 [R1+0x1b30], R26 ;  /* 0x001b301a01007387 */ /* 0x000fe80000100a00 */
[----:B------:R-:W5:Y:S04]  /*e890*/  LDL.LU.64 R248, [R1+0x10] ;  /* 0x0000100001f87983 */ /* 0x000f680000300a00 */
[----:B------:R1:W-:Y:S04]  /*e8a0*/  LDGSTS.E [R15+0x7e000], [R6.64], !P6 ;  /* 0x7e000000060f7fae */ /* 0x0003e8000f121848 */
[----:B------:R1:W-:Y:S04]  /*e8b0*/  LDGSTS.E [R15+0x7e200], [R8.64], !P6 ;  /* 0x7e200000080f7fae */ /* 0x0003e8000f121848 */
[----:B------:R-:W1:Y:S04]  /*e8c0*/  S2R R3, SR_TID.X ;  /* 0x0000000000037919 */ /* 0x000e680000002100 */
[----:B-1----:R-:W5:Y:S04]  /*e8d0*/  LDL.LU.64 R6, [R1+0x8] ;  /* 0x0000080001067983 */ /* 0x002f680000300a00 */
[----:B------:R-:W5:Y:S01]  /*e8e0*/  LDL.LU.64 R8, [R1] ;  /* 0x0000000001087983 */ /* 0x000f620000300a00 */
[----:B------:R-:W-:-:S03]  /*e8f0*/  IADD3 R2, R252, -0x82, RZ ;  /* 0xffffff7efc027810 */ /* 0x000fc60007ffe0ff */
[----:B------:R1:W-:Y:S01]  /*e900*/  LDGSTS.E [R15+0x7e400], [R28.64], !P6 ;  /* 0x7e4000001c0f7fae */ /* 0x0003e2000f121848 */
[----:B------:R-:W-:Y:S02]  /*e910*/  ISETP.GE.U32.AND P4, PT, R2, 0x7ffffeff, PT ;  /* 0x7ffffeff0200780c */ /* 0x000fe40003f86070 */
[----:B------:R-:W-:Y:S01]  /*e920*/  IADD3 R2, R252, -0x86, RZ ;  /* 0xffffff7afc027810 */ /* 0x000fe20007ffe0ff */
[----:B------:R1:W-:Y:S03]  /*e930*/  LDGSTS.E [R15+0x7e600], [R26.64], !P6 ;  /* 0x7e6000001a0f7fae */ /* 0x0003e6000f121848 */
[----:B------:R-:W-:Y:S02]  /*e940*/  ISETP.GE.U32.AND P3, PT, R2, 0x7ffffefb, PT ;  /* 0x7ffffefb0200780c */ /* 0x000fe40003f66070 */
[----:B------:R-:W-:-:S04]  /*e950*/  LOP3.LUT R148, R3, 0x7f, RZ, 0xc0, !PT ;  /* 0x0000007f03947812 */ /* 0x000fc800078ec0ff */
[----:B------:R-:W-:-:S04]  /*e960*/  SHF.L.U32 R115, R148, 0x2, RZ ;  /* 0x0000000294737819 */ /* 0x000fc800000006ff */
[----:B------:R-:W-:Y:S02]  /*e970*/  LOP3.LUT R114, R115, 0x20, RZ, 0x3c, !PT ;  /* 0x0000002073727812 */ /* 0x000fe400078e3cff */
[----:B------:R-:W-:-:S04]  /*e980*/  IADD3 R2, R252, -0x8a, RZ ;  /* 0xffffff76fc027810 */ /* 0x000fc80007ffe0ff */
[----:B------:R-:W-:Y:S01]  /*e990*/  ISETP.GE.U32.AND P5, PT, R2, 0x7ffffef7, PT ;  /* 0x7ffffef70200780c */ /* 0x000fe20003fa6070 */
[----:B---3--:R-:W-:-:S04]  /*e9a0*/  IMAD.WIDE R24, R0, 0x4, R24 ;  /* 0x0000000400187825 */ /* 0x008fc800078e0218 */
[C---:B----4-:R-:W-:Y:S01]  /*e9b0*/  IMAD.WIDE R22, R0.reuse, 0x4, R22 ;  /* 0x0000000400167825 */ /* 0x050fe200078e0216 */
[----:B------:R-:W-:Y:S03]  /*e9c0*/  STL.64 [R1+0x2e0], R24 ;  /* 0x0002e01801007387 */ /* 0x000fe60000100a00 */
[C---:B--2---:R-:W-:Y:S01]  /*e9d0*/  IMAD.WIDE R20, R0.reuse, 0x4, R20 ;  /* 0x0000000400147825 */ /* 0x044fe200078e0214 */
[----:B------:R-:W-:Y:S03]  /*e9e0*/  STL.64 [R1+0x2d8], R22 ;  /* 0x0002d81601007387 */ /* 0x000fe60000100a00 */
[C---:B-----5:R-:W-:Y:S01]  /*e9f0*/  IMAD.WIDE R18, R0.reuse, 0x4, R18 ;  /* 0x0000000400127825 */ /* 0x060fe200078e0212 */
[----:B------:R2:W-:Y:S04]  /*ea00*/  LDGSTS.E [R114+0x40800], [R24.64], !P4 ;  /* 0x4080000018727fae */ /* 0x0005e8000e121848 */
[----:B------:R-:W-:Y:S04]  /*ea10*/  STL.64 [R1+0x2d0], R20 ;  /* 0x0002d01401007387 */ /* 0x000fe80000100a00 */
[----:B------:R2:W-:Y:S04]  /*ea20*/  LDGSTS.E [R114+0x40a00], [R22.64], !P4 ;  /* 0x40a0000016727fae */ /* 0x0005e8000e121848 */
[----:B------:R-:W-:Y:S04]  /*ea30*/  STL.64 [R1+0x2c8], R18 ;  /* 0x0002c81201007387 */ /* 0x000fe80000100a00 */
[----:B------:R4:W-:Y:S04]  /*ea40*/  LDGSTS.E [R114+0x40c00], [R20.64], !P4 ;  /* 0x40c0000014727fae */ /* 0x0009e8000e121848 */
[----:B------:R5:W-:Y:S01]  /*ea50*/  LDGSTS.E [R114+0x40e00], [R18.64], !P4 ;  /* 0x40e0000012727fae */ /* 0x000be2000e121848 */
[----:B------:R-:W-:-:S04]  /*ea60*/  IMAD.WIDE R16, R0, 0x4, R16 ;  /* 0x0000000400107825 */ /* 0x000fc800078e0210 */
[C---:B------:R-:W-:Y:S01]  /*ea70*/  IMAD.WIDE R12, R0.reuse, 0x4, R12 ;  /* 0x00000004000c7825 */ /* 0x040fe200078e020c */
[----:B------:R1:W-:Y:S03]  /*ea80*/  STL.64 [R1+0x2c0], R16 ;  /* 0x0002c01001007387 */ /* 0x0003e60000100a00 */
[C---:B------:R-:W-:Y:S01]  /*ea90*/  IMAD.WIDE R10, R0.reuse, 0x4, R10 ;  /* 0x00000004000a7825 */ /* 0x040fe200078e020a */
[----:B------:R-:W-:Y:S04]  /*eaa0*/  STL.64 [R1+0x2b8], R12 ;  /* 0x0002b80c01007387 */ /* 0x000fe80000100a00 */
[----:B------:R1:W-:Y:S01]  /*eab0*/  LDGSTS.E [R114+0x42800], [R16.64], !P3 ;  /* 0x4280000010727fae */ /* 0x0003e2000d921848 */
[----:B------:R-:W-:-:S03]  /*eac0*/  IMAD.WIDE R4, R0, 0x4, R4 ;  /* 0x0000000400047825 */ /* 0x000fc600078e0204 */
[----:B------:R-:W-:Y:S04]  /*ead0*/  STL.64 [R1+0x2b0], R10 ;  /* 0x0002b00a01007387 */ /* 0x000fe80000100a00 */
[----:B------:R1:W-:Y:S04]  /*eae0*/  LDGSTS.E [R114+0x42a00], [R12.64], !P3 ;  /* 0x42a000000c727fae */ /* 0x0003e8000d921848 */
[----:B------:R1:W-:Y:S04]  /*eaf0*/  STL.64 [R1+0x2a8], R4 ;  /* 0x0002a80401007387 */ /* 0x0003e80000100a00 */
[----:B------:R2:W-:Y:S04]  /*eb00*/  LDGSTS.E [R114+0x42c00], [R10.64], !P3 ;  /* 0x42c000000a727fae */ /* 0x0005e8000d921848 */
[----:B------:R2:W-:Y:S04]  /*eb10*/  LDGSTS.E [R114+0x42e00], [R4.64], !P3 ;  /* 0x42e0000004727fae */ /* 0x0005e8000d921848 */
[----:B-1----:R-:W3:Y:S01]  /*eb20*/  LDL.LU.64 R16, [R1+0x6a0] ;  /* 0x0006a00001107983 */ /* 0x002ee20000300a00 */
[----:B----4-:R-:W-:-:S05]  /*eb30*/  IMAD.WIDE R20, R0, 0x4, R248 ;  /* 0x0000000400147825 */ /* 0x010fca00078e02f8 */
[----:B------:R1:W-:Y:S04]  /*eb40*/  LDGSTS.E [R114+0x44800], [R20.64], !P5 ;  /* 0x4480000014727fae */ /* 0x0003e8000e921848 */
[----:B--2---:R-:W2:Y:S04]  /*eb50*/  LDL.LU.64 R4, [R1+0x698] ;  /* 0x0006980001047983 */ /* 0x004ea80000300a00 */
[----:B------:R-:W4:Y:S01]  /*eb60*/  LDL.LU.64 R12, [R1+0x690] ;  /* 0x00069000010c7983 */ /* 0x000f220000300a00 */
[----:B-----5:R-:W-:-:S03]  /*eb70*/  IMAD.WIDE R18, R0, 0x4, R6 ;  /* 0x0000000400127825 */ /* 0x020fc600078e0206 */
[----:B------:R1:W-:Y:S01]  /*eb80*/  STL.64 [R1+0x2a0], R20 ;  /* 0x0002a01401007387 */ /* 0x0003e20000100a00 */
[----:B------:R-:W-:-:S03]  /*eb90*/  IMAD.WIDE R8, R0, 0x4, R8 ;  /* 0x0000000400087825 */ /* 0x000fc600078e0208 */
[----:B------:R-:W5:Y:S01]  /*eba0*/  LDL.LU.64 R10, [R1+0x688] ;  /* 0x00068800010a7983 */ /* 0x000f620000300a00 */
[----:B------:R-:W-:-:S03]  /*ebb0*/  IMAD.WIDE R6, R0, 0x4, R250 ;  /* 0x0000000400067825 */ /* 0x000fc600078e02fa */
[----:B------:R-:W-:Y:S04]  /*ebc0*/  STL.64 [R1+0x298], R18 ;  /* 0x0002981201007387 */ /* 0x000fe80000100a00 */
[----:B------:R1:W-:Y:S04]  /*ebd0*/  STL.64 [R1+0x290], R8 ;  /* 0x0002900801007387 */ /* 0x0003e80000100a00 */
[----:B------:R1:W-:Y:S04]  /*ebe0*/  STL.64 [R1+0x288], R6 ;  /* 0x0002880601007387 */ /* 0x0003e80000100a00 */
[----:B------:R-:W5:Y:S04]  /*ebf0*/  LDL.LU.64 R22, [R1+0x680] ;  /* 0x0006800001167983 */ /* 0x000f680000300a00 */
[----:B------:R1:W-:Y:S04]  /*ec00*/  LDGSTS.E [R114+0x44a00], [R18.64], !P5 ;  /* 0x44a0000012727fae */ /* 0x0003e8000e921848 */
[----:B-1----:R-:W5:Y:S04]  /*ec10*/  LDL.LU.64 R20, [R1+0x678] ;  /* 0x0006780001147983 */ /* 0x002f680000300a00 */
[----:B------:R1:W-:Y:S01]  /*ec20*/  LDGSTS.E [R114+0x44c00], [R8.64], !P5 ;  /* 0x44c0000008727fae */ /* 0x0003e2000e921848 */
[----:B------:R-:W-:Y:S01]  /*ec30*/  IADD3 R2, R252, -0x8e, RZ ;  /* 0xffffff72fc027810 */ /* 0x000fe20007ffe0ff */
[----:B------:R-:W-:-:S02]  /*ec40*/  IMAD.WIDE R26, R0, 0x4, R240 ;  /* 0x00000004001a7825 */ /* 0x000fc400078e02f0 */
[----:B------:R1:W-:Y:S04]  /*ec50*/  LDGSTS.E [R114+0x44e00], [R6.64], !P5 ;  /* 0x44e0000006727fae */ /* 0x0003e8000e921848 */
[----:B-1----:R-:W5:Y:S01]  /*ec60*/  LDL.LU.64 R8, [R1+0x670] ;  /* 0x0006700001087983 */ /* 0x002f620000300a00 */
[----:B------:R-:W-:Y:S01]  /*ec70*/  ISETP.GE.U32.AND P0, PT, R2, 0x7ffffef3, PT ;  /* 0x7ffffef30200780c */ /* 0x000fe20003f06070 */
[C---:B------:R-:W-:Y:S02]  /*ec80*/  IMAD.WIDE R24, R0.reuse, 0x4, R242 ;  /* 0x0000000400187825 */ /* 0x040fe400078e02f2 */
[----:B------:R-:W5:Y:S02]  /*ec90*/  LDL.LU.64 R248, [R1+0x668] ;  /* 0x0006680001f87983 */ /* 0x000f640000300a00 */
[----:B------:R-:W-:-:S02]  /*eca0*/  IMAD.WIDE R18, R0, 0x4, R244 ;  /* 0x0000000400127825 */ /* 0x000fc400078e02f4 */
[----:B------:R-:W-:Y:S02]  /*ecb0*/  STL.64 [R1+0x280], R26 ;  /* 0x0002801a01007387 */ /* 0x000fe40000100a00 */
[----:B------:R-:W-:Y:S02]  /*ecc0*/  IMAD.WIDE R6, R0, 0x4, R246 ;  /* 0x0000000400067825 */ /* 0x000fe400078e02f6 */
[----:B------:R-:W-:Y:S04]  /*ecd0*/  STL.64 [R1+0x278], R24 ;  /* 0x0002781801007387 */ /* 0x000fe80000100a00 */
[----:B------:R3:W-:Y:S04]  /*ece0*/  LDGSTS.E [R114+0x46800], [R26.64], !P0 ;  /* 0x468000001a727fae */ /* 0x0007e8000c121848 */
[----:B------:R1:W-:Y:S04]  /*ecf0*/  STL.64 [R1+0x270], R18 ;  /* 0x0002701201007387 */ /* 0x0003e80000100a00 */
[----:B------:R2:W-:Y:S04]  /*ed00*/  LDGSTS.E [R114+0x46a00], [R24.64], !P0 ;  /* 0x46a0000018727fae */ /* 0x0005e8000c121848 */
[----:B------:R1:W-:Y:S04]  /*ed10*/  STL.64 [R1+0x168], R6 ;  /* 0x0001680601007387 */ /* 0x0003e80000100a00 */
[----:B------:R1:W-:Y:S01]  /*ed20*/  LDGSTS.E [R114+0x46c00], [R18.64], !P0 ;  /* 0x46c0000012727fae */ /* 0x0003e2000c121848 */
[----:B------:R-:W-:-:S03]  /*ed30*/  IADD3 R2, R252, -0x92, RZ ;  /* 0xffffff6efc027810 */ /* 0x000fc60007ffe0ff */
[----:B------:R1:W-:Y:S01]  /*ed40*/  LDGSTS.E [R114+0x46e00], [R6.64], !P0 ;  /* 0x46e0000006727fae */ /* 0x0003e2000c121848 */
[----:B------:R-:W-:-:S03]  /*ed50*/  ISETP.GE.U32.AND P1, PT, R2, 0x7ffffeef, PT ;  /* 0x7ffffeef0200780c */ /* 0x000fc60003f26070 */
[----:B-1----:R-:W5:Y:S04]  /*ed60*/  LDL.LU.64 R18, [R1+0x660] ;  /* 0x0006600001127983 */ /* 0x002f680000300a00 */
[----:B------:R-:W5:Y:S01]  /*ed70*/  LDL.LU.64 R6, [R1+0x658] ;  /* 0x0006580001067983 */ /* 0x000f620000300a00 */
[----:B---3--:R-:W-:-:S03]  /*ed80*/  IMAD.WIDE R26, R0, 0x4, R16 ;  /* 0x00000004001a7825 */ /* 0x008fc600078e0210 */
[----:B------:R-:W3:Y:S04]  /*ed90*/  LDL.LU.64 R16, [R1+0x650] ;  /* 0x0006500001107983 */ /* 0x000ee80000300a00 */
[----:B------:R1:W-:Y:S01]  /*eda0*/  LDGSTS.E [R114+0x48800], [R26.64], !P1 ;  /* 0x488000001a727fae */ /* 0x0003e2000c921848 */
[----:B--2---:R-:W-:-:S03]  /*edb0*/  IMAD.WIDE R24, R0, 0x4, R4 ;  /* 0x0000000400187825 */ /* 0x004fc600078e0204 */
[----:B------:R-:W2:Y:S01]  /*edc0*/  LDL.LU.64 R4, [R1+0x648] ;  /* 0x0006480001047983 */ /* 0x000ea20000300a00 */
[----:B----4-:R-:W-:-:S03]  /*edd0*/  IMAD.WIDE R12, R0, 0x4, R12 ;  /* 0x00000004000c7825 */ /* 0x010fc600078e020c */
[----:B------:R-:W-:Y:S01]  /*ede0*/  STL.64 [R1+0x6a0], R26 ;  /* 0x0006a01a01007387 */ /* 0x000fe20000100a00 */
[----:B-----5:R-:W-:-:S03]  /*edf0*/  IMAD.WIDE R10, R0, 0x4, R10 ;  /* 0x00000004000a7825 */ /* 0x020fc600078e020a */
[----:B------:R-:W-:Y:S04]  /*ee00*/  STL.64 [R1+0x698], R24 ;  /* 0x0006981801007387 */ /* 0x000fe80000100a00 */
[----:B------:R4:W-:Y:S04]  /*ee10*/  STL.64 [R1+0x690], R12 ;  /* 0x0006900c01007387 */ /* 0x0009e80000100a00 */
[----:B------:R5:W-:Y:S04]  /*ee20*/  LDGSTS.E [R114+0x48a00], [R24.64], !P1 ;  /* 0x48a0000018727fae */ /* 0x000be8000c921848 */
[----:B------:R1:W-:Y:S04]  /*ee30*/  STL.64 [R1+0x688], R10 ;  /* 0x0006880a01007387 */ /* 0x0003e80000100a00 */
[----:B------:R4:W-:Y:S04]  /*ee40*/  LDGSTS.E [R114+0x48c00], [R12.64], !P1 ;  /* 0x48c000000c727fae */ /* 0x0009e8000c921848 */
[----:B------:R1:W-:Y:S01]  /*ee50*/  LDGSTS.E [R114+0x48e00], [R10.64], !P1 ;  /* 0x48e000000a727fae */ /* 0x0003e2000c921848 */
[----:B------:R-:W-:-:S03]  /*ee60*/  IMAD.WIDE R28, R0, 0x4, R22 ;  /* 0x00000004001c7825 */ /* 0x000fc600078e0216 */
[----:B----4-:R-:W4:Y:S04]  /*ee70*/  LDL.LU.64 R12, [R1+0x640] ;  /* 0x00064000010c7983 */ /* 0x010f280000300a00 */
[----:B-1----:R-:W4:Y:S01]  /*ee80*/  LDL.LU.64 R10, [R1+0x638] ;  /* 0x00063800010a7983 */ /* 0x002f220000300a00 */
[----:B------:R-:W-:-:S03]  /*ee90*/  IMAD.WIDE R26, R0, 0x4, R20 ;  /* 0x00000004001a7825 */ /* 0x000fc600078e0214 */
[----:B------:R-:W4:Y:S01]  /*eea0*/  LDL.LU.64 R20, [R1+0x630] ;  /* 0x0006300001147983 */ /* 0x000f220000300a00 */
[----:B-----5:R-:W-:-:S03]  /*eeb0*/  IMAD.WIDE R24, R0, 0x4, R8 ;  /* 0x0000000400187825 */ /* 0x020fc600078e0208 */
[----:B------:R-:W-:Y:S04]  /*eec0*/  STL.64 [R1+0x680], R28 ;  /* 0x0006801c01007387 */ /* 0x000fe80000100a00 */
[----:B------:R-:W5:Y:S01]  /*eed0*/  LDL.LU.64 R8, [R1+0x628] ;  /* 0x0006280001087983 */ /* 0x000f620000300a00 */
[----:B------:R-:W-:-:S04]  /*eee0*/  IADD3 R2, R252, -0x96, RZ ;  /* 0xffffff6afc027810 */ /* 0x000fc80007ffe0ff */
[----:B------:R-:W-:Y:S01]  /*eef0*/  ISETP.GE.U32.AND P2, PT, R2, 0x7ffffeeb, PT ;  /* 0x7ffffeeb0200780c */ /* 0x000fe20003f46070 */
[----:B------:R-:W-:Y:S01]  /*ef00*/  IMAD.WIDE R22, R0, 0x4, R248 ;  /* 0x0000000400167825 */ /* 0x000fe200078e02f8 */
[----:B------:R1:W-:Y:S01]  /*ef10*/  STL.64 [R1+0x678], R26 ;  /* 0x0006781a01007387 */ /* 0x0003e20000100a00 */
[----:B------:R-:W-:-:S03]  /*ef20*/  IADD3 R2, R252, -0x9a, RZ ;  /* 0xffffff66fc027810 */ /* 0x000fc60007ffe0ff */
[----:B------:R-:W-:Y:S04]  /*ef30*/  STL.64 [R1+0x670], R24 ;  /* 0x0006701801007387 */ /* 0x000fe80000100a00 */
[----:B------:R1:W-:Y:S04]  /*ef40*/  STL.64 [R1+0x668], R22 ;  /* 0x0006681601007387 */ /* 0x0003e80000100a00 */
[----:B------:R1:W-:Y:S04]  /*ef50*/  LDGSTS.E [R114+0x4a800], [R28.64], !P2 ;  /* 0x4a8000001c727fae */ /* 0x0003e8000d121848 */
[----:B------:R1:W-:Y:S04]  /*ef60*/  LDGSTS.E [R114+0x4aa00], [R26.64], !P2 ;  /* 0x4aa000001a727fae */ /* 0x0003e8000d121848 */
[----:B------:R1:W-:Y:S04]  /*ef70*/  LDGSTS.E [R114+0x4ac00], [R24.64], !P2 ;  /* 0x4ac0000018727fae */ /* 0x0003e8000d121848 */
[----:B------:R1:W-:Y:S01]  /*ef80*/  LDGSTS.E [R114+0x4ae00], [R22.64], !P2 ;  /* 0x4ae0000016727fae */ /* 0x0003e2000d121848 */
[----:B------:R-:W-:Y:S01]  /*ef90*/  ISETP.GE.U32.AND P6, PT, R2, 0x7ffffee7, PT ;  /* 0x7ffffee70200780c */ /* 0x000fe20003fc6070 */
[----:B-1----:R-:W-:-:S02]  /*efa0*/  IMAD.WIDE R26, R0, 0x4, R18 ;  /* 0x00000004001a7825 */ /* 0x002fc400078e0212 */
[----:B------:R-:W5:Y:S02]  /*efb0*/  LDL.LU.64 R22, [R1+0x620] ;  /* 0x0006200001167983 */ /* 0x000f640000300a00 */
[----:B------:R-:W-:Y:S02]  /*efc0*/  IMAD.WIDE R24, R0, 0x4, R6 ;  /* 0x0000000400187825 */ /* 0x000fe400078e0206 */
[----:B------:R-:W5:Y:S04]  /*efd0*/  LDL.LU.64 R248, [R1+0x618] ;  /* 0x0006180001f87983 */ /* 0x000f680000300a00 */
[----:B------:R-:W5:Y:S04]  /*efe0*/  LDL.LU.64 R18, [R1+0x610] ;  /* 0x0006100001127983 */ /* 0x000f680000300a00 */
[----:B------:R-:W5:Y:S04]  /*eff0*/  LDL.LU.64 R6, [R1+0x608] ;  /* 0x0006080001067983 */ /* 0x000f680000300a00 */
[----:B------:R-:W-:Y:S04]  /*f000*/  STL.64 [R1+0x660], R26 ;  /* 0x0006601a01007387 */ /* 0x000fe80000100a00 */
[----:B------:R-:W-:Y:S04]  /*f010*/  STL.64 [R1+0x658], R24 ;  /* 0x0006581801007387 */ /* 0x000fe80000100a00 */
[----:B------:R4:W-:Y:S04]  /*f020*/  LDGSTS.E [R114+0x4c800], [R26.64], !P6 ;  /* 0x4c8000001a727fae */ /* 0x0009e8000f121848 */
[----:B------:R1:W-:Y:S01]  /*f030*/  LDGSTS.E [R114+0x4ca00], [R24.64], !P6 ;  /* 0x4ca0000018727fae */ /* 0x0003e2000f121848 */
[----:B------:R-:W-:-:S04]  /*f040*/  IADD3 R2, R252, -0x9e, RZ ;  /* 0xffffff62fc027810 */ /* 0x000fc80007ffe0ff */
[----:B------:R-:W-:Y:S01]  /*f050*/  ISETP.GE.U32.AND P4, PT, R2, 0x7ffffee3, PT ;  /* 0x7ffffee30200780c */ /* 0x000fe20003f86070 */
[----:B---3--:R-:W-:-:S05]  /*f060*/  IMAD.WIDE R16, R0, 0x4, R16 ;  /* 0x0000000400107825 */ /* 0x008fca00078e0210 */
[----:B------:R3:W-:Y:S04]  /*f070*/  STL.64 [R1+0x650], R16 ;  /* 0x0006501001007387 */ /* 0x0007e80000100a00 */
[----:B------:R3:W-:Y:S01]  /*f080*/  LDGSTS.E [R114+0x4cc00], [R16.64], !P6 ;  /* 0x4cc0000010727fae */ /* 0x0007e2000f121848 */
[----:B--2---:R-:W-:-:S05]  /*f090*/  IMAD.WIDE R4, R0, 0x4, R4 ;  /* 0x0000000400047825 */ /* 0x004fca00078e0204 */
[----:B------:R2:W-:Y:S04]  /*f0a0*/  STL.64 [R1+0x648], R4 ;  /* 0x0006480401007387 */ /* 0x0005e80000100a00 */
[----:B------:R2:W-:Y:S04]  /*f0b0*/  LDGSTS.E [R114+0x4ce00], [R4.64], !P6 ;  /* 0x4ce0000004727fae */ /* 0x0005e8000f121848 */
[----:B---3--:R-:W3:Y:S04]  /*f0c0*/  LDL.LU.64 R16, [R1+0x600] ;  /* 0x0006000001107983 */ /* 0x008ee80000300a00 */
[----:B--2---:R-:W2:Y:S01]  /*f0d0*/  LDL.LU.64 R4, [R1+0x5f8] ;  /* 0x0005f80001047983 */ /* 0x004ea20000300a00 */
[----:B----4-:R-:W-:-:S03]  /*f0e0*/  IMAD.WIDE R26, R0, 0x4, R12 ;  /* 0x00000004001a7825 */ /* 0x010fc600078e020c */
[----:B------:R-:W4:Y:S01]  /*f0f0*/  LDL.LU.64 R12, [R1+0x5f0] ;  /* 0x0005f000010c7983 */ /* 0x000f220000300a00 */
[----:B-1----:R-:W-:-:S03]  /*f100*/  IMAD.WIDE R24, R0, 0x4, R10 ;  /* 0x0000000400187825 */ /* 0x002fc600078e020a */
[----:B------:R-:W4:Y:S01]  /*f110*/  LDL.LU.64 R10, [R1+0x5e0] ;  /* 0x0005e000010a7983 */ /* 0x000f220000300a00 */
[----:B------:R-:W-:-:S03]  /*f120*/  IMAD.WIDE R20, R0, 0x4, R20 ;  /* 0x0000000400147825 */ /* 0x000fc600078e0214 */
[----:B------:R-:W-:Y:S01]  /*f130*/  STL.64 [R1+0x640], R26 ;  /* 0x0006401a01007387 */ /* 0x000fe20000100a00 */
[----:B-----5:R-:W-:-:S03]  /*f140*/  IMAD.WIDE R8, R0, 0x4, R8 ;  /* 0x0000000400087825 */ /* 0x020fc600078e0208 */
[----:B------:R1:W-:Y:S04]  /*f150*/  STL.64 [R1+0x638], R24 ;  /* 0x0006381801007387 */ /* 0x0003e80000100a00 */
[----:B------:R5:W-:Y:S04]  /*f160*/  LDGSTS.E [R114+0x4e800], [R26.64], !P4 ;  /* 0x4e8000001a727fae */ /* 0x000be8000e121848 */
[----:B------:R1:W-:Y:S04]  /*f170*/  STL.64 [R1+0x630], R20 ;  /* 0x0006301401007387 */ /* 0x0003e80000100a00 */
[----:B------:R1:W-:Y:S04]  /*f180*/  LDGSTS.E [R114+0x4ea00], [R24.64], !P4 ;  /* 0x4ea0000018727fae */ /* 0x0003e8000e121848 */
[----:B------:R1:W-:Y:S04]  /*f190*/  STL.64 [R1+0xcb0], R8 ;  /* 0x000cb00801007387 */ /* 0x0003e80000100a00 */
[----:B------:R1:W-:Y:S04]  /*f1a0*/  LDGSTS.E [R114+0x4ec00], [R20.64], !P4 ;  /* 0x4ec0000014727fae */ /* 0x0003e8000e121848 */
[----:B-1----:R-:W4:Y:S04]  /*f1b0*/  LDL.LU.64 R24, [R1+0x5d8] ;  /* 0x0005d80001187983 */ /* 0x002f280000300a00 */
[----:B------:R1:W-:Y:S04]  /*f1c0*/  LDGSTS.E [R114+0x4ee00], [R8.64], !P4 ;  /* 0x4ee0000008727fae */ /* 0x0003e8000e121848 */
[----:B------:R-:W4:Y:S04]  /*f1d0*/  LDL.LU.64 R20, [R1+0x5d0] ;  /* 0x0005d00001147983 */ /* 0x000f280000300a00 */
[----:B-1----:R-:W4:Y:S01]  /*f1e0*/  LDL.LU.64 R8, [R1+0x5c8] ;  /* 0x0005c80001087983 */ /* 0x002f220000300a00 */
[----:B------:R-:W-:-:S04]  /*f1f0*/  IADD3 R2, R252, -0xa2, RZ ;  /* 0xffffff5efc027810 */ /* 0x000fc80007ffe0ff */
[----:B------:R-:W-:Y:S01]  /*f200*/  ISETP.GE.U32.AND P3, PT, R2, 0x7ffffedf, PT ;  /* 0x7ffffedf0200780c */ /* 0x000fe20003f66070 */
[----:B-----5:R-:W-:-:S04]  /*f210*/  IMAD.WIDE R26, R0, 0x4, R22 ;  /* 0x00000004001a7825 */ /* 0x020fc800078e0216 */
[C---:B------:R-:W-:Y:S02]  /*f220*/  IMAD.WIDE R22, R0.reuse, 0x4, R248 ;  /* 0x0000000400167825 */ /* 0x040fe400078e02f8 */
[----:B------:R-:W5:Y:S02]  /*f230*/  LDL.LU.64 R248, [R1+0x5c0] ;  /* 0x0005c00001f87983 */ /* 0x000f640000300a00 */
[C---:B------:R-:W-:Y:S02]  /*f240*/  IMAD.WIDE R18, R0.reuse, 0x4, R18 ;  /* 0x0000000400127825 */ /* 0x040fe400078e0212 */
[----:B------:R-:W-:Y:S02]  /*f250*/  STL.64 [R1+0xd90], R26 ;  /* 0x000d901a01007387 */ /* 0x000fe40000100a00 */
[----:B------:R-:W-:Y:S02]  /*f260*/  IMAD.WIDE R6, R0, 0x4, R6 ;  /* 0x0000000400067825 */ /* 0x000fe400078e0206 */
[----:B------:R1:W-:Y:S04]  /*f270*/  STL.64 [R1+0xda0], R22 ;  /* 0x000da01601007387 */ /* 0x0003e80000100a00 */
[----:B------:R3:W-:Y:S04]  /*f280*/  LDGSTS.E [R114+0x50800], [R26.64], !P3 ;  /* 0x508000001a727fae */ /* 0x0007e8000d921848 */
[----:B------:R-:W-:Y:S04]  /*f290*/  STL.64 [R1+0xdc0], R18 ;  /* 0x000dc01201007387 */ /* 0x000fe80000100a00 */
[----:B------:R1:W-:Y:S04]  /*f2a0*/  LDGSTS.E [R114+0x50a00], [R22.64], !P3 ;  /* 0x50a0000016727fae */ /* 0x0003e8000d921848 */
[----:B------:R1:W-:Y:S04]  /*f2b0*/  STL.64 [R1+0x608], R6 ;  /* 0x0006080601007387 */ /* 0x0003e80000100a00 */
[----:B------:R1:W-:Y:S04]  /*f2c0*/  LDGSTS.E [R114+0x50c00], [R18.64], !P3 ;  /* 0x50c0000012727fae */ /* 0x0003e8000d921848 */
[----:B------:R1:W-:Y:S04]  /*f2d0*/  LDGSTS.E [R114+0x50e00], [R6.64], !P3 ;  /* 0x50e0000006727fae */ /* 0x0003e8000d921848 */
[----:B-1----:R-:W5:Y:S01]  /*f2e0*/  LDL.LU.64 R22, [R1+0x5b8] ;  /* 0x0005b80001167983 */ /* 0x002f620000300a00 */
[----:B------:R-:W-:-:S03]  /*f2f0*/  IADD3 R2, R252, -0xa6, RZ ;  /* 0xffffff5afc027810 */ /* 0x000fc60007ffe0ff */
[----:B------:R-:W5:Y:S01]  /*f300*/  LDL.LU.64 R6, [R1+0x5b0] ;  /* 0x0005b00001067983 */ /* 0x000f620000300a00 */
[----:B------:R-:W-:-:S03]  /*f310*/  ISETP.GE.U32.AND P5, PT, R2, 0x7ffffedb, PT ;  /* 0x7ffffedb0200780c */ /* 0x000fc60003fa6070 */
[----:B------:R-:W5:Y:S01]  /*f320*/  LDL.LU.64 R18, [R1+0x5a8] ;  /* 0x0005a80001127983 */ /* 0x000f620000300a00 */
[----:B---3--:R-:W-:-:S09]  /*f330*/  IMAD.WIDE R26, R0, 0x4, R16 ;  /* 0x00000004001a7825 */ /* 0x008fd200078e0210 */
[----:B------:R1:W-:Y:S01]  /*f340*/  LDGSTS.E [R114+0x52800], [R26.64], !P5 ;  /* 0x528000001a727fae */ /* 0x0003e2000e921848 */
[----:B--2---:R-:W-:-:S03]  /*f350*/  IMAD.WIDE R16, R0, 0x4, R4 ;  /* 0x0000000400107825 */ /* 0x004fc600078e0204 */
[----:B------:R-:W2:Y:S04]  /*f360*/  LDL.LU.64 R4, [R1+0x5a0] ;  /* 0x0005a00001047983 */ /* 0x000ea80000300a00 */
[----:B------:R-:W-:Y:S04]  /*f370*/  STL.64 [R1+0x600], R26 ;  /* 0x0006001a01007387 */ /* 0x000fe80000100a00 */
[----:B------:R3:W-:Y:S04]  /*f380*/  STL.64 [R1+0x5f8], R16 ;  /* 0x0005f81001007387 */ /* 0x0007e80000100a00 */
[----:B------:R3:W-:Y:S01]  /*f390*/  LDGSTS.E [R114+0x52a00], [R16.64], !P5 ;  /* 0x52a0000010727fae */ /* 0x0007e2000e921848 */
[----:B----4-:R-:W-:-:S04]  /*f3a0*/  IMAD.WIDE R12, R0, 0x4, R12 ;  /* 0x00000004000c7825 */ /* 0x010fc800078e020c */
[C---:B------:R-:W-:Y:S01]  /*f3b0*/  IMAD.WIDE R10, R0.reuse, 0x4, R10 ;  /* 0x00000004000a7825 */ /* 0x040fe200078e020a */
[----:B------:R4:W-:Y:S04]  /*f3c0*/  STL.64 [R1+0x5f0], R12 ;  /* 0x0005f00c01007387 */ /* 0x0009e80000100a00 */
[----:B------:R1:W-:Y:S04]  /*f3d0*/  STL.64 [R1+0x5e0], R10 ;  /* 0x0005e00a01007387 */ /* 0x0003e80000100a00 */
[----:B---3--:R-:W3:Y:S04]  /*f3e0*/  LDL.LU.64 R16, [R1+0x598] ;  /* 0x0005980001107983 */ /* 0x008ee80000300a00 */
[----:B------:R4:W-:Y:S04]  /*f3f0*/  LDGSTS.E [R114+0x52c00], [R12.64], !P5 ;  /* 0x52c000000c727fae */ /* 0x0009e8000e921848 */
[----:B------:R1:W-:Y:S04]  /*f400*/  LDGSTS.E [R114+0x52e00], [R10.64], !P5 ;  /* 0x52e000000a727fae */ /* 0x0003e8000e921848 */
[----:B----4-:R-:W4:Y:S04]  /*f410*/  LDL.LU.64 R12, [R1+0x590] ;  /* 0x00059000010c7983 */ /* 0x010f280000300a00 */
[----:B-1----:R-:W4:Y:S01]  /*f420*/  LDL.LU.64 R10, [R1+0x588] ;  /* 0x00058800010a7983 */ /* 0x002f220000300a00 */
[----:B------:R-:W-:-:S04]  /*f430*/  IMAD.WIDE R28, R0, 0x4, R24 ;  /* 0x00000004001c7825 */ /* 0x000fc800078e0218 */
[----:B------:R-:W-:Y:S02]  /*f440*/  IMAD.WIDE R24, R0, 0x4, R8 ;  /* 0x0000000400187825 */ /* 0x000fe400078e0208 */
[----:B------:R-:W4:Y:S01]  /*f450*/  LDL.LU.64 R8, [R1+0x580] ;  /* 0x0005800001087983 */ /* 0x000f220000300a00 */
[----:B------:R-:W-:-:S04]  /*f460*/  IADD3 R2, R252, -0xaa, RZ ;  /* 0xffffff56fc027810 */ /* 0x000fc80007ffe0ff */
[----:B------:R-:W-:Y:S01]  /*f470*/  ISETP.GE.U32.AND P0, PT, R2, 0x7ffffed7, PT ;  /* 0x7ffffed70200780c */ /* 0x000fe20003f06070 */
[C---:B------:R-:W-:Y:S01]  /*f480*/  IMAD.WIDE R26, R0.reuse, 0x4, R20 ;  /* 0x00000004001a7825 */ /* 0x040fe200078e0214 */
[----:B------:R-:W-:Y:S03]  /*f490*/  STL.64 [R1+0x5d8], R28 ;  /* 0x0005d81c01007387 */ /* 0x000fe60000100a00 */
[----:B-----5:R-:W-:Y:S01]  /*f4a0*/  IMAD.WIDE R20, R0, 0x4, R248 ;  /* 0x0000000400147825 */ /* 0x020fe200078e02f8 */
[----:B------:R-:W-:Y:S01]  /*f4b0*/  STL.64 [R1+0x5d0], R26 ;  /* 0x0005d01a01007387 */ /* 0x000fe20000100a00 */
[----:B------:R-:W-:-:S03]  /*f4c0*/  IADD3 R2, R252, -0xae, RZ ;  /* 0xffffff52fc027810 */ /* 0x000fc60007ffe0ff */
[----:B------:R1:W-:Y:S04]  /*f4d0*/  STL.64 [R1+0x5c8], R24 ;  /* 0x0005c81801007387 */ /* 0x0003e80000100a00 */
[----:B------:R4:W-:Y:S04]  /*f4e0*/  LDGSTS.E [R114+0x54800], [R28.64], !P0 ;  /* 0x548000001c727fae */ /* 0x0009e8000c121848 */
[----:B------:R1:W-:Y:S04]  /*f4f0*/  LDGSTS.E [R114+0x54a00], [R26.64], !P0 ;  /* 0x54a000001a727fae */ /* 0x0003e8000c121848 */
[----:B------:R1:W-:Y:S04]  /*f500*/  STL.64 [R1+0x5c0], R20 ;  /* 0x0005c01401007387 */ /* 0x0003e80000100a00 */
[----:B------:R1:W-:Y:S01]  /*f510*/  LDGSTS.E [R114+0x54c00], [R24.64], !P0 ;  /* 0x54c0000018727fae */ /* 0x0003e2000c121848 */
[----:B------:R-:W-:-:S03]  /*f520*/  ISETP.GE.U32.AND P1, PT, R2, 0x7ffffed3, PT ;  /* 0x7ffffed30200780c */ /* 0x000fc60003f26070 */
[----:B------:R1:W-:Y:S04]  /*f530*/  LDGSTS.E [R114+0x54e00], [R20.64], !P0 ;  /* 0x54e0000014727fae */ /* 0x0003e8000c121848 */
[----:B-1----:R-:W4:Y:S01]  /*f540*/  LDL.LU.64 R24, [R1+0x578] ;  /* 0x0005780001187983 */ /* 0x002f220000300a00 */
[----:B------:R-:W-:-:S03]  /*f550*/  IMAD.WIDE R26, R0, 0x4, R22 ;  /* 0x00000004001a7825 */ /* 0x000fc600078e0216 */
[----:B------:R-:W4:Y:S04]  /*f560*/  LDL.LU.64 R20, [R1+0x570] ;  /* 0x0005700001147983 */ /* 0x000f280000300a00 */
[----:B------:R-:W4:Y:S01]  /*f570*/  LDL.LU.64 R248, [R1+0x568] ;  /* 0x0005680001f87983 */ /* 0x000f220000300a00 */
[----:B------:R-:W-:-:S03]  /*f580*/  IMAD.WIDE R22, R0, 0x4, R6 ;  /* 0x0000000400167825 */ /* 0x000fc600078e0206 */
[----:B------:R3:W-:Y:S04]  /*f590*/  LDGSTS.E [R114+0x56800], [R26.64], !P1 ;  /* 0x568000001a727fae */ /* 0x0007e8000c921848 */
[----:B------:R-:W4:Y:S01]  /*f5a0*/  LDL.LU.64 R6, [R1+0x560] ;  /* 0x0005600001067983 */ /* 0x000f220000300a00 */
[----:B------:R-:W-:-:S03]  /*f5b0*/  IMAD.WIDE R18, R0, 0x4, R18 ;  /* 0x0000000400127825 */ /* 0x000fc600078e0212 */
[----:B------:R-:W-:Y:S04]  /*f5c0*/  STL.64 [R1+0x5b8], R26 ;  /* 0x0005b81a01007387 */ /* 0x000fe80000100a00 */
[----:B------:R-:W-:Y:S04]  /*f5d0*/  STL.64 [R1+0x5b0], R22 ;  /* 0x0005b01601007387 */ /* 0x000fe80000100a00 */
[----:B------:R1:W-:Y:S04]  /*f5e0*/  STL.64 [R1+0x5a8], R18 ;  /* 0x0005a81201007387 */ /* 0x0003e80000100a00 */
[----:B------:R4:W-:Y:S04]  /*f5f0*/  LDGSTS.E [R114+0x56a00], [R22.64], !P1 ;  /* 0x56a0000016727fae */ /* 0x0009e8000c921848 */
[----:B------:R1:W-:Y:S01]  /*f600*/  LDGSTS.E [R114+0x56c00], [R18.64], !P1 ;  /* 0x56c0000012727fae */ /* 0x0003e2000c921848 */
[----:B------:R-:W-:-:S04]  /*f610*/  IADD3 R2, R252, -0xb2, RZ ;  /* 0xffffff4efc027810 */ /* 0x000fc80007ffe0ff */
[----:B------:R-:W-:Y:S01]  /*f620*/  ISETP.GE.U32.AND P2, PT, R2, 0x7ffffecf, PT ;  /* 0x7ffffecf0200780c */ /* 0x000fe20003f46070 */
[----:B--2---:R-:W-:-:S05]  /*f630*/  IMAD.WIDE R4, R0, 0x4, R4 ;  /* 0x0000000400047825 */ /* 0x004fca00078e0204 */
[----:B------:R2:W-:Y:S04]  /*f640*/  STL.64 [R1+0xf98], R4 ;  /* 0x000f980401007387 */ /* 0x0005e80000100a00 */
[----:B------:R2:W-:Y:S04]  /*f650*/  LDGSTS.E [R114+0x56e00], [R4.64], !P1 ;  /* 0x56e0000004727fae */ /* 0x0005e8000c921848 */
[----:B-1----:R-:W5:Y:S04]  /*f660*/  LDL.LU.64 R18, [R1+0x558] ;  /* 0x0005580001127983 */ /* 0x002f680000300a00 */
[----:B--2---:R-:W2:Y:S01]  /*f670*/  LDL.LU.64 R4, [R1+0x550] ;  /* 0x0005500001047983 */ /* 0x004ea20000300a00 */
[----:B---3--:R-:W-:-:S03]  /*f680*/  IMAD.WIDE R26, R0, 0x4, R16 ;  /* 0x00000004001a7825 */ /* 0x008fc600078e0210 */
[----:B------:R-:W3:Y:S04]  /*f690*/  LDL.LU.64 R16, [R1+0x548] ;  /* 0x0005480001107983 */ /* 0x000ee80000300a00 */
[----:B------:R-:W-:Y:S04]  /*f6a0*/  STL.64 [R1+0xfc0], R26 ;  /* 0x000fc01a01007387 */ /* 0x000fe80000100a00 */
[----:B------:R1:W-:Y:S01]  /*f6b0*/  LDGSTS.E [R114+0x58800], [R26.64], !P2 ;  /* 0x588000001a727fae */ /* 0x0003e2000d121848 */
[----:B----4-:R-:W-:-:S03]  /*f6c0*/  IMAD.WIDE R22, R0, 0x4, R12 ;  /* 0x0000000400167825 */ /* 0x010fc600078e020c */
[----:B------:R-:W4:Y:S01]  /*f6d0*/  LDL.LU.64 R12, [R1+0x540] ;  /* 0x00054000010c7983 */ /* 0x000f220000300a00 */
[----:B------:R-:W-:-:S03]  /*f6e0*/  IMAD.WIDE R10, R0, 0x4, R10 ;  /* 0x00000004000a7825 */ /* 0x000fc600078e020a */
[----:B------:R1:W-:Y:S04]  /*f6f0*/  STL.64 [R1+0xfc8], R22 ;  /* 0x000fc81601007387 */ /* 0x0003e80000100a00 */
[----:B------:R1:W-:Y:S04]  /*f700*/  STL.64 [R1+0xfd0], R10 ;  /* 0x000fd00a01007387 */ /* 0x0003e80000100a00 */
[----:B------:R1:W-:Y:S04]  /*f710*/  LDGSTS.E [R114+0x58a00], [R22.64], !P2 ;  /* 0x58a0000016727fae */ /* 0x0003e8000d121848 */
[----:B------:R1:W-:Y:S01]  /*f720*/  LDGSTS.E [R114+0x58c00], [R10.64], !P2 ;  /* 0x58c000000a727fae */ /* 0x0003e2000d121848 */
[----:B------:R-:W-:-:S05]  /*f730*/  IMAD.WIDE R8, R0, 0x4, R8 ;  /* 0x0000000400087825 */ /* 0x000fca00078e0208 */
[----:B------:R1:W-:Y:S04]  /*f740*/  STL.64 [R1+0xfd8], R8 ;  /* 0x000fd80801007387 */ /* 0x0003e80000100a00 */
[----:B-1----:R-:W4:Y:S04]  /*f750*/  LDL.LU.64 R22, [R1+0x538] ;  /* 0x0005380001167983 */ /* 0x002f280000300a00 */
[----:B------:R-:W4:Y:S04]  /*f760*/  LDL.LU.64 R10, [R1+0x530] ;  /* 0x00053000010a7983 */ /* 0x000f280000300a00 */
[----:B------:R1:W-:Y:S04]  /*f770*/  LDGSTS.E [R114+0x58e00], [R8.64], !P2 ;  /* 0x58e0000008727fae */ /* 0x0003e8000d121848 */
[----:B-1----:R-:W4:Y:S01]  /*f780*/  LDL.LU.64 R8, [R1+0x528] ;  /* 0x0005280001087983 */ /* 0x002f220000300a00 */
[----:B------:R-:W-:-:S04]  /*f790*/  IADD3 R2, R252, -0xb6, RZ ;  /* 0xffffff4afc027810 */ /* 0x000fc80007ffe0ff */
[----:B------:R-:W-:Y:S01]  /*f7a0*/  ISETP.GE.U32.AND P6, PT, R2, 0x7ffffecb, PT ;  /* 0x7ffffecb0200780c */ /* 0x000fe20003fc6070 */
[----:B------:R-:W-:-:S04]  /*f7b0*/  IMAD.WIDE R26, R0, 0x4, R24 ;  /* 0x00000004001a7825 */ /* 0x000fc800078e0218 */
[----:B------:R-:W-:-:S08]  /*f7c0*/  IMAD.WIDE R24, R0, 0x4, R20 ;  /* 0x0000000400187825 */ /* 0x000fd000078e0214 */
[----:B------:R5:W-:Y:S01]  /*f7d0*/  LDGSTS.E [R114+0x5a800], [R26.64], !P6 ;  /* 0x5a8000001a727fae */ /* 0x000be2000f121848 */
[----:B------:R-:W-:-:S03]  /*f7e0*/  IMAD.WIDE R20, R0, 0x4, R248 ;  /* 0x0000000400147825 */ /* 0x000fc600078e02f8 */
[----:B------:R2:W-:Y:S04]  /*f7f0*/  LDGSTS.E [R114+0x5aa00], [R24.64], !P6 ;  /* 0x5aa0000018727fae */ /* 0x0005e8000f121848 */
[----:B------:R-:W4:Y:S01]  /*f800*/  LDL.LU.64 R248, [R1+0x520] ;  /* 0x0005200001f87983 */ /* 0x000f220000300a00 */
[----:B------:R-:W-:-:S03]  /*f810*/  IMAD.WIDE R6, R0, 0x4, R6 ;  /* 0x0000000400067825 */ /* 0x000fc600078e0206 */
[----:B------:R-:W-:Y:S04]  /*f820*/  STL.64 [R1+0x1000], R26 ;  /* 0x0010001a01007387 */ /* 0x000fe80000100a00 */
[----:B------:R-:W-:Y:S04]  /*f830*/  STL.64 [R1+0x1008], R24 ;  /* 0x0010081801007387 */ /* 0x000fe80000100a00 */
[----:B------:R1:W-:Y:S04]  /*f840*/  STL.64 [R1+0x1010], R20 ;  /* 0x0010101401007387 */ /* 0x0003e80000100a00 */
[----:B------:R1:W-:Y:S04]  /*f850*/  STL.64 [R1+0x560], R6 ;  /* 0x0005600601007387 */ /* 0x0003e80000100a00 */
[----:B------:R1:W-:Y:S04]  /*f860*/  LDGSTS.E [R114+0x5ac00], [R20.64], !P6 ;  /* 0x5ac0000014727fae */ /* 0x0003e8000f121848 */
[----:B------:R1:W-:Y:S01]  /*f870*/  LDGSTS.E [R114+0x5ae00], [R6.64], !P6 ;  /* 0x5ae0000006727fae */ /* 0x0003e2000f121848 */
[----:B------:R-:W-:-:S03]  /*f880*/  IADD3 R2, R252, -0xba, RZ ;  /* 0xffffff46fc027810 */ /* 0x000fc60007ffe0ff */
[----:B-1----:R-:W4:Y:S04]  /*f890*/  LDL.LU.64 R20, [R1+0x518] ;  /* 0x0005180001147983 */ /* 0x002f280000300a00 */
[----:B------:R-:W4:Y:S01]  /*f8a0*/  LDL.LU.64 R6, [R1+0x510] ;  /* 0x0005100001067983 */ /* 0x000f220000300a00 */
[----:B------:R-:W-:Y:S01]  /*f8b0*/  ISETP.GE.U32.AND P4, PT, R2, 0x7ffffec7, PT ;  /* 0x7ffffec70200780c */ /* 0x000fe20003f86070 */
[C---:B-----5:R-:W-:Y:S02]  /*f8c0*/  IMAD.WIDE R26, R0.reuse, 0x4, R18 ;  /* 0x00000004001a7825 */ /* 0x060fe400078e0212 */
[----:B------:R-:W5:Y:S10]  /*f8d0*/  LDL.LU.64 R18, [R1+0x508] ;  /* 0x0005080001127983 */ /* 0x000f740000300a00 */
[----:B------:R1:W-:Y:S01]  /*f8e0*/  LDGSTS.E [R114+0x5c800], [R26.64], !P4 ;  /* 0x5c8000001a727fae */ /* 0x0003e2000e121848 */
[----:B--2---:R-:W-:-:S03]  /*f8f0*/  IMAD.WIDE R24, R0, 0x4, R4 ;  /* 0x0000000400187825 */ /* 0x004fc600078e0204 */
[----:B------:R-:W2:Y:S04]  /*f900*/  LDL.LU.64 R4, [R1+0x500] ;  /* 0x0005000001047983 */ /* 0x000ea80000300a00 */
[----:B------:R-:W-:Y:S01]  /*f910*/  STL.64 [R1+0x1038], R26 ;  /* 0x0010381a01007387 */ /* 0x000fe20000100a00 */
[----:B---3--:R-:W-:-:S03]  /*f920*/  IMAD.WIDE R16, R0, 0x4, R16 ;  /* 0x0000000400107825 */ /* 0x008fc600078e0210 */
[----:B------:R-:W-:Y:S04]  /*f930*/  STL.64 [R1+0x1040], R24 ;  /* 0x0010401801007387 */ /* 0x000fe80000100a00 */
[----:B------:R3:W-:Y:S04]  /*f940*/  STL.64 [R1+0x1048], R16 ;  /* 0x0010481001007387 */ /* 0x0007e80000100a00 */
[----:B------:R1:W-:Y:S04]  /*f950*/  LDGSTS.E [R114+0x5ca00], [R24.64], !P4 ;  /* 0x5ca0000018727fae */ /* 0x0003e8000e121848 */
[----:B------:R3:W-:Y:S01]  /*f960*/  LDGSTS.E [R114+0x5cc00], [R16.64], !P4 ;  /* 0x5cc0000010727fae */ /* 0x0007e2000e121848 */
[----:B----4-:R-:W-:-:S05]  /*f970*/  IMAD.WIDE R12, R0, 0x4, R12 ;  /* 0x00000004000c7825 */ /* 0x010fca00078e020c */
[----:B------:R4:W-:Y:S04]  /*f980*/  STL.64 [R1+0x1050], R12 ;  /* 0x0010500c01007387 */ /* 0x0009e80000100a00 */
[----:B------:R4:W-:Y:S04]  /*f990*/  LDGSTS.E [R114+0x5ce00], [R12.64], !P4 ;  /* 0x5ce000000c727fae */ /* 0x0009e8000e121848 */
[----:B---3--:R-:W3:Y:S04]  /*f9a0*/  LDL.LU.64 R16, [R1+0x4f8] ;  /* 0x0004f80001107983 */ /* 0x008ee80000300a00 */
[----:B----4-:R-:W4:Y:S01]  /*f9b0*/  LDL.LU.64 R12, [R1+0x4f0] ;  /* 0x0004f000010c7983 */ /* 0x010f220000300a00 */
[----:B------:R-:W-:-:S04]  /*f9c0*/  IMAD.WIDE R28, R0, 0x4, R22 ;  /* 0x00000004001c7825 */ /* 0x000fc800078e0216 */
[C---:B-1----:R-:W-:Y:S02]  /*f9d0*/  IMAD.WIDE R26, R0.reuse, 0x4, R10 ;  /* 0x00000004001a7825 */ /* 0x042fe400078e020a */
[----:B------:R-:W4:Y:S04]  /*f9e0*/  LDL.LU.64 R10, [R1+0x4e8] ;  /* 0x0004e800010a7983 */ /* 0x000f280000300a00 */
[----:B------:R-:W-:Y:S01]  /*f9f0*/  STL.64 [R1+0x1078], R28 ;  /* 0x0010781c01007387 */ /* 0x000fe20000100a00 */
[----:B------:R-:W-:-:S03]  /*fa00*/  IMAD.WIDE R24, R0, 0x4, R8 ;  /* 0x0000000400187825 */ /* 0x000fc600078e0208 */
[----:B------:R-:W4:Y:S01]  /*fa10*/  LDL.LU.64 R8, [R1+0x4e0] ;  /* 0x0004e00001087983 */ /* 0x000f220000300a00 */
[----:B------:R-:W-:-:S04]  /*fa20*/  IADD3 R2, R252, -0xbe, RZ ;  /* 0xffffff42fc027810 */ /* 0x000fc80007ffe0ff */
[----:B------:R-:W-:Y:S01]  /*fa30*/  ISETP.GE.U32.AND P3, PT, R2, 0x7ffffec3, PT ;  /* 0x7ffffec30200780c */ /* 0x000fe20003f66070 */
[----:B------:R-:W-:Y:S01]  /*fa40*/  STL.64 [R1+0x1080], R26 ;  /* 0x0010801a01007387 */ /* 0x000fe20000100a00 */
[----:B------:R-:W-:-:S03]  /*fa50*/  IADD3 R2, R252, -0xc2, RZ ;  /* 0xffffff3efc027810 */ /* 0x000fc60007ffe0ff */
[----:B------:R-:W-:Y:S01]  /*fa60*/  STL.64 [R1+0x1088], R24 ;  /* 0x0010881801007387 */ /* 0x000fe20000100a00 */
[----:B------:R-:W-:-:S07]  /*fa70*/  ISETP.GE.U32.AND P5, PT, R2, 0x7ffffebf, PT ;  /* 0x7ffffebf0200780c */ /* 0x000fce0003fa6070 */
[----:B------:R1:W-:Y:S04]  /*fa80*/  LDGSTS.E [R114+0x5e800], [R28.64], !P3 ;  /* 0x5e8000001c727fae */ /* 0x0003e8000d921848 */
[----:B------:R1:W-:Y:S01]  /*fa90*/  LDGSTS.E [R114+0x5ea00], [R26.64], !P3 ;  /* 0x5ea000001a727fae */ /* 0x0003e2000d921848 */
[----:B------:R-:W-:-:S03]  /*faa0*/  IMAD.WIDE R22, R0, 0x4, R248 ;  /* 0x0000000400167825 */ /* 0x000fc600078e02f8 */
[----:B------:R1:W-:Y:S04]  /*fab0*/  LDGSTS.E [R114+0x5ec00], [R24.64], !P3 ;  /* 0x5ec0000018727fae */ /* 0x0003e8000d921848 */
[----:B------:R1:W-:Y:S04]  /*fac0*/  STL.64 [R1+0x1090], R22 ;  /* 0x0010901601007387 */ /* 0x0003e80000100a00 */
[----:B------:R1:W-:Y:S04]  /*fad0*/  LDGSTS.E [R114+0x5ee00], [R22.64], !P3 ;  /* 0x5ee0000016727fae */ /* 0x0003e8000d921848 */
[----:B-1----:R-:W4:Y:S04]  /*fae0*/  LDL.LU.64 R22, [R1+0x4d8] ;  /* 0x0004d80001167983 */ /* 0x002f280000300a00 */
[----:B------:R-:W4:Y:S01]  /*faf0*/  LDL.LU.64 R248, [R1+0x4d0] ;  /* 0x0004d00001f87983 */ /* 0x000f220000300a00 */
[----:B------:R-:W-:-:S03]  /*fb00*/  IMAD.WIDE R26, R0, 0x4, R20 ;  /* 0x00000004001a7825 */ /* 0x000fc600078e0214 */
[----:B------:R-:W4:Y:S01]  /*fb10*/  LDL.LU.64 R20, [R1+0x4c8] ;  /* 0x0004c80001147983 */ /* 0x000f220000300a00 */
[----:B------:R-:W-:-:S03]  /*fb20*/  IMAD.WIDE R24, R0, 0x4, R6 ;  /* 0x0000000400187825 */ /* 0x000fc600078e0206 */
[----:B------:R-:W4:Y:S04]  /*fb30*/  LDL.LU.64 R6, [R1+0x4c0] ;  /* 0x0004c00001067983 */ /* 0x000f280000300a00 */
[----:B------:R-:W-:Y:S04]  /*fb40*/  STL.64 [R1+0x15b8], R26 ;  /* 0x0015b81a01007387 */ /* 0x000fe80000100a00 */
[----:B------:R-:W-:Y:S04]  /*fb50*/  STL.64 [R1+0x15c0], R24 ;  /* 0x0015c01801007387 */ /* 0x000fe80000100a00 */
[----:B------:R3:W-:Y:S04]  /*fb60*/  LDGSTS.E [R114+0x60800], [R26.64], !P5 ;  /* 0x608000001a727fae */ /* 0x0007e8000e921848 */
[----:B------:R4:W-:Y:S01]  /*fb70*/  LDGSTS.E [R114+0x60a00], [R24.64], !P5 ;  /* 0x60a0000018727fae */ /* 0x0009e2000e921848 */
[----:B------:R-:W-:-:S04]  /*fb80*/  IADD3 R2, R252, -0xc6, RZ ;  /* 0xffffff3afc027810 */ /* 0x000fc80007ffe0ff */
[----:B------:R-:W-:Y:S01]  /*fb90*/  ISETP.GE.U32.AND P0, PT, R2, 0x7ffffebb, PT ;  /* 0x7ffffebb0200780c */ /* 0x000fe20003f06070 */
[----:B-----5:R-:W-:-:S04]  /*fba0*/  IMAD.WIDE R18, R0, 0x4, R18 ;  /* 0x0000000400127825 */ /* 0x020fc800078e0212 */
[C---:B--2---:R-:W-:Y:S01]  /*fbb0*/  IMAD.WIDE R4, R0.reuse, 0x4, R4 ;  /* 0x0000000400047825 */ /* 0x044fe200078e0204 */
[----:B------:R1:W-:Y:S04]  /*fbc0*/  STL.64 [R1+0x15c8], R18 ;  /* 0x0015c81201007387 */ /* 0x0003e80000100a00 */
[----:B------:R2:W-:Y:S04]  /*fbd0*/  STL.64 [R1+0x15d0], R4 ;  /* 0x0015d00401007387 */ /* 0x0005e80000100a00 */
[----:B------:R1:W-:Y:S04]  /*fbe0*/  LDGSTS.E [R114+0x60c00], [R18.64], !P5 ;  /* 0x60c0000012727fae */ /* 0x0003e8000e921848 */
[----:B------:R2:W-:Y:S04]  /*fbf0*/  LDGSTS.E [R114+0x60e00], [R4.64], !P5 ;  /* 0x60e0000004727fae */ /* 0x0005e8000e921848 */
[----:B-1----:R-:W5:Y:S04]  /*fc00*/  LDL.LU.64 R18, [R1+0x4b8] ;  /* 0x0004b80001127983 */ /* 0x002f680000300a00 */
[----:B--2---:R-:W2:Y:S01]  /*fc10*/  LDL.LU.64 R4, [R1+0x4b0] ;  /* 0x0004b00001047983 */ /* 0x004ea20000300a00 */
[----:B---3--:R-:W-:-:S03]  /*fc20*/  IMAD.WIDE R26, R0, 0x4, R16 ;  /* 0x00000004001a7825 */ /* 0x008fc600078e0210 */
[----:B------:R-:W3:Y:S04]  /*fc30*/  LDL.LU.64 R16, [R1+0x4a8] ;  /* 0x0004a80001107983 */ /* 0x000ee80000300a00 */
[----:B------:R1:W-:Y:S01]  /*fc40*/  LDGSTS.E [R114+0x62800], [R26.64], !P0 ;  /* 0x628000001a727fae */ /* 0x0003e2000c121848 */
[----:B----4-:R-:W-:-:S03]  /*fc50*/  IMAD.WIDE R24, R0, 0x4, R12 ;  /* 0x0000000400187825 */ /* 0x010fc600078e020c */
[----:B------:R-:W4:Y:S04]  /*fc60*/  LDL.LU.64 R12, [R1+0x4a0] ;  /* 0x0004a000010c7983 */ /* 0x000f280000300a00 */
[----:B------:R-:W-:Y:S04]  /*fc70*/  STL.64 [R1+0x15f8], R26 ;  /* 0x0015f81a01007387 */ /* 0x000fe80000100a00 */
[----:B------:R1:W-:Y:S04]  /*fc80*/  STL.64 [R1+0x1600], R24 ;  /* 0x0016001801007387 */ /* 0x0003e80000100a00 */
[----:B------:R1:W-:Y:S01]  /*fc90*/  LDGSTS.E [R114+0x62a00], [R24.64], !P0 ;  /* 0x62a0000018727fae */ /* 0x0003e2000c121848 */
[----:B------:R-:W-:-:S05]  /*fca0*/  IMAD.WIDE R10, R0, 0x4, R10 ;  /* 0x00000004000a7825 */ /* 0x000fca00078e020a */
[----:B------:R1:W-:Y:S04]  /*fcb0*/  STL.64 [R1+0x1608], R10 ;  /* 0x0016080a01007387 */ /* 0x0003e80000100a00 */
[----:B------:R1:W-:Y:S01]  /*fcc0*/  LDGSTS.E [R114+0x62c00], [R10.64], !P0 ;  /* 0x62c000000a727fae */ /* 0x0003e2000c121848 */
[----:B------:R-:W-:-:S05]  /*fcd0*/  IMAD.WIDE R8, R0, 0x4, R8 ;  /* 0x0000000400087825 */ /* 0x000fca00078e0208 */
[----:B------:R1:W-:Y:S04]  /*fce0*/  STL.64 [R1+0x1610], R8 ;  /* 0x0016100801007387 */ /* 0x0003e80000100a00 */
[----:B-1----:R-:W4:Y:S04]  /*fcf0*/  LDL.LU.64 R24, [R1+0x498] ;  /* 0x0004980001187983 */ /* 0x002f280000300a00 */
[----:B------:R1:W-:Y:S04]  /*fd00*/  LDGSTS.E [R114+0x62e00], [R8.64], !P0 ;  /* 0x62e0000008727fae */ /* 0x0003e8000c121848 */
[----:B------:R-:W4:Y:S04]  /*fd10*/  LDL.LU.64 R10, [R1+0x490] ;  /* 0x00049000010a7983 */ /* 0x000f280000300a00 */
[----:B-1----:R-:W4:Y:S01]  /*fd20*/  LDL.LU.64 R8, [R1+0x488] ;  /* 0x0004880001087983 */ /* 0x002f220000300a00 */
[----:B------:R-:W-:-:S04]  /*fd30*/  IADD3 R2, R252, -0xca, RZ ;  /* 0xffffff36fc027810 */ /* 0x000fc80007ffe0ff */
[----:B------:R-:W-:Y:S01]  /*fd40*/  ISETP.GE.U32.AND P1, PT, R2, 0x7ffffeb7, PT ;  /* 0x7ffffeb70200780c */ /* 0x000fe20003f26070 */
[----:B------:R-:W-:-:S04]  /*fd50*/  IMAD.WIDE R26, R0, 0x4, R22 ;  /* 0x00000004001a7825 */ /* 0x000fc800078e0216 */
[----:B------:R-:W-:-:S08]  /*fd60*/  IMAD.WIDE R22, R0, 0x4, R248 ;  /* 0x0000000400167825 */ /* 0x000fd000078e02f8 */
[----:B------:R5:W-:Y:S04]  /*fd70*/  LDGSTS.E [R114+0x64800], [R26.64], !P1 ;  /* 0x648000001a727fae */ /* 0x000be8000c921848 */
[----:B------:R-:W4:Y:S01]  /*fd80*/  LDL.LU.64 R248, [R1+0x480] ;  /* 0x0004800001f87983 */ /* 0x000f220000300a00 */
[----:B------:R-:W-:-:S03]  /*fd90*/  IMAD.WIDE R20, R0, 0x4, R20 ;  /* 0x0000000400147825 */ /* 0x000fc600078e0214 */
[----:B------:R-:W-:Y:S01]  /*fda0*/  STL.64 [R1+0x1638], R26 ;  /* 0x0016381a01007387 */ /* 0x000fe20000100a00 */
[----:B------:R-:W-:-:S03]  /*fdb0*/  IMAD.WIDE R6, R0, 0x4, R6 ;  /* 0x0000000400067825 */ /* 0x000fc600078e0206 */
[----:B------:R1:W-:Y:S04]  /*fdc0*/  STL.64 [R1+0x1640], R22 ;  /* 0x0016401601007387 */ /* 0x0003e80000100a00 */
[----:B------:R-:W-:Y:S04]  /*fdd0*/  STL.64 [R1+0x1648], R20 ;  /* 0x0016481401007387 */ /* 0x000fe80000100a00 */
[----:B------:R1:W-:Y:S04]  /*fde0*/  LDGSTS.E [R114+0x64a00], [R22.64], !P1 ;  /* 0x64a0000016727fae */ /* 0x0003e8000c921848 */
[----:B------:R1:W-:Y:S04]  /*fdf0*/  STL.64 [R1+0x1650], R6 ;  /* 0x0016500601007387 */ /* 0x0003e80000100a00 */
[----:B------:R1:W-:Y:S04]  /*fe00*/  LDGSTS.E [R114+0x64c00], [R20.64], !P1 ;  /* 0x64c0000014727fae */ /* 0x0003e8000c921848 */
[----:B------:R1:W-:Y:S04]  /*fe10*/  LDGSTS.E [R114+0x64e00], [R6.64], !P1 ;  /* 0x64e0000006727fae */ /* 0x0003e8000c921848 */
[----:B-1----:R-:W4:Y:S01]  /*fe20*/  LDL.LU.64 R22, [R1+0x478] ;  /* 0x0004780001167983 */ /* 0x002f220000300a00 */
[----:B------:R-:W-:-:S03]  /*fe30*/  IADD3 R2, R252, -0xce, RZ ;  /* 0xffffff32fc027810 */ /* 0x000fc60007ffe0ff */
[----:B------:R-:W4:Y:S01]  /*fe40*/  LDL.LU.64 R6, [R1+0x470] ;  /* 0x0004700001067983 */ /* 0x000f220000300a00 */
[----:B------:R-:W-:-:S03]  /*fe50*/  ISETP.GE.U32.AND P2, PT, R2, 0x7ffffeb3, PT ;  /* 0x7ffffeb30200780c */ /* 0x000fc60003f46070 */
[----:B------:R-:W4:Y:S01]  /*fe60*/  LDL.LU.64 R20, [R1+0x468] ;  /* 0x0004680001147983 */ /* 0x000f220000300a00 */
[----:B-----5:R-:W-:-:S04]  /*fe70*/  IMAD.WIDE R26, R0, 0x4, R18 ;  /* 0x00000004001a7825 */ /* 0x020fc800078e0212 */
[----:B--2---:R-:W-:-:S05]  /*fe80*/  IMAD.WIDE R18, R0, 0x4, R4 ;  /* 0x0000000400127825 */ /* 0x004fca00078e0204 */
[----:B------:R1:W-:Y:S04]  /*fe90*/  LDGSTS.E [R114+0x66800], [R26.64], !P2 ;  /* 0x668000001a727fae */ /* 0x0003e8000d121848 */
[----:B------:R-:W2:Y:S04]  /*fea0*/  LDL.LU.64 R4, [R1+0x460] ;  /* 0x0004600001047983 */ /* 0x000ea80000300a00 */
[----:B------:R-:W-:Y:S01]  /*feb0*/  STL.64 [R1+0x1678], R26 ;  /* 0x0016781a01007387 */ /* 0x000fe20000100a00 */
[----:B---3--:R-:W-:-:S03]  /*fec0*/  IMAD.WIDE R16, R0, 0x4, R16 ;  /* 0x0000000400107825 */ /* 0x008fc600078e0210 */
[----:B------:R3:W-:Y:S01]  /*fed0*/  STL.64 [R1+0x1680], R18 ;  /* 0x0016801201007387 */ /* 0x0007e20000100a00 */
[----:B----4-:R-:W-:-:S03]  /*fee0*/  IMAD.WIDE R12, R0, 0x4, R12 ;  /* 0x00000004000c7825 */ /* 0x010fc600078e020c */
[----:B------:R4:W-:Y:S04]  /*fef0*/  STL.64 [R1+0x1688], R16 ;  /* 0x0016881001007387 */ /* 0x0009e80000100a00 */
[----:B------:R3:W-:Y:S04]  /*ff00*/  LDGSTS.E [R114+0x66a00], [R18.64], !P2 ;  /* 0x66a0000012727fae */ /* 0x0007e8000d121848 */
[----:B------:R5:W-:Y:S04]  /*ff10*/  STL.64 [R1+0x1690], R12 ;  /* 0x0016900c01007387 */ /* 0x000be80000100a00 */
[----:B------:R4:W-:Y:S04]  /*ff20*/  LDGSTS.E [R114+0x66c00], [R16.64], !P2 ;  /* 0x66c0000010727fae */ /* 0x0009e8000d121848 */
[----:B---3--:R-:W3:Y:S04]  /*ff30*/  LDL.LU.64 R18, [R1+0x458] ;  /* 0x0004580001127983 */ /* 0x008ee80000300a00 */
[----:B------:R5:W-:Y:S04]  /*ff40*/  LDGSTS.E [R114+0x66e00], [R12.64], !P2 ;  /* 0x66e000000c727fae */ /* 0x000be8000d121848 */
[----:B----4-:R-:W4:Y:S04]  /*ff50*/  LDL.LU.64 R16, [R1+0x450] ;  /* 0x0004500001107983 */ /* 0x010f280000300a00 */
[----:B-----5:R-:W4:Y:S01]  /*ff60*/  LDL.LU.64 R12, [R1+0x448] ;  /* 0x00044800010c7983 */ /* 0x020f220000300a00 */
[----:B------:R-:W-:-:S04]  /*ff70*/  IMAD.WIDE R28, R0, 0x4, R24 ;  /* 0x00000004001c7825 */ /* 0x000fc800078e0218 */
[----:B------:R-:W-:Y:S02]  /*ff80*/  IMAD.WIDE R24, R0, 0x4, R8 ;  /* 0x0000000400187825 */ /* 0x000fe400078e0208 */
[----:B------:R-:W4:Y:S01]  /*ff90*/  LDL.LU.64 R8, [R1+0x440] ;  /* 0x0004400001087983 */ /* 0x000f220000300a00 */
[----:B------:R-:W-:-:S04]  /*ffa0*/  IADD3 R2, R252, -0xd2, RZ ;  /* 0xffffff2efc027810 */ /* 0x000fc80007ffe0ff */
[----:B------:R-:W-:Y:S01]  /*ffb0*/  ISETP.GE.U32.AND P6, PT, R2, 0x7ffffeaf, PT ;  /* 0x7ffffeaf0200780c */ /* 0x000fe20003fc6070 */
[----:B-1----:R-:W-:Y:S01]  /*ffc0*/  IMAD.WIDE R26, R0, 0x4, R10 ;  /* 0x00000004001a7825 */ /* 0x002fe200078e020a */
[----:B------:R-:W-:Y:S01]  /*ffd0*/  STL.64 [R1+0x16d8], R28 ;  /* 0x0016d81c01007387 */ /* 0x000fe20000100a00 */
[----:B------:R-:W-:-:S03]  /*ffe0*/  IADD3 R2, R252, -0xd6, RZ ;  /* 0xffffff2afc027810 */ /* 0x000fc60007ffe0ff */
[----:B------:R-:W-:Y:S04]  /*fff0*/  STL.64 [R1+0x16e0], R26 ;  /* 0x0016e01a01007387 */ /* 0x000fe80000100a00 */
[----:B------:R1:W-:Y:S04]  /*10000*/  STL.64 [R1+0x16e8], R24 ;  /* 0x0016e81801007387 */ /* 0x0003e80000100a00 */
[----:B------:R1:W-:Y:S04]  /*10010*/  LDGSTS.E [R114+0x68800], [R28.64], !P6 ;  /* 0x688000001c727fae */ /* 0x0003e8000f121848 */
[----:B------:R1:W-:Y:S01]  /*10020*/  LDGSTS.E [R114+0x68a00], [R26.64], !P6 ;  /* 0x68a000001a727fae */ /* 0x0003e2000f121848 */
[----:B------:R-:W-:-:S03]  /*10030*/  IMAD.WIDE R10, R0, 0x4, R248 ;  /* 0x00000004000a7825 */ /* 0x000fc600078e02f8 */
[----:B------:R1:W-:Y:S01]  /*10040*/  LDGSTS.E [R114+0x68c00], [R24.64], !P6 ;  /* 0x68c0000018727fae */ /* 0x0003e2000f121848 */
[----:B------:R-:W-:-:S03]  /*10050*/  ISETP.GE.U32.AND P4, PT, R2, 0x7ffffeab, PT ;  /* 0x7ffffeab0200780c */ /* 0x000fc60003f86070 */
[----:B------:R1:W-:Y:S04]  /*10060*/  STL.64 [R1+0x16f0], R10 ;  /* 0x0016f00a01007387 */ /* 0x0003e80000100a00 */
[----:B------:R1:W-:Y:S04]  /*10070*/  LDGSTS.E [R114+0x68e00], [R10.64], !P6 ;  /* 0x68e000000a727fae */ /* 0x0003e8000f121848 */
[----:B-1----:R-:W4:Y:S04]  /*10080*/  LDL.LU.64 R24, [R1+0x438] ;  /* 0x0004380001187983 */ /* 0x002f280000300a00 */
[----:B------:R-:W4:Y:S04]  /*10090*/  LDL.LU.64 R10, [R1+0x430] ;  /* 0x00043000010a7983 */ /* 0x000f280000300a00 */
[----:B------:R-:W4:Y:S01]  /*100a0*/  LDL.LU.64 R248, [R1+0x428] ;  /* 0x0004280001f87983 */ /* 0x000f220000300a00 */
[----:B------:R-:W-:-:S05]  /*100b0*/  IMAD.WIDE R26, R0, 0x4, R22 ;  /* 0x00000004001a7825 */ /* 0x000fca00078e0216 */
[----:B------:R3:W-:Y:S01]  /*100c0*/  LDGSTS.E [R114+0x6a800], [R26.64], !P4 ;  /* 0x6a8000001a727fae */ /* 0x0007e2000e121848 */
[----:B------:R-:W-:-:S03]  /*100d0*/  IMAD.WIDE R22, R0, 0x4, R6 ;  /* 0x0000000400167825 */ /* 0x000fc600078e0206 */
[----:B------:R-:W4:Y:S01]  /*100e0*/  LDL.LU.64 R6, [R1+0x268] ;  /* 0x0002680001067983 */ /* 0x000f220000300a00 */
[----:B------:R-:W-:-:S03]  /*100f0*/  IMAD.WIDE R20, R0, 0x4, R20 ;  /* 0x0000000400147825 */ /* 0x000fc600078e0214 */
[----:B------:R-:W-:Y:S04]  /*10100*/  STL.64 [R1+0x1738], R26 ;  /* 0x0017381a01007387 */ /* 0x000fe80000100a00 */
[----:B------:R1:W-:Y:S04]  /*10110*/  STL.64 [R1+0x1740], R22 ;  /* 0x0017401601007387 */ /* 0x0003e80000100a00 */
[----:B------:R-:W-:Y:S04]  /*10120*/  STL.64 [R1+0x1748], R20 ;  /* 0x0017481401007387 */ /* 0x000fe80000100a00 */
        /* <DEDUP_REMOVED lines=8> */
[----:B--2---:R-:W2:Y:S04]  /*101b0*/  LDL.LU.64 R4, [R1+0x258] ;  /* 0x0002580001047983 */ /* 0x004ea80000300a00 */
[----:B------:R-:W2:Y:S01]  /*101c0*/  LDL.LU.64 R20, [R1+0x250] ;  /* 0x0002500001147983 */ /* 0x000ea20000300a00 */
[----:B---3--:R-:W-:-:S05]  /*101d0*/  IMAD.WIDE R26, R0, 0x4, R18 ;  /* 0x00000004001a7825 */ /* 0x008fca00078e0212 */
[----:B------:R-:W-:Y:S04]  /*101e0*/  STL.64 [R1+0x1798], R26 ;  /* 0x0017981a01007387 */ /* 0x000fe80000100a00 */
[----:B------:R-:W3:Y:S01]  /*101f0*/  LDL.LU.64 R18, [R1+0x248] ;  /* 0x0002480001127983 */ /* 0x000ee20000300a00 */
[----:B----4-:R-:W-:-:S03]  /*10200*/  IMAD.WIDE R16, R0, 0x4, R16 ;  /* 0x0000000400107825 */ /* 0x010fc600078e0210 */
[----:B------:R1:W-:Y:S01]  /*10210*/  LDGSTS.E [R114+0x6c800], [R26.64], !P3 ;  /* 0x6c8000001a727fae */ /* 0x0003e2000d921848 */
[----:B------:R-:W-:-:S03]  /*10220*/  IMAD.WIDE R12, R0, 0x4, R12 ;  /* 0x00000004000c7825 */ /* 0x000fc600078e020c */
[----:B------:R4:W-:Y:S04]  /*10230*/  STL.64 [R1+0x17a0], R16 ;  /* 0x0017a01001007387 */ /* 0x0009e80000100a00 */
[----:B------:R1:W-:Y:S04]  /*10240*/  STL.64 [R1+0x17a8], R12 ;  /* 0x0017a80c01007387 */ /* 0x0003e80000100a00 */
[----:B------:R4:W-:Y:S04]  /*10250*/  LDGSTS.E [R114+0x6ca00], [R16.64], !P3 ;  /* 0x6ca0000010727fae */ /* 0x0009e8000d921848 */
[----:B------:R1:W-:Y:S01]  /*10260*/  LDGSTS.E [R114+0x6cc00], [R12.64], !P3 ;  /* 0x6cc000000c727fae */ /* 0x0003e2000d921848 */
[----:B------:R-:W-:-:S05]  /*10270*/  IMAD.WIDE R8, R0, 0x4, R8 ;  /* 0x0000000400087825 */ /* 0x000fca00078e0208 */
[----:B------:R1:W-:Y:S04]  /*10280*/  STL.64 [R1+0x17b0], R8 ;  /* 0x0017b00801007387 */ /* 0x0003e80000100a00 */
[----:B----4-:R-:W4:Y:S04]  /*10290*/  LDL.LU.64 R16, [R1+0x240] ;  /* 0x0002400001107983 */ /* 0x010f280000300a00 */
[----:B------:R1:W-:Y:S04]  /*102a0*/  LDGSTS.E [R114+0x6ce00], [R8.64], !P3 ;  /* 0x6ce0000008727fae */ /* 0x0003e8000d921848 */
[----:B-1----:R-:W4:Y:S04]  /*102b0*/  LDL.LU.64 R12, [R1+0x238] ;  /* 0x00023800010c7983 */ /* 0x002f280000300a00 */
[----:B------:R-:W4:Y:S01]  /*102c0*/  LDL.LU.64 R8, [R1+0x230] ;  /* 0x0002300001087983 */ /* 0x000f220000300a00 */
[----:B------:R-:W-:-:S04]  /*102d0*/  IADD3 R2, R252, -0xde, RZ ;  /* 0xffffff22fc027810 */ /* 0x000fc80007ffe0ff */
[----:B------:R-:W-:Y:S01]  /*102e0*/  ISETP.GE.U32.AND P5, PT, R2, 0x7ffffea3, PT ;  /* 0x7ffffea30200780c */ /* 0x000fe20003fa6070 */
[----:B------:R-:W-:-:S12]  /*102f0*/  IMAD.WIDE R26, R0, 0x4, R24 ;  /* 0x00000004001a7825 */ /* 0x000fd800078e0218 */
[----:B------:R5:W-:Y:S01]  /*10300*/  LDGSTS.E [R114+0x6e800], [R26.64], !P5 ;  /* 0x6e8000001a727fae */ /* 0x000be2000e921848 */
[----:B------:R-:W-:-:S04]  /*10310*/  IMAD.WIDE R24, R0, 0x4, R10 ;  /* 0x0000000400187825 */ /* 0x000fc800078e020a */
[C---:B------:R-:W-:Y:S01]  /*10320*/  IMAD.WIDE R10, R0.reuse, 0x4, R248 ;  /* 0x00000004000a7825 */ /* 0x040fe200078e02f8 */
[----:B------:R2:W-:Y:S04]  /*10330*/  LDGSTS.E [R114+0x6ea00], [R24.64], !P5 ;  /* 0x6ea0000018727fae */ /* 0x0005e8000e921848 */
[----:B------:R-:W4:Y:S04]  /*10340*/  LDL.LU.64 R248, [R1+0x228] ;  /* 0x0002280001f87983 */ /* 0x000f280000300a00 */
[----:B------:R-:W-:Y:S04]  /*10350*/  STL.64 [R1+0x17f8], R26 ;  /* 0x0017f81a01007387 */ /* 0x000fe80000100a00 */
[----:B------:R-:W-:Y:S01]  /*10360*/  STL.64 [R1+0x1800], R24 ;  /* 0x0018001801007387 */ /* 0x000fe20000100a00 */
[----:B------:R-:W-:-:S03]  /*10370*/  IMAD.WIDE R6, R0, 0x4, R6 ;  /* 0x0000000400067825 */ /* 0x000fc600078e0206 */
[----:B------:R1:W-:Y:S04]  /*10380*/  STL.64 [R1+0x1808], R10 ;  /* 0x0018080a01007387 */ /* 0x0003e80000100a00 */
[----:B------:R1:W-:Y:S04]  /*10390*/  STL.64 [R1+0x1810], R6 ;  /* 0x0018100601007387 */ /* 0x0003e80000100a00 */
[----:B------:R1:W-:Y:S04]  /*103a0*/  LDGSTS.E [R114+0x6ec00], [R10.64], !P5 ;  /* 0x6ec000000a727fae */ /* 0x0003e8000e921848 */
[----:B------:R1:W-:Y:S04]  /*103b0*/  LDGSTS.E [R114+0x6ee00], [R6.64], !P5 ;  /* 0x6ee0000006727fae */ /* 0x0003e8000e921848 */
[----:B-1----:R-:W4:Y:S04]  /*103c0*/  LDL.LU.64 R10, [R1+0x220] ;  /* 0x00022000010a7983 */ /* 0x002f280000300a00 */
[----:B------:R-:W4:Y:S01]  /*103d0*/  LDL.LU.64 R6, [R1+0x218] ;  /* 0x0002180001067983 */ /* 0x000f220000300a00 */
[----:B------:R-:W-:-:S04]  /*103e0*/  IADD3 R2, R252, -0xe2, RZ ;  /* 0xffffff1efc027810 */ /* 0x000fc80007ffe0ff */
[----:B------:R-:W-:Y:S01]  /*103f0*/  ISETP.GE.U32.AND P0, PT, R2, 0x7ffffe9f, PT ;  /* 0x7ffffe9f0200780c */ /* 0x000fe20003f06070 */
[C---:B-----5:R-:W-:Y:S02]  /*10400*/  IMAD.WIDE R26, R0.reuse, 0x4, R22 ;  /* 0x00000004001a7825 */ /* 0x060fe400078e0216 */
[----:B------:R-:W5:Y:S10]  /*10410*/  LDL.LU.64 R22, [R1+0x210] ;  /* 0x0002100001167983 */ /* 0x000f740000300a00 */
[----:B------:R1:W-:Y:S01]  /*10420*/  LDGSTS.E [R114+0x70800], [R26.64], !P0 ;  /* 0x708000001a727fae */ /* 0x0003e2000c121848 */
[----:B--2---:R-:W-:-:S03]  /*10430*/  IMAD.WIDE R24, R0, 0x4, R4 ;  /* 0x0000000400187825 */ /* 0x004fc600078e0204 */
[----:B------:R-:W2:Y:S01]  /*10440*/  LDL.LU.64 R4, [R1+0x1c8] ;  /* 0x0001c80001047983 */ /* 0x000ea20000300a00 */
[----:B------:R-:W-:-:S03]  /*10450*/  IMAD.WIDE R20, R0, 0x4, R20 ;  /* 0x0000000400147825 */ /* 0x000fc600078e0214 */
[----:B------:R-:W-:Y:S04]  /*10460*/  STL.64 [R1+0x1858], R26 ;  /* 0x0018581a01007387 */ /* 0x000fe80000100a00 */
[----:B------:R-:W-:Y:S04]  /*10470*/  STL.64 [R1+0x1860], R24 ;  /* 0x0018601801007387 */ /* 0x000fe80000100a00 */
[----:B------:R1:W-:Y:S04]  /*10480*/  STL.64 [R1+0x1868], R20 ;  /* 0x0018681401007387 */ /* 0x0003e80000100a00 */
[----:B------:R1:W-:Y:S04]  /*10490*/  LDGSTS.E [R114+0x70a00], [R24.64], !P0 ;  /* 0x70a0000018727fae */ /* 0x0003e8000c121848 */
[----:B------:R1:W-:Y:S01]  /*104a0*/  LDGSTS.E [R114+0x70c00], [R20.64], !P0 ;  /* 0x70c0000014727fae */ /* 0x0003e2000c121848 */
[----:B---3--:R-:W-:-:S05]  /*104b0*/  IMAD.WIDE R18, R0, 0x4, R18 ;  /* 0x0000000400127825 */ /* 0x008fca00078e0212 */
[----:B------:R3:W-:Y:S04]  /*104c0*/  STL.64 [R1+0x1870], R18 ;  /* 0x0018701201007387 */ /* 0x0007e80000100a00 */
[----:B------:R3:W-:Y:S04]  /*104d0*/  LDGSTS.E [R114+0x70e00], [R18.64], !P0 ;  /* 0x70e0000012727fae */ /* 0x0007e8000c121848 */
[----:B-1----:R-:W2:Y:S04]  /*104e0*/  LDL.LU.64 R20, [R1+0x1c0] ;  /* 0x0001c00001147983 */ /* 0x002ea80000300a00 */
[----:B---3--:R-:W3:Y:S01]  /*104f0*/  LDL.LU.64 R18, [R1+0x1b8] ;  /* 0x0001b80001127983 */ /* 0x008ee20000300a00 */
[----:B----4-:R-:W-:-:S03]  /*10500*/  IMAD.WIDE R28, R0, 0x4, R16 ;  /* 0x00000004001c7825 */ /* 0x010fc600078e0210 */
[----:B------:R-:W4:Y:S04]  /*10510*/  LDL.LU.64 R16, [R1+0x1b0] ;  /* 0x0001b00001107983 */ /* 0x000f280000300a00 */
[----:B------:R-:W-:Y:S01]  /*10520*/  STL.64 [R1+0x18b8], R28 ;  /* 0x0018b81c01007387 */ /* 0x000fe20000100a00 */
[----:B------:R-:W-:-:S03]  /*10530*/  IMAD.WIDE R24, R0, 0x4, R8 ;  /* 0x0000000400187825 */ /* 0x000fc600078e0208 */
[----:B------:R-:W4:Y:S01]  /*10540*/  LDL.LU.64 R8, [R1+0x1a8] ;  /* 0x0001a80001087983 */ /* 0x000f220000300a00 */
[----:B------:R-:W-:-:S04]  /*10550*/  IADD3 R2, R252, -0xe6, RZ ;  /* 0xffffff1afc027810 */ /* 0x000fc80007ffe0ff */
[----:B------:R-:W-:Y:S01]  /*10560*/  ISETP.GE.U32.AND P1, PT, R2, 0x7ffffe9b, PT ;  /* 0x7ffffe9b0200780c */ /* 0x000fe20003f26070 */
[----:B------:R-:W-:Y:S01]  /*10570*/  IMAD.WIDE R26, R0, 0x4, R12 ;  /* 0x00000004001a7825 */ /* 0x000fe200078e020c */
[----:B------:R-:W-:-:S04]  /*10580*/  IADD3 R2, R252, -0xea, RZ ;  /* 0xffffff16fc027810 */ /* 0x000fc80007ffe0ff */
[----:B------:R-:W-:Y:S01]  /*10590*/  STL.64 [R1+0x18c0], R26 ;  /* 0x0018c01a01007387 */ /* 0x000fe20000100a00 */
[----:B------:R-:W-:-:S03]  /*105a0*/  ISETP.GE.U32.AND P2, PT, R2, 0x7ffffe97, PT ;  /* 0x7ffffe970200780c */ /* 0x000fc60003f46070 */
[----:B------:R-:W-:Y:S04]  /*105b0*/  STL.64 [R1+0x18c8], R24 ;  /* 0x0018c81801007387 */ /* 0x000fe80000100a00 */
[----:B------:R1:W-:Y:S04]  /*105c0*/  LDGSTS.E [R114+0x72800], [R28.64], !P1 ;  /* 0x728000001c727fae */ /* 0x0003e8000c921848 */
[----:B------:R1:W-:Y:S04]  /*105d0*/  LDGSTS.E [R114+0x72a00], [R26.64], !P1 ;  /* 0x72a000001a727fae */ /* 0x0003e8000c921848 */
[----:B------:R1:W-:Y:S01]  /*105e0*/  LDGSTS.E [R114+0x72c00], [R24.64], !P1 ;  /* 0x72c0000018727fae */ /* 0x0003e2000c921848 */
[----:B------:R-:W-:-:S05]  /*105f0*/  IMAD.WIDE R12, R0, 0x4, R248 ;  /* 0x00000004000c7825 */ /* 0x000fca00078e02f8 */
[----:B------:R1:W-:Y:S04]  /*10600*/  STL.64 [R1+0x18d0], R12 ;  /* 0x0018d00c01007387 */ /* 0x0003e80000100a00 */
[----:B------:R1:W-:Y:S04]  /*10610*/  LDGSTS.E [R114+0x72e00], [R12.64], !P1 ;  /* 0x72e000000c727fae */ /* 0x0003e8000c921848 */
[----:B------:R-:W4:Y:S04]  /*10620*/  LDL.LU.64 R248, [R1+0x1a0] ;  /* 0x0001a00001f87983 */ /* 0x000f280000300a00 */
[----:B-1----:R-:W4:Y:S01]  /*10630*/  LDL.LU.64 R12, [R1+0x198] ;  /* 0x00019800010c7983 */ /* 0x002f220000300a00 */
[----:B------:R-:W-:-:S03]  /*10640*/  IMAD.WIDE R26, R0, 0x4, R10 ;  /* 0x00000004001a7825 */ /* 0x000fc600078e020a */
[----:B------:R-:W4:Y:S01]  /*10650*/  LDL.LU.64 R10, [R1+0x190] ;  /* 0x00019000010a7983 */ /* 0x000f220000300a00 */
[----:B------:R-:W-:-:S03]  /*10660*/  IMAD.WIDE R24, R0, 0x4, R6 ;  /* 0x0000000400187825 */ /* 0x000fc600078e0206 */
[----:B------:R-:W-:Y:S04]  /*10670*/  STL.64 [R1+0x1918], R26 ;  /* 0x0019181a01007387 */ /* 0x000fe80000100a00 */
[----:B------:R-:W4:Y:S04]  /*10680*/  LDL.LU.64 R6, [R1+0x188] ;  /* 0x0001880001067983 */ /* 0x000f280000300a00 */
[----:B------:R1:W-:Y:S04]  /*10690*/  LDGSTS.E [R114+0x74800], [R26.64], !P2 ;  /* 0x748000001a727fae */ /* 0x0003e8000d121848 */
[----:B------:R-:W-:Y:S04]  /*106a0*/  STL.64 [R1+0x1920], R24 ;  /* 0x0019201801007387 */ /* 0x000fe80000100a00 */
[----:B------:R1:W-:Y:S01]  /*106b0*/  LDGSTS.E [R114+0x74a00], [R24.64], !P2 ;  /* 0x74a0000018727fae */ /* 0x0003e2000d121848 */
[----:B------:R-:W-:-:S04]  /*106c0*/  IADD3 R2, R252, -0xee, RZ ;  /* 0xffffff12fc027810 */ /* 0x000fc80007ffe0ff */
[----:B------:R-:W-:Y:S01]  /*106d0*/  ISETP.GE.U32.AND P6, PT, R2, 0x7ffffe93, PT ;  /* 0x7ffffe930200780c */ /* 0x000fe20003fc6070 */
[----:B-----5:R-:W-:-:S04]  /*106e0*/  IMAD.WIDE R22, R0, 0x4, R22 ;  /* 0x0000000400167825 */ /* 0x020fc800078e0216 */
[C---:B--2---:R-:W-:Y:S01]  /*106f0*/  IMAD.WIDE R4, R0.reuse, 0x4, R4 ;  /* 0x0000000400047825 */ /* 0x044fe200078e0204 */
[----:B------:R-:W-:Y:S04]  /*10700*/  STL.64 [R1+0x1928], R22 ;  /* 0x0019281601007387 */ /* 0x000fe80000100a00 */
[----:B------:R2:W-:Y:S04]  /*10710*/  LDGSTS.E [R114+0x74c00], [R22.64], !P2 ;  /* 0x74c0000016727fae */ /* 0x0005e8000d121848 */
[----:B------:R5:W-:Y:S04]  /*10720*/  STL.64 [R1+0x1930], R4 ;  /* 0x0019300401007387 */ /* 0x000be80000100a00 */
[----:B------:R5:W-:Y:S04]  /*10730*/  LDGSTS.E [R114+0x74e00], [R4.64], !P2 ;  /* 0x74e0000004727fae */ /* 0x000be8000d121848 */
[----:B-----5:R-:W5:Y:S04]  /*10740*/  LDL.LU.64 R4, [R1+0x180] ;  /* 0x0001800001047983 */ /* 0x020f680000300a00 */
[----:B-1----:R-:W5:Y:S04]  /*10750*/  LDL.LU.64 R24, [R1+0x178] ;  /* 0x0001780001187983 */ /* 0x002f680000300a00 */
[----:B--2---:R-:W2:Y:S01]  /*10760*/  LDL.LU.64 R22, [R1+0x170] ;  /* 0x0001700001167983 */ /* 0x004ea20000300a00 */
[----:B------:R-:W-:-:S05]  /*10770*/  IMAD.WIDE R26, R0, 0x4, R20 ;  /* 0x00000004001a7825 */ /* 0x000fca00078e0214 */
[----:B------:R-:W-:Y:S04]  /*10780*/  STL.64 [R1+0x1978], R26 ;  /* 0x0019781a01007387 */ /* 0x000fe80000100a00 */
[----:B------:R-:W2:Y:S01]  /*10790*/  LDL.LU.64 R20, [R1+0x160] ;  /* 0x0001600001147983 */ /* 0x000ea20000300a00 */
[----:B---3--:R-:W-:-:S03]  /*107a0*/  IMAD.WIDE R18, R0, 0x4, R18 ;  /* 0x0000000400127825 */ /* 0x008fc600078e0212 */
[----:B------:R1:W-:Y:S04]  /*107b0*/  LDGSTS.E [R114+0x76800], [R26.64], !P6 ;  /* 0x768000001a727fae */ /* 0x0003e8000f121848 */
[----:B------:R-:W-:Y:S04]  /*107c0*/  STL.64 [R1+0x1980], R18 ;  /* 0x0019801201007387 */ /* 0x000fe80000100a00 */
[----:B------:R3:W-:Y:S01]  /*107d0*/  LDGSTS.E [R114+0x76a00], [R18.64], !P6 ;  /* 0x76a0000012727fae */ /* 0x0007e2000f121848 */
[----:B----4-:R-:W-:-:S05]  /*107e0*/  IMAD.WIDE R16, R0, 0x4, R16 ;  /* 0x0000000400107825 */ /* 0x010fca00078e0210 */
[----:B------:R-:W-:Y:S04]  /*107f0*/  STL.64 [R1+0x1988], R16 ;  /* 0x0019881001007387 */ /* 0x000fe80000100a00 */
[----:B------:R4:W-:Y:S01]  /*10800*/  LDGSTS.E [R114+0x76c00], [R16.64], !P6 ;  /* 0x76c0000010727fae */ /* 0x0009e2000f121848 */
[----:B------:R-:W-:-:S05]  /*10810*/  IMAD.WIDE R8, R0, 0x4, R8 ;  /* 0x0000000400087825 */ /* 0x000fca00078e0208 */
[----:B------:R1:W-:Y:S04]  /*10820*/  STL.64 [R1+0x1990], R8 ;  /* 0x0019900801007387 */ /* 0x0003e80000100a00 */
[----:B------:R1:W-:Y:S04]  /*10830*/  LDGSTS.E [R114+0x76e00], [R8.64], !P6 ;  /* 0x76e0000008727fae */ /* 0x0003e8000f121848 */
[----:B-1----:R-:W2:Y:S01]  /*10840*/  LDL.LU.64 R8, [R1+0x158] ;  /* 0x0001580001087983 */ /* 0x002ea20000300a00 */
[----:B------:R-:W-:-:S03]  /*10850*/  IADD3 R2, R252, -0xf2, RZ ;  /* 0xffffff0efc027810 */ /* 0x000fc60007ffe0ff */
[----:B---3--:R-:W3:Y:S01]  /*10860*/  LDL.LU.64 R18, [R1+0x150] ;  /* 0x0001500001127983 */ /* 0x008ee20000300a00 */
[----:B------:R-:W-:-:S03]  /*10870*/  ISETP.GE.U32.AND P4, PT, R2, 0x7ffffe8f, PT ;  /* 0x7ffffe8f0200780c */ /* 0x000fc60003f86070 */
[----:B----4-:R-:W4:Y:S01]  /*10880*/  LDL.LU.64 R16, [R1+0x148] ;  /* 0x0001480001107983 */ /* 0x010f220000300a00 */
[----:B------:R-:W-:-:S03]  /*10890*/  IMAD.WIDE R26, R0, 0x4, R248 ;  /* 0x00000004001a7825 */ /* 0x000fc600078e02f8 */
[----:B------:R-:W4:Y:S01]  /*108a0*/  LDL.LU.64 R248, [R1+0x140] ;  /* 0x0001400001f87983 */ /* 0x000f220000300a00 */
[----:B------:R-:W-:-:S03]  /*108b0*/  IMAD.WIDE R12, R0, 0x4, R12 ;  /* 0x00000004000c7825 */ /* 0x000fc600078e020c */
[----:B------:R-:W-:Y:S04]  /*108c0*/  STL.64 [R1+0x19b8], R26 ;  /* 0x0019b81a01007387 */ /* 0x000fe80000100a00 */
[----:B------:R1:W-:Y:S04]  /*108d0*/  STL.64 [R1+0x19c0], R12 ;  /* 0x0019c00c01007387 */ /* 0x0003e80000100a00 */
[----:B------:R5:W-:Y:S04]  /*108e0*/  LDGSTS.E [R114+0x78800], [R26.64], !P4 ;  /* 0x788000001a727fae */ /* 0x000be8000e121848 */
[----:B------:R1:W-:Y:S01]  /*108f0*/  LDGSTS.E [R114+0x78a00], [R12.64], !P4 ;  /* 0x78a000000c727fae */ /* 0x0003e2000e121848 */
[----:B------:R-:W-:-:S04]  /*10900*/  IMAD.WIDE R10, R0, 0x4, R10 ;  /* 0x00000004000a7825 */ /* 0x000fc800078e020a */
[----:B------:R-:W-:Y:S01]  /*10910*/  IMAD.WIDE R6, R0, 0x4, R6 ;  /* 0x0000000400067825 */ /* 0x000fe200078e0206 */
[----:B------:R-:W-:Y:S04]  /*10920*/  STL.64 [R1+0x19c8], R10 ;  /* 0x0019c80a01007387 */ /* 0x000fe80000100a00 */
[----:B------:R1:W-:Y:S04]  /*10930*/  STL.64 [R1+0x19d0], R6 ;  /* 0x0019d00601007387 */ /* 0x0003e80000100a00 */
[----:B-1----:R-:W4:Y:S04]  /*10940*/  LDL.LU.64 R12, [R1+0x138] ;  /* 0x00013800010c7983 */ /* 0x002f280000300a00 */
[----:B------:R1:W-:Y:S04]  /*10950*/  LDGSTS.E [R114+0x78c00], [R10.64], !P4 ;  /* 0x78c000000a727fae */ /* 0x0003e8000e121848 */
[----:B------:R1:W-:Y:S01]  /*10960*/  LDGSTS.E [R114+0x78e00], [R6.64], !P4 ;  /* 0x78e0000006727fae */ /* 0x0003e2000e121848 */
[----:B------:R-:W-:-:S03]  /*10970*/  IADD3 R2, R252, -0xf6, RZ ;  /* 0xffffff0afc027810 */ /* 0x000fc60007ffe0ff */
[----:B-1----:R-:W4:Y:S04]  /*10980*/  LDL.LU.64 R6, [R1+0x130] ;  /* 0x0001300001067983 */ /* 0x002f280000300a00 */
[----:B------:R-:W4:Y:S01]  /*10990*/  LDL.LU.64 R10, [R1+0xb8] ;  /* 0x0000b800010a7983 */ /* 0x000f220000300a00 */
[----:B------:R-:W-:Y:S01]  /*109a0*/  ISETP.GE.U32.AND P3, PT, R2, 0x7ffffe8b, PT ;  /* 0x7ffffe8b0200780c */ /* 0x000fe20003f66070 */
[C---:B-----5:R-:W-:Y:S02]  /*109b0*/  IMAD.WIDE R26, R0.reuse, 0x4, R4 ;  /* 0x00000004001a7825 */ /* 0x060fe400078e0204 */
[----:B------:R-:W5:Y:S02]  /*109c0*/  LDL.LU.64 R4, [R1+0xb0] ;  /* 0x0000b00001047983 */ /* 0x000f640000300a00 */
[----:B------:R-:W-:-:S04]  /*109d0*/  IMAD.WIDE R24, R0, 0x4, R24 ;  /* 0x0000000400187825 */ /* 0x000fc800078e0218 */
[C---:B--2---:R-:W-:Y:S01]  /*109e0*/  IMAD.WIDE R22, R0.reuse, 0x4, R22 ;  /* 0x0000000400167825 */ /* 0x044fe200078e0216 */
[----:B------:R-:W-:Y:S04]  /*109f0*/  STL.64 [R1+0x19f8], R26 ;  /* 0x0019f81a01007387 */ /* 0x000fe80000100a00 */
[----:B------:R-:W-:Y:S04]  /*10a00*/  STL.64 [R1+0x1a00], R24 ;  /* 0x001a001801007387 */ /* 0x000fe80000100a00 */
[----:B------:R1:W-:Y:S01]  /*10a10*/  LDGSTS.E [R114+0x7a800], [R26.64], !P3 ;  /* 0x7a8000001a727fae */ /* 0x0003e2000d921848 */
[----:B------:R-:W-:-:S03]  /*10a20*/  IMAD.WIDE R20, R0, 0x4, R20 ;  /* 0x0000000400147825 */ /* 0x000fc600078e0214 */
[----:B------:R2:W-:Y:S04]  /*10a30*/  STL.64 [R1+0x1a08], R22 ;  /* 0x001a081601007387 */ /* 0x0005e80000100a00 */
[----:B------:R3:W-:Y:S04]  /*10a40*/  LDGSTS.E [R114+0x7aa00], [R24.64], !P3 ;  /* 0x7aa0000018727fae */ /* 0x0007e8000d921848 */
[----:B------:R1:W-:Y:S04]  /*10a50*/  STL.64 [R1+0x1a10], R20 ;  /* 0x001a101401007387 */ /* 0x0003e80000100a00 */
[----:B------:R2:W-:Y:S04]  /*10a60*/  LDGSTS.E [R114+0x7ac00], [R22.64], !P3 ;  /* 0x7ac0000016727fae */ /* 0x0005e8000d921848 */
[----:B------:R1:W-:Y:S04]  /*10a70*/  LDGSTS.E [R114+0x7ae00], [R20.64], !P3 ;  /* 0x7ae0000014727fae */ /* 0x0003e8000d921848 */
[----:B--2---:R-:W2:Y:S04]  /*10a80*/  LDL.LU.64 R22, [R1+0x6a8] ;  /* 0x0006a80001167983 */ /* 0x004ea80000300a00 */
[----:B-1----:R-:W2:Y:S01]  /*10a90*/  LDL.LU.64 R20, [R1+0x6c0] ;  /* 0x0006c00001147983 */ /* 0x002ea20000300a00 */
[----:B------:R-:W-:-:S03]  /*10aa0*/  IMAD.WIDE R26, R0, 0x4, R8 ;  /* 0x00000004001a7825 */ /* 0x000fc600078e0208 */
[----:B------:R-:W2:Y:S01]  /*10ab0*/  LDL.LU.64 R8, [R1+0x6c8] ;  /* 0x0006c80001087983 */ /* 0x000ea20000300a00 */
[----:B------:R-:W-:-:S04]  /*10ac0*/  IADD3 R2, R252, -0xfa, RZ ;  /* 0xffffff06fc027810 */ /* 0x000fc80007ffe0ff */
[----:B------:R-:W-:Y:S02]  /*10ad0*/  ISETP.GE.U32.AND P5, PT, R2, 0x7ffffe87, PT ;  /* 0x7ffffe870200780c */ /* 0x000fe40003fa6070 */
[----:B------:R-:W-:Y:S01]  /*10ae0*/  IADD3 R2, R252, -0xfe, RZ ;  /* 0xffffff02fc027810 */ /* 0x000fe20007ffe0ff */
[----:B---3--:R-:W-:Y:S01]  /*10af0*/  IMAD.WIDE R24, R0, 0x4, R18 ;  /* 0x0000000400187825 */ /* 0x008fe200078e0212 */
[----:B------:R-:W-:Y:S02]  /*10b00*/  STL.64 [R1+0x1a38], R26 ;  /* 0x001a381a01007387 */ /* 0x000fe40000100a00 */
[----:B------:R-:W-:Y:S01]  /*10b10*/  ISETP.GE.U32.AND P0, PT, R2, 0x7ffffe83, PT ;  /* 0x7ffffe830200780c */ /* 0x000fe20003f06070 */
[----:B----4-:R-:W-:-:S06]  /*10b20*/  IMAD.WIDE R18, R0, 0x4, R16 ;  /* 0x0000000400127825 */ /* 0x010fcc00078e0210 */
[----:B------:R1:W-:Y:S04]  /*10b30*/  LDGSTS.E [R114+0x7c800], [R26.64], !P5 ;  /* 0x7c8000001a727fae */ /* 0x0003e8000e921848 */
[----:B------:R3:W-:Y:S01]  /*10b40*/  LDGSTS.E [R114+0x7ca00], [R24.64], !P5 ;  /* 0x7ca0000018727fae */ /* 0x0007e2000e921848 */
[----:B------:R-:W-:-:S03]  /*10b50*/  IMAD.WIDE R16, R0, 0x4, R248 ;  /* 0x0000000400107825 */ /* 0x000fc600078e02f8 */
[----:B------:R-:W4:Y:S04]  /*10b60*/  LDL.LU.64 R248, [R1+0x6d0] ;  /* 0x0006d00001f87983 */ /* 0x000f280000300a00 */
[----:B------:R-:W-:Y:S04]  /*10b70*/  STL.64 [R1+0x1a40], R24 ;  /* 0x001a401801007387 */ /* 0x000fe80000100a00 */
[----:B------:R1:W-:Y:S04]  /*10b80*/  STL.64 [R1+0x1a48], R18 ;  /* 0x001a481201007387 */ /* 0x0003e80000100a00 */
[----:B------:R1:W-:Y:S04]  /*10b90*/  STL.64 [R1+0x1a50], R16 ;  /* 0x001a501001007387 */ /* 0x0003e80000100a00 */
[----:B------:R1:W-:Y:S04]  /*10ba0*/  LDGSTS.E [R114+0x7cc00], [R18.64], !P5 ;  /* 0x7cc0000012727fae */ /* 0x0003e8000e921848 */
[----:B------:R3:W-:Y:S04]  /*10bb0*/  LDGSTS.E [R114+0x7ce00], [R16.64], !P5 ;  /* 0x7ce0000010727fae */ /* 0x0007e8000e921848 */
[----:B-1----:R-:W4:Y:S04]  /*10bc0*/  LDL.LU.64 R18, [R1+0x6d8] ;  /* 0x0006d80001127983 */ /* 0x002f280000300a00 */
[----:B---3--:R-:W4:Y:S01]  /*10bd0*/  LDL.LU.64 R16, [R1+0x6e0] ;  /* 0x0006e00001107983 */ /* 0x008f220000300a00 */
[----:B------:R-:W-:-:S05]  /*10be0*/  IMAD.WIDE R26, R0, 0x4, R12 ;  /* 0x00000004001a7825 */ /* 0x000fca00078e020c */
[----:B------:R-:W-:Y:S04]  /*10bf0*/  STL.64 [R1+0x1a78], R26 ;  /* 0x001a781a01007387 */ /* 0x000fe80000100a00 */
[----:B------:R1:W-:Y:S01]  /*10c00*/  LDGSTS.E [R114+0x7e800], [R26.64], !P0 ;  /* 0x7e8000001a727fae */ /* 0x0003e2000c121848 */
[----:B------:R-:W-:-:S03]  /*10c10*/  IMAD.WIDE R24, R0, 0x4, R6 ;  /* 0x0000000400187825 */ /* 0x000fc600078e0206 */
[----:B------:R-:W4:Y:S01]  /*10c20*/  LDL.LU.64 R6, [R1+0x6e8] ;  /* 0x0006e80001067983 */ /* 0x000f220000300a00 */
[----:B------:R-:W-:-:S03]  /*10c30*/  IMAD.WIDE R10, R0, 0x4, R10 ;  /* 0x00000004000a7825 */ /* 0x000fc600078e020a */
[----:B------:R-:W-:Y:S04]  /*10c40*/  STL.64 [R1+0x1a80], R24 ;  /* 0x001a801801007387 */ /* 0x000fe80000100a00 */
[----:B------:R-:W4:Y:S04]  /*10c50*/  LDL.LU.64 R12, [R1+0x6f0] ;  /* 0x0006f000010c7983 */ /* 0x000f280000300a00 */
[----:B------:R1:W-:Y:S04]  /*10c60*/  STL.64 [R1+0x1a88], R10 ;  /* 0x001a880a01007387 */ /* 0x0003e80000100a00 */
[----:B------:R4:W-:Y:S04]  /*10c70*/  LDGSTS.E [R114+0x7ea00], [R24.64], !P0 ;  /* 0x7ea0000018727fae */ /* 0x0009e8000c121848 */
[----:B------:R1:W-:Y:S01]  /*10c80*/  LDGSTS.E [R114+0x7ec00], [R10.64], !P0 ;  /* 0x7ec000000a727fae */ /* 0x0003e2000c121848 */
[----:B-----5:R-:W-:-:S05]  /*10c90*/  IMAD.WIDE R4, R0, 0x4, R4 ;  /* 0x0000000400047825 */ /* 0x020fca00078e0204 */
[----:B------:R5:W-:Y:S04]  /*10ca0*/  STL.64 [R1+0x1a90], R4 ;  /* 0x001a900401007387 */ /* 0x000be80000100a00 */
[----:B-1----:R-:W3:Y:S04]  /*10cb0*/  LDL.LU.64 R10, [R1+0x6f8] ;  /* 0x0006f800010a7983 */ /* 0x002ee80000300a00 */
[----:B------:R5:W-:Y:S04]  /*10cc0*/  LDGSTS.E [R114+0x7ee00], [R4.64], !P0 ;  /* 0x7ee0000004727fae */ /* 0x000be8000c121848 */
[----:B-----5:R-:W5:Y:S01]  /*10cd0*/  LDL.LU.64 R4, [R1+0x700] ;  /* 0x0007000001047983 */ /* 0x020f620000300a00 */
[----:B--2---:R-:W-:-:S04]  /*10ce0*/  IMAD.WIDE R28, R0, 0x4, R22 ;  /* 0x00000004001c7825 */ /* 0x004fc800078e0216 */
[C---:B------:R-:W-:Y:S01]  /*10cf0*/  IMAD.WIDE R26, R0.reuse, 0x4, R20 ;  /* 0x00000004001a7825 */ /* 0x040fe200078e0214 */
[----:B------:R-:W-:Y:S04]  /*10d00*/  STL.64 [R1+0x268], R28 ;  /* 0x0002681c01007387 */ /* 0x000fe80000100a00 */
[----:B------:R-:W2:Y:S04]  /*10d10*/  LDL.LU.64 R22, [R1+0x708] ;  /* 0x0007080001167983 */ /* 0x000ea80000300a00 */
[----:B------:R-:W-:Y:S01]  /*10d20*/  STL.64 [R1+0x260], R26 ;  /* 0x0002601a01007387 */ /* 0x000fe20000100a00 */
[----:B------:R-:W-:-:S03]  /*10d30*/  IMAD.WIDE R20, R0, 0x4, R8 ;  /* 0x0000000400147825 */ /* 0x000fc600078e0208 */
[----:B------:R-:W2:Y:S01]  /*10d40*/  LDL.LU.64 R8, [R1+0x710] ;  /* 0x0007100001087983 */ /* 0x000ea20000300a00 */
[----:B------:R-:W-:Y:S01]  /*10d50*/  IADD3 R2, R252, -0x83, RZ ;  /* 0xffffff7dfc027810 */ /* 0x000fe20007ffe0ff */
[----:B------:R-:W-:-:S03]  /*10d60*/  IMAD.SHL.U32 R83, R148, 0x4, RZ ;  /* 0x0000000494537824 */ /* 0x000fc600078e00ff */
[----:B------:R-:W-:Y:S02]  /*10d70*/  ISETP.GE.U32.AND P1, PT, R2, 0x7ffffefe, PT ;  /* 0x7ffffefe0200780c */ /* 0x000fe40003f26070 */
[----:B------:R-:W-:Y:S02]  /*10d80*/  IADD3 R2, R252, -0x87, RZ ;  /* 0xffffff79fc027810 */ /* 0x000fe40007ffe0ff */
[----:B------:R-:W-:Y:S02]  /*10d90*/  LOP3.LUT R82, R83, 0x40, RZ, 0x3c, !PT ;  /* 0x0000004053527812 */ /* 0x000fe400078e3cff */
[----:B------:R-:W-:Y:S01]  /*10da0*/  ISETP.GE.U32.AND P2, PT, R2, 0x7ffffefa, PT ;  /* 0x7ffffefa0200780c */ /* 0x000fe20003f46070 */
[----:B------:R1:W-:Y:S06]  /*10db0*/  STL.64 [R1+0x258], R20 ;  /* 0x0002581401007387 */ /* 0x0003ec0000100a00 */
[----:B------:R1:W-:Y:S04]  /*10dc0*/  LDGSTS.E [R82+0x41000], [R28.64], !P1 ;  /* 0x410000001c527fae */ /* 0x0003e8000c921848 */
[----:B------:R1:W-:Y:S01]  /*10dd0*/  LDGSTS.E [R82+0x41200], [R26.64], !P1 ;  /* 0x412000001a527fae */ /* 0x0003e2000c921848 */
[----:B----4-:R-:W-:-:S03]  /*10de0*/  IMAD.WIDE R24, R0, 0x4, R248 ;  /* 0x0000000400187825 */ /* 0x010fc600078e02f8 */
[----:B------:R1:W-:Y:S04]  /*10df0*/  LDGSTS.E [R82+0x41400], [R20.64], !P1 ;  /* 0x4140000014527fae */ /* 0x0003e8000c921848 */
[----:B------:R4:W-:Y:S04]  /*10e00*/  STL.64 [R1+0x250], R24 ;  /* 0x0002501801007387 */ /* 0x0009e80000100a00 */
[----:B------:R4:W-:Y:S04]  /*10e10*/  LDGSTS.E [R82+0x41600], [R24.64], !P1 ;  /* 0x4160000018527fae */ /* 0x0009e8000c921848 */
[----:B-1----:R-:W2:Y:S04]  /*10e20*/  LDL.LU.64 R20, [R1+0x718] ;  /* 0x0007180001147983 */ /* 0x002ea80000300a00 */
[----:B------:R-:W2:Y:S01]  /*10e30*/  LDL.LU.64 R248, [R1+0x720] ;  /* 0x0007200001f87983 */ /* 0x000ea20000300a00 */
[----:B------:R-:W-:-:S03]  /*10e40*/  IMAD.WIDE R26, R0, 0x4, R18 ;  /* 0x00000004001a7825 */ /* 0x000fc600078e0212 */
[----:B------:R-:W2:Y:S01]  /*10e50*/  LDL.LU.64 R18, [R1+0x728] ;  /* 0x0007280001127983 */ /* 0x000ea20000300a00 */
[----:B----4-:R-:W-:-:S03]  /*10e60*/  IMAD.WIDE R24, R0, 0x4, R16 ;  /* 0x0000000400187825 */ /* 0x010fc600078e0210 */
[----:B------:R-:W-:Y:S04]  /*10e70*/  STL.64 [R1+0x228], R26 ;  /* 0x0002281a01007387 */ /* 0x000fe80000100a00 */
[----:B------:R3:W-:Y:S04]  /*10e80*/  LDGSTS.E [R82+0x43000], [R26.64], !P2 ;  /* 0x430000001a527fae */ /* 0x0007e8000d121848 */
[----:B------:R5:W-:Y:S01]  /*10e90*/  LDGSTS.E [R82+0x43200], [R24.64], !P2 ;  /* 0x4320000018527fae */ /* 0x000be2000d121848 */
[----:B------:R-:W-:-:S03]  /*10ea0*/  IMAD.WIDE R16, R0, 0x4, R6 ;  /* 0x0000000400107825 */ /* 0x000fc600078e0206 */
[----:B------:R-:W4:Y:S01]  /*10eb0*/  LDL.LU.64 R6, [R1+0x730] ;  /* 0x0007300001067983 */ /* 0x000f220000300a00 */
[----:B------:R-:W-:-:S03]  /*10ec0*/  IMAD.WIDE R12, R0, 0x4, R12 ;  /* 0x00000004000c7825 */ /* 0x000fc600078e020c */
[----:B------:R-:W-:Y:S04]  /*10ed0*/  STL.64 [R1+0x220], R24 ;  /* 0x0002201801007387 */ /* 0x000fe80000100a00 */
        /* <DEDUP_REMOVED lines=8> */
[C---:B---3--:R-:W-:Y:S02]  /*10f60*/  IMAD.WIDE R26, R0.reuse, 0x4, R10 ;  /* 0x00000004001a7825 */ /* 0x048fe400078e020a */
[----:B------:R-:W3:Y:S04]  /*10f70*/  LDL.LU.64 R10, [R1+0x748] ;  /* 0x00074800010a7983 */ /* 0x000ee80000300a00 */
[----:B------:R-:W-:Y:S06]  /*10f80*/  STL.64 [R1+0x1a8], R26 ;  /* 0x0001a81a01007387 */ /* 0x000fec0000100a00 */
[----:B------:R1:W-:Y:S01]  /*10f90*/  LDGSTS.E [R82+0x45000], [R26.64], !P6 ;  /* 0x450000001a527fae */ /* 0x0003e2000f121848 */
[----:B-----5:R-:W-:-:S03]  /*10fa0*/  IMAD.WIDE R24, R0, 0x4, R4 ;  /* 0x0000000400187825 */ /* 0x020fc600078e0204 */
[----:B------:R-:W5:Y:S04]  /*10fb0*/  LDL.LU.64 R4, [R1+0x750] ;  /* 0x0007500001047983 */ /* 0x000f680000300a00 */
[----:B------:R-:W-:Y:S04]  /*10fc0*/  STL.64 [R1+0x1a0], R24 ;  /* 0x0001a01801007387 */ /* 0x000fe80000100a00 */
[----:B------:R1:W-:Y:S01]  /*10fd0*/  LDGSTS.E [R82+0x45200], [R24.64], !P6 ;  /* 0x4520000018527fae */ /* 0x0003e2000f121848 */
[----:B--2---:R-:W-:-:S05]  /*10fe0*/  IMAD.WIDE R22, R0, 0x4, R22 ;  /* 0x0000000400167825 */ /* 0x004fca00078e0216 */
[----:B------:R-:W-:Y:S04]  /*10ff0*/  STL.64 [R1+0x198], R22 ;  /* 0x0001981601007387 */ /* 0x000fe80000100a00 */
[----:B------:R2:W-:Y:S01]  /*11000*/  LDGSTS.E [R82+0x45400], [R22.64], !P6 ;  /* 0x4540000016527fae */ /* 0x0005e2000f121848 */
[----:B------:R-:W-:-:S05]  /*11010*/  IMAD.WIDE R8, R0, 0x4, R8 ;  /* 0x0000000400087825 */ /* 0x000fca00078e0208 */
[----:B------:R1:W-:Y:S04]  /*11020*/  STL.64 [R1+0x190], R8 ;  /* 0x0001900801007387 */ /* 0x0003e80000100a00 */
[----:B------:R1:W-:Y:S04]  /*11030*/  LDGSTS.E [R82+0x45600], [R8.64], !P6 ;  /* 0x4560000008527fae */ /* 0x0003e8000f121848 */
[----:B-1----:R-:W5:Y:S01]  /*11040*/  LDL.LU.64 R8, [R1+0x758] ;  /* 0x0007580001087983 */ /* 0x002f620000300a00 */
[----:B------:R-:W-:-:S03]  /*11050*/  IADD3 R2, R252, -0x8f, RZ ;  /* 0xffffff71fc027810 */ /* 0x000fc60007ffe0ff */
[----:B------:R-:W5:Y:S01]  /*11060*/  LDL.LU.64 R26, [R1+0x760] ;  /* 0x00076000011a7983 */ /* 0x000f620000300a00 */
[----:B------:R-:W-:Y:S02]  /*11070*/  ISETP.GE.U32.AND P4, PT, R2, 0x7ffffef2, PT ;  /* 0x7ffffef20200780c */ /* 0x000fe40003f86070 */
[----:B------:R-:W-:-:S04]  /*11080*/  IADD3 R2, R252, -0x93, RZ ;  /* 0xffffff6dfc027810 */ /* 0x000fc80007ffe0ff */
[----:B------:R-:W-:Y:S01]  /*11090*/  ISETP.GE.U32.AND P3, PT, R2, 0x7ffffeee, PT ;  /* 0x7ffffeee0200780c */ /* 0x000fe20003f66070 */
[----:B--2---:R-:W-:-:S04]  /*110a0*/  IMAD.WIDE R22, R0, 0x4, R20 ;  /* 0x0000000400167825 */ /* 0x004fc800078e0214 */
[C---:B------:R-:W-:Y:S02]  /*110b0*/  IMAD.WIDE R20, R0.reuse, 0x4, R248 ;  /* 0x0000000400147825 */ /* 0x040fe400078e02f8 */
[----:B------:R1:W-:Y:S04]  /*110c0*/  LDGSTS.E [R82+0x47000], [R22.64], !P4 ;  /* 0x4700000016527fae */ /* 0x0003e8000e121848 */
[----:B------:R-:W2:Y:S04]  /*110d0*/  LDL.LU.64 R248, [R1+0x768] ;  /* 0x0007680001f87983 */ /* 0x000ea80000300a00 */
[----:B------:R-:W-:Y:S01]  /*110e0*/  STL.64 [R1+0x160], R22 ;  /* 0x0001601601007387 */ /* 0x000fe20000100a00 */
[----:B------:R-:W-:-:S03]  /*110f0*/  IMAD.WIDE R18, R0, 0x4, R18 ;  /* 0x0000000400127825 */ /* 0x000fc600078e0212 */
[----:B------:R-:W2:Y:S04]  /*11100*/  LDL.LU.64 R24, [R1+0x770] ;  /* 0x0007700001187983 */ /* 0x000ea80000300a00 */
[----:B------:R-:W-:Y:S04]  /*11110*/  STL.64 [R1+0x158], R20 ;  /* 0x0001581401007387 */ /* 0x000fe80000100a00 */
[----:B------:R1:W-:Y:S04]  /*11120*/  LDGSTS.E [R82+0x47200], [R20.64], !P4 ;  /* 0x4720000014527fae */ /* 0x0003e8000e121848 */
[----:B------:R-:W-:Y:S04]  /*11130*/  STL.64 [R1+0x150], R18 ;  /* 0x0001501201007387 */ /* 0x000fe80000100a00 */
[----:B------:R1:W-:Y:S01]  /*11140*/  LDGSTS.E [R82+0x47400], [R18.64], !P4 ;  /* 0x4740000012527fae */ /* 0x0003e2000e121848 */
[----:B----4-:R-:W-:-:S05]  /*11150*/  IMAD.WIDE R6, R0, 0x4, R6 ;  /* 0x0000000400067825 */ /* 0x010fca00078e0206 */
[----:B------:R4:W-:Y:S04]  /*11160*/  STL.64 [R1+0x148], R6 ;  /* 0x0001480601007387 */ /* 0x0009e80000100a00 */
[----:B------:R4:W-:Y:S04]  /*11170*/  LDGSTS.E [R82+0x47600], [R6.64], !P4 ;  /* 0x4760000006527fae */ /* 0x0009e8000e121848 */
[----:B----4-:R-:W2:Y:S04]  /*11180*/  LDL.LU.64 R6, [R1+0x778] ;  /* 0x0007780001067983 */ /* 0x010ea80000300a00 */
[----:B-1----:R-:W2:Y:S04]  /*11190*/  LDL.LU.64 R22, [R1+0x780] ;  /* 0x0007800001167983 */ /* 0x002ea80000300a00 */
[----:B------:R-:W2:Y:S01]  /*111a0*/  LDL.LU.64 R20, [R1+0x788] ;  /* 0x0007880001147983 */ /* 0x000ea20000300a00 */
[----:B------:R-:W-:-:S03]  /*111b0*/  IMAD.WIDE R18, R0, 0x4, R16 ;  /* 0x0000000400127825 */ /* 0x000fc600078e0210 */
[----:B------:R-:W2:Y:S01]  /*111c0*/  LDL.LU.64 R16, [R1+0x790] ;  /* 0x0007900001107983 */ /* 0x000ea20000300a00 */
[----:B------:R-:W-:-:S03]  /*111d0*/  IMAD.WIDE R12, R0, 0x4, R12 ;  /* 0x00000004000c7825 */ /* 0x000fc600078e020c */
[----:B------:R-:W-:Y:S04]  /*111e0*/  STL.64 [R1+0xb0], R18 ;  /* 0x0000b01201007387 */ /* 0x000fe80000100a00 */
[----:B------:R1:W-:Y:S04]  /*111f0*/  STL.64 [R1+0x88], R12 ;  /* 0x0000880c01007387 */ /* 0x0003e80000100a00 */
[----:B------:R1:W-:Y:S04]  /*11200*/  LDGSTS.E [R82+0x49000], [R18.64], !P3 ;  /* 0x4900000012527fae */ /* 0x0003e8000d921848 */
[----:B------:R1:W-:Y:S01]  /*11210*/  LDGSTS.E [R82+0x49200], [R12.64], !P3 ;  /* 0x492000000c527fae */ /* 0x0003e2000d921848 */
[----:B---3--:R-:W-:-:S05]  /*11220*/  IMAD.WIDE R10, R0, 0x4, R10 ;  /* 0x00000004000a7825 */ /* 0x008fca00078e020a */
[----:B------:R3:W-:Y:S04]  /*11230*/  STL.64 [R1+0x80], R10 ;  /* 0x0000800a01007387 */ /* 0x0007e80000100a00 */
[----:B------:R3:W-:Y:S01]  /*11240*/  LDGSTS.E [R82+0x49400], [R10.64], !P3 ;  /* 0x494000000a527fae */ /* 0x0007e2000d921848 */
[----:B-----5:R-:W-:-:S05]  /*11250*/  IMAD.WIDE R4, R0, 0x4, R4 ;  /* 0x0000000400047825 */ /* 0x020fca00078e0204 */
[----:B------:R5:W-:Y:S04]  /*11260*/  STL.64 [R1+0x58], R4 ;  /* 0x0000580401007387 */ /* 0x000be80000100a00 */
[----:B-1----:R-:W4:Y:S04]  /*11270*/  LDL.LU.64 R12, [R1+0x798] ;  /* 0x00079800010c7983 */ /* 0x002f280000300a00 */
[----:B---3--:R-:W3:Y:S04]  /*11280*/  LDL.LU.64 R10, [R1+0x7a0] ;  /* 0x0007a000010a7983 */ /* 0x008ee80000300a00 */
[----:B------:R5:W-:Y:S04]  /*11290*/  LDGSTS.E [R82+0x49600], [R4.64], !P3 ;  /* 0x4960000004527fae */ /* 0x000be8000d921848 */
[----:B------:R-:W3:Y:S01]  /*112a0*/  LDL.LU.64 R18, [R1+0x7a8] ;  /* 0x0007a80001127983 */ /* 0x000ee20000300a00 */
[----:B-----5:R-:W-:-:S03]  /*112b0*/  IMAD.WIDE R4, R0, 0x4, R8 ;  /* 0x0000000400047825 */ /* 0x020fc600078e0208 */
[----:B------:R-:W5:Y:S01]  /*112c0*/  LDL.LU.64 R8, [R1+0x7b0] ;  /* 0x0007b00001087983 */ /* 0x000f620000300a00 */
[----:B------:R-:W-:-:S04]  /*112d0*/  IADD3 R2, R252, -0x97, RZ ;  /* 0xffffff69fc027810 */ /* 0x000fc80007ffe0ff */
[----:B------:R-:W-:Y:S01]  /*112e0*/  ISETP.GE.U32.AND P5, PT, R2, 0x7ffffeea, PT ;  /* 0x7ffffeea0200780c */ /* 0x000fe20003fa6070 */
[C---:B------:R-:W-:Y:S01]  /*112f0*/  IMAD.WIDE R250, R0.reuse, 0x4, R26 ;  /* 0x0000000400fa7825 */ /* 0x040fe200078e021a */
[----:B------:R1:W-:Y:S04]  /*11300*/  STL.64 [R1+0x10], R4 ;  /* 0x0000100401007387 */ /* 0x0003e80000100a00 */
[----:B------:R-:W5:Y:S07]  /*11310*/  LDL.LU.64 R26, [R1+0x7b8] ;  /* 0x0007b800011a7983 */ /* 0x000f6e0000300a00 */
[----:B------:R1:W-:Y:S01]  /*11320*/  LDGSTS.E [R82+0x4b000], [R4.64], !P5 ;  /* 0x4b00000004527fae */ /* 0x0003e2000e921848 */
[----:B--2---:R-:W-:-:S03]  /*11330*/  IMAD.WIDE R242, R0, 0x4, R24 ;  /* 0x0000000400f27825 */ /* 0x004fc600078e0218 */
[----:B-1----:R-:W2:Y:S04]  /*11340*/  LDL.LU.64 R4, [R1+0x7c0] ;  /* 0x0007c00001047983 */ /* 0x002ea80000300a00 */
[----:B------:R-:W2:Y:S01]  /*11350*/  LDL.LU.64 R24, [R1+0x960] ;  /* 0x0009600001187983 */ /* 0x000ea20000300a00 */
[----:B------:R-:W-:-:S04]  /*11360*/  IMAD.WIDE R144, R0, 0x4, R6 ;  /* 0x0000000400907825 */ /* 0x000fc800078e0206 */
[C---:B------:R-:W-:Y:S01]  /*11370*/  IMAD.WIDE R142, R0.reuse, 0x4, R22 ;  /* 0x00000004008e7825 */ /* 0x040fe200078e0216 */
[----:B------:R-:W2:Y:S04]  /*11380*/  LDL.LU.64 R6, [R1+0x968] ;  /* 0x0009680001067983 */ /* 0x000ea80000300a00 */
[----:B------:R-:W2:Y:S01]  /*11390*/  LDL.LU.64 R22, [R1+0xab0] ;  /* 0x000ab00001167983 */ /* 0x000ea20000300a00 */
[----:B------:R-:W-:-:S04]  /*113a0*/  IMAD.WIDE R138, R0, 0x4, R16 ;  /* 0x00000004008a7825 */ /* 0x000fc800078e0210 */
[C---:B------:R-:W-:Y:S01]  /*113b0*/  IMAD.WIDE R140, R0.reuse, 0x4, R20 ;  /* 0x00000004008c7825 */ /* 0x040fe200078e0214 */
[----:B------:R-:W2:Y:S03]  /*113c0*/  LDL.LU.64 R16, [R1+0xaa8] ;  /* 0x000aa80001107983 */ /* 0x000ea60000300a00 */
[----:B----4-:R-:W-:-:S04]  /*113d0*/  IMAD.WIDE R128, R0, 0x4, R12 ;  /* 0x0000000400807825 */ /* 0x010fc800078e020c */
[C---:B---3--:R-:W-:Y:S01]  /*113e0*/  IMAD.WIDE R66, R0.reuse, 0x4, R10 ;  /* 0x0000000400427825 */ /* 0x048fe200078e020a */
[----:B------:R-:W3:Y:S04]  /*113f0*/  LDL.LU.64 R12, [R1+0xaa0] ;  /* 0x000aa000010c7983 */ /* 0x000ee80000300a00 */
[----:B------:R-:W4:Y:S01]  /*11400*/  LDL.LU.64 R10, [R1+0xa98] ;  /* 0x000a9800010a7983 */ /* 0x000f220000300a00 */
[----:B------:R-:W-:-:S03]  /*11410*/  IMAD.WIDE R64, R0, 0x4, R18 ;  /* 0x0000000400407825 */ /* 0x000fc600078e0212 */
[----:B------:R-:W4:Y:S04]  /*11420*/  LDL.LU.64 R20, [R1+0xa90] ;  /* 0x000a900001147983 */ /* 0x000f280000300a00 */
[----:B------:R-:W4:Y:S01]  /*11430*/  LDL.LU.64 R18, [R1+0xa88] ;  /* 0x000a880001127983 */ /* 0x000f220000300a00 */
[----:B-----5:R-:W-:Y:S01]  /*11440*/  IMAD.WIDE R62, R0, 0x4, R8 ;  /* 0x00000004003e7825 */ /* 0x020fe200078e0208 */
[----:B------:R-:W-:Y:S02]  /*11450*/  IADD3 R2, R252, -0x9b, RZ ;  /* 0xffffff65fc027810 */ /* 0x000fe40007ffe0ff */
[----:B------:R-:W5:Y:S02]  /*11460*/  LDL.LU.64 R8, [R1+0xa80] ;  /* 0x000a800001087983 */ /* 0x000f640000300a00 */
[----:B------:R-:W-:Y:S01]  /*11470*/  ISETP.GE.U32.AND P0, PT, R2, 0x7ffffee6, PT ;  /* 0x7ffffee60200780c */ /* 0x000fe20003f06070 */
[----:B------:R-:W-:Y:S01]  /*11480*/  IMAD.WIDE R248, R0, 0x4, R248 ;  /* 0x0000000400f87825 */ /* 0x000fe200078e02f8 */
[----:B------:R-:W-:Y:S01]  /*11490*/  IADD3 R2, R252, -0x9f, RZ ;  /* 0xffffff61fc027810 */ /* 0x000fe20007ffe0ff */
[----:B------:R1:W-:Y:S03]  /*114a0*/  LDGSTS.E [R82+0x4b200], [R250.64], !P5 ;  /* 0x4b200000fa527fae */ /* 0x0003e6000e921848 */
[----:B------:R-:W-:Y:S01]  /*114b0*/  ISETP.GE.U32.AND P1, PT, R2, 0x7ffffee2, PT ;  /* 0x7ffffee20200780c */ /* 0x000fe20003f26070 */
[----:B------:R1:W-:Y:S01]  /*114c0*/  LDGSTS.E [R82+0x4b400], [R248.64], !P5 ;  /* 0x4b400000f8527fae */ /* 0x0003e2000e921848 */
[----:B------:R-:W-:-:S03]  /*114d0*/  IADD3 R2, R252, -0xa3, RZ ;  /* 0xffffff5dfc027810 */ /* 0x000fc60007ffe0ff */
[----:B------:R1:W-:Y:S01]  /*114e0*/  LDGSTS.E [R82+0x4b600], [R242.64], !P5 ;  /* 0x4b600000f2527fae */ /* 0x0003e2000e921848 */
[----:B------:R-:W-:Y:S02]  /*114f0*/  ISETP.GE.U32.AND P2, PT, R2, 0x7ffffede, PT ;  /* 0x7ffffede0200780c */ /* 0x000fe40003f46070 */
[----:B------:R-:W-:Y:S01]  /*11500*/  IADD3 R2, R252, -0xa7, RZ ;  /* 0xffffff59fc027810 */ /* 0x000fe20007ffe0ff */
[----:B------:R1:W-:Y:S01]  /*11510*/  LDGSTS.E [R82+0x4d000], [R144.64], !P0 ;  /* 0x4d00000090527fae */ /* 0x0003e2000c121848 */
[----:B------:R-:W-:-:S03]  /*11520*/  IMAD.WIDE R52, R0, 0x4, R26 ;  /* 0x0000000400347825 */ /* 0x000fc600078e021a */
[----:B------:R1:W-:Y:S01]  /*11530*/  LDGSTS.E [R82+0x4d200], [R142.64], !P0 ;  /* 0x4d2000008e527fae */ /* 0x0003e2000c121848 */
[----:B------:R-:W-:-:S03]  /*11540*/  ISETP.GE.U32.AND P6, PT, R2, 0x7ffffeda, PT ;  /* 0x7ffffeda0200780c */ /* 0x000fc60003fc6070 */
[----:B------:R1:W-:Y:S04]  /*11550*/  LDGSTS.E [R82+0x4d400], [R140.64], !P0 ;  /* 0x4d4000008c527fae */ /* 0x0003e8000c121848 */
[----:B------:R1:W-:Y:S01]  /*11560*/  LDGSTS.E [R82+0x4d600], [R138.64], !P0 ;  /* 0x4d6000008a527fae */ /* 0x0003e2000c121848 */
[----:B--2---:R-:W-:-:S03]  /*11570*/  IMAD.WIDE R50, R0, 0x4, R4 ;  /* 0x0000000400327825 */ /* 0x004fc600078e0204 */
[----:B------:R-:W5:Y:S01]  /*11580*/  LDL.LU.64 R4, [R1+0xa78] ;  /* 0x000a780001047983 */ /* 0x000f620000300a00 */
[----:B------:R-:W-:-:S03]  /*11590*/  IMAD.WIDE R24, R0, 0x4, R24 ;  /* 0x0000000400187825 */ /* 0x000fc600078e0218 */
[----:B------:R1:W-:Y:S04]  /*115a0*/  LDGSTS.E [R82+0x4f000], [R128.64], !P1 ;  /* 0x4f00000080527fae */ /* 0x0003e8000c921848 */
[----:B------:R1:W-:Y:S04]  /*115b0*/  LDGSTS.E [R82+0x4f200], [R66.64], !P1 ;  /* 0x4f20000042527fae */ /* 0x0003e8000c921848 */
[----:B------:R1:W-:Y:S04]  /*115c0*/  LDGSTS.E [R82+0x4f400], [R64.64], !P1 ;  /* 0x4f40000040527fae */ /* 0x0003e8000c921848 */
[----:B------:R1:W-:Y:S04]  /*115d0*/  LDGSTS.E [R82+0x4f600], [R62.64], !P1 ;  /* 0x4f6000003e527fae */ /* 0x0003e8000c921848 */
[----:B------:R1:W-:Y:S04]  /*115e0*/  LDGSTS.E [R82+0x51000], [R52.64], !P2 ;  /* 0x5100000034527fae */ /* 0x0003e8000d121848 */
[----:B------:R1:W-:Y:S04]  /*115f0*/  STL.64 [R1+0x428], R24 ;  /* 0x0004281801007387 */ /* 0x0003e80000100a00 */
[----:B------:R1:W-:Y:S04]  /*11600*/  LDGSTS.E [R82+0x51200], [R50.64], !P2 ;  /* 0x5120000032527fae */ /* 0x0003e8000d121848 */
[----:B------:R1:W-:Y:S01]  /*11610*/  LDGSTS.E [R82+0x51400], [R24.64], !P2 ;  /* 0x5140000018527fae */ /* 0x0003e2000d121848 */
[----:B------:R-:W-:-:S04]  /*11620*/  IMAD.WIDE R6, R0, 0x4, R6 ;  /* 0x0000000400067825 */ /* 0x000fc800078e0206 */
[C---:B------:R-:W-:Y:S01]  /*11630*/  IMAD.WIDE R28, R0.reuse, 0x4, R22 ;  /* 0x00000004001c7825 */ /* 0x040fe200078e0216 */
[----:B------:R1:W-:Y:S04]  /*11640*/  STL.64 [R1+0x430], R6 ;  /* 0x0004300601007387 */ /* 0x0003e80000100a00 */
[----:B------:R-:W5:Y:S01]  /*11650*/  LDL.LU.64 R26, [R1+0xa70] ;  /* 0x000a7000011a7983 */ /* 0x000f620000300a00 */
[----:B------:R-:W-:-:S03]  /*11660*/  IMAD.WIDE R22, R0, 0x4, R16 ;  /* 0x0000000400167825 */ /* 0x000fc600078e0210 */
[----:B------:R1:W-:Y:S04]  /*11670*/  LDGSTS.E [R82+0x51600], [R6.64], !P2 ;  /* 0x5160000006527fae */ /* 0x0003e8000d121848 */
[----:B-1----:R-:W5:Y:S04]  /*11680*/  LDL.LU.64 R24, [R1+0xa68] ;  /* 0x000a680001187983 */ /* 0x002f680000300a00 */
[----:B------:R1:W-:Y:S04]  /*11690*/  LDGSTS.E [R82+0x53000], [R28.64], !P6 ;  /* 0x530000001c527fae */ /* 0x0003e8000f121848 */
[----:B------:R-:W5:Y:S04]  /*116a0*/  LDL.LU.64 R6, [R1+0xa60] ;  /* 0x000a600001067983 */ /* 0x000f680000300a00 */
[----:B------:R-:W5:Y:S04]  /*116b0*/  LDL.LU.64 R16, [R1+0xa58] ;  /* 0x000a580001107983 */ /* 0x000f680000300a00 */
[----:B------:R-:W-:Y:S04]  /*116c0*/  STL.64 [R1+0x458], R28 ;  /* 0x0004581c01007387 */ /* 0x000fe80000100a00 */
[----:B------:R1:W-:Y:S04]  /*116d0*/  STL.64 [R1+0x460], R22 ;  /* 0x0004601601007387 */ /* 0x0003e80000100a00 */
[----:B------:R1:W-:Y:S01]  /*116e0*/  LDGSTS.E [R82+0x53200], [R22.64], !P6 ;  /* 0x5320000016527fae */ /* 0x0003e2000f121848 */
[----:B---3--:R-:W-:-:S04]  /*116f0*/  IMAD.WIDE R12, R0, 0x4, R12 ;  /* 0x00000004000c7825 */ /* 0x008fc800078e020c */
[C---:B----4-:R-:W-:Y:S01]  /*11700*/  IMAD.WIDE R10, R0.reuse, 0x4, R10 ;  /* 0x00000004000a7825 */ /* 0x050fe200078e020a */
[----:B------:R3:W-:Y:S04]  /*11710*/  STL.64 [R1+0x468], R12 ;  /* 0x0004680c01007387 */ /* 0x0007e80000100a00 */
[----:B------:R4:W-:Y:S04]  /*11720*/  STL.64 [R1+0x470], R10 ;  /* 0x0004700a01007387 */ /* 0x0009e80000100a00 */
[----:B-1----:R-:W2:Y:S04]  /*11730*/  LDL.LU.64 R22, [R1+0xa50] ;  /* 0x000a500001167983 */ /* 0x002ea80000300a00 */
[----:B------:R3:W-:Y:S04]  /*11740*/  LDGSTS.E [R82+0x53400], [R12.64], !P6 ;  /* 0x534000000c527fae */ /* 0x0007e8000f121848 */
[----:B------:R4:W-:Y:S04]  /*11750*/  LDGSTS.E [R82+0x53600], [R10.64], !P6 ;  /* 0x536000000a527fae */ /* 0x0009e8000f121848 */
[----:B---3--:R-:W3:Y:S04]  /*11760*/  LDL.LU.64 R12, [R1+0xa48] ;  /* 0x000a4800010c7983 */ /* 0x008ee80000300a00 */
[----:B----4-:R-:W4:Y:S01]  /*11770*/  LDL.LU.64 R10, [R1+0xa40] ;  /* 0x000a4000010a7983 */ /* 0x010f220000300a00 */
[----:B------:R-:W-:-:S04]  /*11780*/  IMAD.WIDE R28, R0, 0x4, R20 ;  /* 0x00000004001c7825 */ /* 0x000fc800078e0214 */
[----:B------:R-:W-:-:S04]  /*11790*/  IMAD.WIDE R20, R0, 0x4, R18 ;  /* 0x0000000400147825 */ /* 0x000fc800078e0212 */
[----:B-----5:R-:W-:Y:S02]  /*117a0*/  IMAD.WIDE R18, R0, 0x4, R8 ;  /* 0x0000000400127825 */ /* 0x020fe400078e0208 */
[----:B------:R-:W5:Y:S01]  /*117b0*/  LDL.LU.64 R8, [R1+0xa38] ;  /* 0x000a380001087983 */ /* 0x000f620000300a00 */
[----:B------:R-:W-:-:S04]  /*117c0*/  IADD3 R2, R252, -0xab, RZ ;  /* 0xffffff55fc027810 */ /* 0x000fc80007ffe0ff */
[----:B------:R-:W-:Y:S02]  /*117d0*/  ISETP.GE.U32.AND P4, PT, R2, 0x7ffffed6, PT ;  /* 0x7ffffed60200780c */ /* 0x000fe40003f86070 */
[----:B------:R-:W-:Y:S01]  /*117e0*/  IADD3 R2, R252, -0xaf, RZ ;  /* 0xffffff51fc027810 */ /* 0x000fe20007ffe0ff */
[----:B------:R-:W-:Y:S03]  /*117f0*/  STL.64 [R1+0x478], R28 ;  /* 0x0004781c01007387 */ /* 0x000fe60000100a00 */
[----:B------:R-:W-:Y:S01]  /*11800*/  ISETP.GE.U32.AND P3, PT, R2, 0x7ffffed2, PT ;  /* 0x7ffffed20200780c */ /* 0x000fe20003f66070 */
[----:B------:R1:W-:Y:S04]  /*11810*/  STL.64 [R1+0x480], R20 ;  /* 0x0004801401007387 */ /* 0x0003e80000100a00 */
[----:B------:R1:W-:Y:S04]  /*11820*/  STL.64 [R1+0x4a8], R18 ;  /* 0x0004a81201007387 */ /* 0x0003e80000100a00 */
[----:B------:R1:W-:Y:S04]  /*11830*/  LDGSTS.E [R82+0x55000], [R28.64], !P4 ;  /* 0x550000001c527fae */ /* 0x0003e8000e121848 */
[----:B------:R1:W-:Y:S04]  /*11840*/  LDGSTS.E [R82+0x55200], [R20.64], !P4 ;  /* 0x5520000014527fae */ /* 0x0003e8000e121848 */
[----:B------:R1:W-:Y:S01]  /*11850*/  LDGSTS.E [R82+0x55400], [R18.64], !P4 ;  /* 0x5540000012527fae */ /* 0x0003e2000e121848 */
[----:B------:R-:W-:-:S05]  /*11860*/  IMAD.WIDE R4, R0, 0x4, R4 ;  /* 0x0000000400047825 */ /* 0x000fca00078e0204 */
[----:B------:R1:W-:Y:S04]  /*11870*/  STL.64 [R1+0x4b0], R4 ;  /* 0x0004b00401007387 */ /* 0x0003e80000100a00 */
[----:B-1----:R-:W5:Y:S04]  /*11880*/  LDL.LU.64 R20, [R1+0xa30] ;  /* 0x000a300001147983 */ /* 0x002f680000300a00 */
[----:B------:R1:W-:Y:S04]  /*11890*/  LDGSTS.E [R82+0x55600], [R4.64], !P4 ;  /* 0x5560000004527fae */ /* 0x0003e8000e121848 */
[----:B------:R-:W5:Y:S01]  /*118a0*/  LDL.LU.64 R18, [R1+0xa28] ;  /* 0x000a280001127983 */ /* 0x000f620000300a00 */
[----:B------:R-:W-:-:S03]  /*118b0*/  IADD3 R2, R252, -0xb3, RZ ;  /* 0xffffff4dfc027810 */ /* 0x000fc60007ffe0ff */
[----:B-1----:R-:W5:Y:S01]  /*118c0*/  LDL.LU.64 R4, [R1+0xa20] ;  /* 0x000a200001047983 */ /* 0x002f620000300a00 */
[----:B------:R-:W-:Y:S01]  /*118d0*/  ISETP.GE.U32.AND P5, PT, R2, 0x7ffffece, PT ;  /* 0x7ffffece0200780c */ /* 0x000fe20003fa6070 */
[----:B------:R-:W-:-:S05]  /*118e0*/  IMAD.WIDE R28, R0, 0x4, R26 ;  /* 0x00000004001c7825 */ /* 0x000fca00078e021a */
[----:B------:R2:W-:Y:S01]  /*118f0*/  LDGSTS.E [R82+0x57000], [R28.64], !P3 ;  /* 0x570000001c527fae */ /* 0x0005e2000d921848 */
[----:B------:R-:W-:-:S05]  /*11900*/  IMAD.WIDE R26, R0, 0x4, R24 ;  /* 0x00000004001a7825 */ /* 0x000fca00078e0218 */
[----:B------:R3:W-:Y:S01]  /*11910*/  LDGSTS.E [R82+0x57200], [R26.64], !P3 ;  /* 0x572000001a527fae */ /* 0x0007e2000d921848 */
[----:B------:R-:W-:-:S03]  /*11920*/  IMAD.WIDE R24, R0, 0x4, R6 ;  /* 0x0000000400187825 */ /* 0x000fc600078e0206 */
[----:B------:R-:W5:Y:S01]  /*11930*/  LDL.LU.64 R6, [R1+0xa18] ;  /* 0x000a180001067983 */ /* 0x000f620000300a00 */
[----:B------:R-:W-:-:S03]  /*11940*/  IMAD.WIDE R16, R0, 0x4, R16 ;  /* 0x0000000400107825 */ /* 0x000fc600078e0210 */
[----:B------:R-:W-:Y:S04]  /*11950*/  STL.64 [R1+0x4b8], R28 ;  /* 0x0004b81c01007387 */ /* 0x000fe80000100a00 */
[----:B------:R-:W-:Y:S04]  /*11960*/  STL.64 [R1+0x4c0], R26 ;  /* 0x0004c01a01007387 */ /* 0x000fe80000100a00 */
[----:B------:R1:W-:Y:S04]  /*11970*/  STL.64 [R1+0x4c8], R24 ;  /* 0x0004c81801007387 */ /* 0x0003e80000100a00 */
[----:B------:R1:W-:Y:S04]  /*11980*/  STL.64 [R1+0x4d0], R16 ;  /* 0x0004d01001007387 */ /* 0x0003e80000100a00 */
[----:B------:R1:W-:Y:S04]  /*11990*/  LDGSTS.E [R82+0x57400], [R24.64], !P3 ;  /* 0x5740000018527fae */ /* 0x0003e8000d921848 */
[----:B------:R1:W-:Y:S04]  /*119a0*/  LDGSTS.E [R82+0x57600], [R16.64], !P3 ;  /* 0x5760000010527fae */ /* 0x0003e8000d921848 */
[----:B-1----:R-:W5:Y:S04]  /*119b0*/  LDL.LU.64 R24, [R1+0xa10] ;  /* 0x000a100001187983 */ /* 0x002f680000300a00 */
[----:B------:R-:W5:Y:S01]  /*119c0*/  LDL.LU.64 R16, [R1+0xa08] ;  /* 0x000a080001107983 */ /* 0x000f620000300a00 */
[----:B--2---:R-:W-:-:S05]  /*119d0*/  IMAD.WIDE R28, R0, 0x4, R22 ;  /* 0x00000004001c7825 */ /* 0x004fca00078e0216 */
[----:B------:R1:W-:Y:S01]  /*119e0*/  LDGSTS.E [R82+0x59000], [R28.64], !P5 ;  /* 0x590000001c527fae */ /* 0x0003e2000e921848 */
[----:B---3--:R-:W-:-:S03]  /*119f0*/  IMAD.WIDE R26, R0, 0x4, R12 ;  /* 0x00000004001a7825 */ /* 0x008fc600078e020c */
[----:B------:R-:W2:Y:S01]  /*11a00*/  LDL.LU.64 R12, [R1+0xa00] ;  /* 0x000a0000010c7983 */ /* 0x000ea20000300a00 */
[----:B----4-:R-:W-:-:S03]  /*11a10*/  IMAD.WIDE R22, R0, 0x4, R10 ;  /* 0x0000000400167825 */ /* 0x010fc600078e020a */
[----:B------:R-:W-:Y:S04]  /*11a20*/  STL.64 [R1+0x4e8], R28 ;  /* 0x0004e81c01007387 */ /* 0x000fe80000100a00 */
[----:B------:R-:W3:Y:S04]  /*11a30*/  LDL.LU.64 R10, [R1+0x9f8] ;  /* 0x0009f800010a7983 */ /* 0x000ee80000300a00 */
[----:B------:R-:W-:Y:S04]  /*11a40*/  STL.64 [R1+0x4f0], R26 ;  /* 0x0004f01a01007387 */ /* 0x000fe80000100a00 */
[----:B------:R4:W-:Y:S04]  /*11a50*/  STL.64 [R1+0x4f8], R22 ;  /* 0x0004f81601007387 */ /* 0x0009e80000100a00 */
[----:B------:R1:W-:Y:S04]  /*11a60*/  LDGSTS.E [R82+0x59200], [R26.64], !P5 ;  /* 0x592000001a527fae */ /* 0x0003e8000e921848 */
[----:B------:R4:W-:Y:S01]  /*11a70*/  LDGSTS.E [R82+0x59400], [R22.64], !P5 ;  /* 0x5940000016527fae */ /* 0x0009e2000e921848 */
[----:B-----5:R-:W-:-:S05]  /*11a80*/  IMAD.WIDE R8, R0, 0x4, R8 ;  /* 0x0000000400087825 */ /* 0x020fca00078e0208 */
[----:B------:R5:W-:Y:S04]  /*11a90*/  STL.64 [R1+0x500], R8 ;  /* 0x0005000801007387 */ /* 0x000be80000100a00 */
[----:B------:R5:W-:Y:S04]  /*11aa0*/  LDGSTS.E [R82+0x59600], [R8.64], !P5 ;  /* 0x5960000008527fae */ /* 0x000be8000e921848 */
[----:B----4-:R-:W4:Y:S04]  /*11ab0*/  LDL.LU.64 R22, [R1+0x9f0] ;  /* 0x0009f00001167983 */ /* 0x010f280000300a00 */
[----:B-----5:R-:W5:Y:S01]  /*11ac0*/  LDL.LU.64 R8, [R1+0x9e8] ;  /* 0x0009e80001087983 */ /* 0x020f620000300a00 */
[----:B------:R-:W-:-:S04]  /*11ad0*/  IADD3 R2, R252, -0xb7, RZ ;  /* 0xffffff49fc027810 */ /* 0x000fc80007ffe0ff */
[----:B------:R-:W-:Y:S02]  /*11ae0*/  ISETP.GE.U32.AND P0, PT, R2, 0x7ffffeca, PT ;  /* 0x7ffffeca0200780c */ /* 0x000fe40003f06070 */
[----:B------:R-:W-:-:S04]  /*11af0*/  IADD3 R2, R252, -0xbb, RZ ;  /* 0xffffff45fc027810 */ /* 0x000fc80007ffe0ff */
[----:B------:R-:W-:Y:S01]  /*11b00*/  ISETP.GE.U32.AND P1, PT, R2, 0x7ffffec6, PT ;  /* 0x7ffffec60200780c */ /* 0x000fe20003f26070 */
[C---:B-1----:R-:W-:Y:S02]  /*11b10*/  IMAD.WIDE R28, R0.reuse, 0x4, R20 ;  /* 0x00000004001c7825 */ /* 0x042fe400078e0214 */
[----:B------:R-:W5:Y:S04]  /*11b20*/  LDL.LU.64 R20, [R1+0x9e0] ;  /* 0x0009e00001147983 */ /* 0x000f680000300a00 */
[----:B------:R-:W-:Y:S01]  /*11b30*/  STL.64 [R1+0x568], R28 ;  /* 0x0005681c01007387 */ /* 0x000fe20000100a00 */
[----:B------:R-:W-:-:S03]  /*11b40*/  IMAD.WIDE R26, R0, 0x4, R18 ;  /* 0x00000004001a7825 */ /* 0x000fc600078e0212 */
[----:B------:R1:W-:Y:S04]  /*11b50*/  LDGSTS.E [R82+0x5b000], [R28.64], !P0 ;  /* 0x5b0000001c527fae */ /* 0x0003e8000c121848 */
[----:B------:R1:W-:Y:S01]  /*11b60*/  LDGSTS.E [R82+0x5b200], [R26.64], !P0 ;  /* 0x5b2000001a527fae */ /* 0x0003e2000c121848 */
[----:B------:R-:W-:-:S03]  /*11b70*/  IMAD.WIDE R18, R0, 0x4, R4 ;  /* 0x0000000400127825 */ /* 0x000fc600078e0204 */
[----:B------:R-:W5:Y:S04]  /*11b80*/  LDL.LU.64 R4, [R1+0x9d8] ;  /* 0x0009d80001047983 */ /* 0x000f680000300a00 */
[----:B------:R-:W-:Y:S04]  /*11b90*/  STL.64 [R1+0x570], R26 ;  /* 0x0005701a01007387 */ /* 0x000fe80000100a00 */
[----:B------:R1:W-:Y:S04]  /*11ba0*/  STL.64 [R1+0x578], R18 ;  /* 0x0005781201007387 */ /* 0x0003e80000100a00 */
[----:B------:R1:W-:Y:S01]  /*11bb0*/  LDGSTS.E [R82+0x5b400], [R18.64], !P0 ;  /* 0x5b40000012527fae */ /* 0x0003e2000c121848 */
[----:B------:R-:W-:-:S05]  /*11bc0*/  IMAD.WIDE R6, R0, 0x4, R6 ;  /* 0x0000000400067825 */ /* 0x000fca00078e0206 */
[----:B------:R1:W-:Y:S04]  /*11bd0*/  STL.64 [R1+0x580], R6 ;  /* 0x0005800601007387 */ /* 0x0003e80000100a00 */
[----:B------:R1:W-:Y:S04]  /*11be0*/  LDGSTS.E [R82+0x5b600], [R6.64], !P0 ;  /* 0x5b60000006527fae */ /* 0x0003e8000c121848 */
[----:B-1----:R-:W5:Y:S04]  /*11bf0*/  LDL.LU.64 R18, [R1+0x9d0] ;  /* 0x0009d00001127983 */ /* 0x002f680000300a00 */
[----:B------:R-:W5:Y:S01]  /*11c00*/  LDL.LU.64 R6, [R1+0x9c8] ;  /* 0x0009c80001067983 */ /* 0x000f620000300a00 */
[----:B------:R-:W-:-:S03]  /*11c10*/  IMAD.WIDE R28, R0, 0x4, R24 ;  /* 0x00000004001c7825 */ /* 0x000fc600078e0218 */
[----:B------:R-:W5:Y:S01]  /*11c20*/  LDL.LU.64 R24, [R1+0x9c0] ;  /* 0x0009c00001187983 */ /* 0x000f620000300a00 */
[----:B------:R-:W-:-:S03]  /*11c30*/  IMAD.WIDE R26, R0, 0x4, R16 ;  /* 0x00000004001a7825 */ /* 0x000fc600078e0210 */
[----:B------:R-:W5:Y:S04]  /*11c40*/  LDL.LU.64 R16, [R1+0x9b8] ;  /* 0x0009b80001107983 */ /* 0x000f680000300a00 */
[----:B------:R-:W-:Y:S04]  /*11c50*/  STL.64 [R1+0x6d8], R28 ;  /* 0x0006d81c01007387 */ /* 0x000fe80000100a00 */
[----:B------:R-:W-:Y:S04]  /*11c60*/  STL.64 [R1+0x6e0], R26 ;  /* 0x0006e01a01007387 */ /* 0x000fe80000100a00 */
[----:B------:R4:W-:Y:S04]  /*11c70*/  LDGSTS.E [R82+0x5d000], [R28.64], !P1 ;  /* 0x5d0000001c527fae */ /* 0x0009e8000c921848 */
[----:B------:R5:W-:Y:S01]  /*11c80*/  LDGSTS.E [R82+0x5d200], [R26.64], !P1 ;  /* 0x5d2000001a527fae */ /* 0x000be2000c921848 */
[----:B--2---:R-:W-:-:S04]  /*11c90*/  IMAD.WIDE R12, R0, 0x4, R12 ;  /* 0x00000004000c7825 */ /* 0x004fc800078e020c */
[C---:B---3--:R-:W-:Y:S01]  /*11ca0*/  IMAD.WIDE R10, R0.reuse, 0x4, R10 ;  /* 0x00000004000a7825 */ /* 0x048fe200078e020a */
[----:B------:R1:W-:Y:S04]  /*11cb0*/  STL.64 [R1+0x6e8], R12 ;  /* 0x0006e80c01007387 */ /* 0x0003e80000100a00 */
[----:B------:R2:W-:Y:S04]  /*11cc0*/  STL.64 [R1+0x6f0], R10 ;  /* 0x0006f00a01007387 */ /* 0x0005e80000100a00 */
[----:B------:R1:W-:Y:S04]  /*11cd0*/  LDGSTS.E [R82+0x5d400], [R12.64], !P1 ;  /* 0x5d4000000c527fae */ /* 0x0003e8000c921848 */
[----:B------:R2:W-:Y:S04]  /*11ce0*/  LDGSTS.E [R82+0x5d600], [R10.64], !P1 ;  /* 0x5d6000000a527fae */ /* 0x0005e8000c921848 */
[----:B-1----:R-:W3:Y:S04]  /*11cf0*/  LDL.LU.64 R12, [R1+0x9b0] ;  /* 0x0009b000010c7983 */ /* 0x002ee80000300a00 */
[----:B--2---:R-:W2:Y:S01]  /*11d00*/  LDL.LU.64 R10, [R1+0x9a8] ;  /* 0x0009a800010a7983 */ /* 0x004ea20000300a00 */
[----:B----4-:R-:W-:-:S03]  /*11d10*/  IMAD.WIDE R28, R0, 0x4, R22 ;  /* 0x00000004001c7825 */ /* 0x010fc600078e0216 */
[----:B------:R-:W4:Y:S01]  /*11d20*/  LDL.LU.64 R22, [R1+0x9a0] ;  /* 0x0009a00001167983 */ /* 0x000f220000300a00 */
[----:B-----5:R-:W-:-:S03]  /*11d30*/  IMAD.WIDE R26, R0, 0x4, R8 ;  /* 0x00000004001a7825 */ /* 0x020fc600078e0208 */
[----:B------:R-:W5:Y:S01]  /*11d40*/  LDL.LU.64 R8, [R1+0x998] ;  /* 0x0009980001087983 */ /* 0x000f620000300a00 */
[----:B------:R-:W-:-:S04]  /*11d50*/  IADD3 R2, R252, -0xbf, RZ ;  /* 0xffffff41fc027810 */ /* 0x000fc80007ffe0ff */
[----:B------:R-:W-:Y:S02]  /*11d60*/  ISETP.GE.U32.AND P2, PT, R2, 0x7ffffec2, PT ;  /* 0x7ffffec20200780c */ /* 0x000fe40003f46070 */
[----:B------:R-:W-:Y:S01]  /*11d70*/  IADD3 R2, R252, -0xc3, RZ ;  /* 0xffffff3dfc027810 */ /* 0x000fe20007ffe0ff */
[----:B------:R-:W-:Y:S03]  /*11d80*/  STL.64 [R1+0x6f8], R28 ;  /* 0x0006f81c01007387 */ /* 0x000fe60000100a00 */
[----:B------:R-:W-:Y:S01]  /*11d90*/  ISETP.GE.U32.AND P6, PT, R2, 0x7ffffebe, PT ;  /* 0x7ffffebe0200780c */ /* 0x000fe20003fc6070 */
[----:B------:R-:W-:Y:S06]  /*11da0*/  STL.64 [R1+0x700], R26 ;  /* 0x0007001a01007387 */ /* 0x000fec0000100a00 */
[----:B------:R1:W-:Y:S01]  /*11db0*/  LDGSTS.E [R82+0x5f000], [R28.64], !P2 ;  /* 0x5f0000001c527fae */ /* 0x0003e2000d121848 */
[----:B------:R-:W-:-:S03]  /*11dc0*/  IMAD.WIDE R20, R0, 0x4, R20 ;  /* 0x0000000400147825 */ /* 0x000fc600078e0214 */
[----:B------:R1:W-:Y:S04]  /*11dd0*/  LDGSTS.E [R82+0x5f200], [R26.64], !P2 ;  /* 0x5f2000001a527fae */ /* 0x0003e8000d121848 */
[----:B------:R1:W-:Y:S04]  /*11de0*/  STL.64 [R1+0x708], R20 ;  /* 0x0007081401007387 */ /* 0x0003e80000100a00 */
[----:B------:R1:W-:Y:S01]  /*11df0*/  LDGSTS.E [R82+0x5f400], [R20.64], !P2 ;  /* 0x5f40000014527fae */ /* 0x0003e2000d121848 */
[----:B------:R-:W-:-:S05]  /*11e00*/  IMAD.WIDE R4, R0, 0x4, R4 ;  /* 0x0000000400047825 */ /* 0x000fca00078e0204 */
[----:B------:R1:W-:Y:S04]  /*11e10*/  STL.64 [R1+0x710], R4 ;  /* 0x0007100401007387 */ /* 0x0003e80000100a00 */
[----:B------:R1:W-:Y:S04]  /*11e20*/  LDGSTS.E [R82+0x5f600], [R4.64], !P2 ;  /* 0x5f60000004527fae */ /* 0x0003e8000d121848 */
[----:B-1----:R-:W5:Y:S04]  /*11e30*/  LDL.LU.64 R20, [R1+0x990] ;  /* 0x0009900001147983 */ /* 0x002f680000300a00 */
[----:B------:R-:W5:Y:S01]  /*11e40*/  LDL.LU.64 R4, [R1+0x988] ;  /* 0x0009880001047983 */ /* 0x000f620000300a00 */
[----:B------:R-:W-:-:S04]  /*11e50*/  IADD3 R2, R252, -0xc7, RZ ;  /* 0xffffff39fc027810 */ /* 0x000fc80007ffe0ff */
[----:B------:R-:W-:Y:S01]  /*11e60*/  ISETP.GE.U32.AND P4, PT, R2, 0x7ffffeba, PT ;  /* 0x7ffffeba0200780c */ /* 0x000fe20003f86070 */
[C---:B------:R-:W-:Y:S02]  /*11e70*/  IMAD.WIDE R28, R0.reuse, 0x4, R18 ;  /* 0x00000004001c7825 */ /* 0x040fe400078e0212 */
[----:B------:R-:W5:Y:S04]  /*11e80*/  LDL.LU.64 R18, [R1+0x980] ;  /* 0x0009800001127983 */ /* 0x000f680000300a00 */
[----:B------:R3:W-:Y:S01]  /*11e90*/  LDGSTS.E [R82+0x61000], [R28.64], !P6 ;  /* 0x610000001c527fae */ /* 0x0007e2000f121848 */
[----:B------:R-:W-:-:S03]  /*11ea0*/  IMAD.WIDE R26, R0, 0x4, R6 ;  /* 0x00000004001a7825 */ /* 0x000fc600078e0206 */
[----:B------:R-:W5:Y:S04]  /*11eb0*/  LDL.LU.64 R6, [R1+0x978] ;  /* 0x0009780001067983 */ /* 0x000f680000300a00 */
[----:B------:R-:W-:Y:S01]  /*11ec0*/  STL.64 [R1+0x718], R28 ;  /* 0x0007181c01007387 */ /* 0x000fe20000100a00 */
[----:B------:R-:W-:-:S03]  /*11ed0*/  IMAD.WIDE R24, R0, 0x4, R24 ;  /* 0x0000000400187825 */ /* 0x000fc600078e0218 */
[----:B------:R-:W-:Y:S01]  /*11ee0*/  STL.64 [R1+0x740], R26 ;  /* 0x0007401a01007387 */ /* 0x000fe20000100a00 */
[----:B------:R-:W-:-:S03]  /*11ef0*/  IMAD.WIDE R16, R0, 0x4, R16 ;  /* 0x0000000400107825 */ /* 0x000fc600078e0210 */
[----:B------:R1:W-:Y:S04]  /*11f00*/  STL.64 [R1+0x748], R24 ;  /* 0x0007481801007387 */ /* 0x0003e80000100a00 */
[----:B------:R2:W-:Y:S04]  /*11f10*/  LDGSTS.E [R82+0x61200], [R26.64], !P6 ;  /* 0x612000001a527fae */ /* 0x0005e8000f121848 */
[----:B------:R1:W-:Y:S04]  /*11f20*/  STL.64 [R1+0x750], R16 ;  /* 0x0007501001007387 */ /* 0x0003e80000100a00 */
[----:B------:R1:W-:Y:S04]  /*11f30*/  LDGSTS.E [R82+0x61400], [R24.64], !P6 ;  /* 0x6140000018527fae */ /* 0x0003e8000f121848 */
[----:B------:R1:W-:Y:S04]  /*11f40*/  LDGSTS.E [R82+0x61600], [R16.64], !P6 ;  /* 0x6160000010527fae */ /* 0x0003e8000f121848 */
[----:B-1----:R-:W5:Y:S04]  /*11f50*/  LDL.LU.64 R24, [R1+0x970] ;  /* 0x0009700001187983 */ /* 0x002f680000300a00 */
[----:B------:R-:W5:Y:S01]  /*11f60*/  LDL.LU.64 R16, [R1+0x958] ;  /* 0x0009580001107983 */ /* 0x000f620000300a00 */
[----:B---3--:R-:W-:-:S03]  /*11f70*/  IMAD.WIDE R28, R0, 0x4, R12 ;  /* 0x00000004001c7825 */ /* 0x008fc600078e020c */
[----:B------:R-:W3:Y:S01]  /*11f80*/  LDL.LU.64 R12, [R1+0x950] ;  /* 0x00095000010c7983 */ /* 0x000ee20000300a00 */
[----:B--2---:R-:W-:-:S03]  /*11f90*/  IMAD.WIDE R26, R0, 0x4, R10 ;  /* 0x00000004001a7825 */ /* 0x004fc600078e020a */
[----:B------:R-:W2:Y:S04]  /*11fa0*/  LDL.LU.64 R10, [R1+0x948] ;  /* 0x00094800010a7983 */ /* 0x000ea80000300a00 */
[----:B------:R-:W-:Y:S04]  /*11fb0*/  STL.64 [R1+0x780], R28 ;  /* 0x0007801c01007387 */ /* 0x000fe80000100a00 */
[----:B------:R1:W-:Y:S04]  /*11fc0*/  STL.64 [R1+0x788], R26 ;  /* 0x0007881a01007387 */ /* 0x0003e80000100a00 */
[----:B------:R1:W-:Y:S04]  /*11fd0*/  LDGSTS.E [R82+0x63000], [R28.64], !P4 ;  /* 0x630000001c527fae */ /* 0x0003e8000e121848 */
[----:B------:R1:W-:Y:S01]  /*11fe0*/  LDGSTS.E [R82+0x63200], [R26.64], !P4 ;  /* 0x632000001a527fae */ /* 0x0003e2000e121848 */
[----:B----4-:R-:W-:-:S04]  /*11ff0*/  IMAD.WIDE R22, R0, 0x4, R22 ;  /* 0x0000000400167825 */ /* 0x010fc800078e0216 */
[----:B-----5:R-:W-:Y:S01]  /*12000*/  IMAD.WIDE R8, R0, 0x4, R8 ;  /* 0x0000000400087825 */ /* 0x020fe200078e0208 */
[----:B------:R4:W-:Y:S04]  /*12010*/  STL.64 [R1+0x790], R22 ;  /* 0x0007901601007387 */ /* 0x0009e80000100a00 */
[----:B------:R5:W-:Y:S04]  /*12020*/  STL.64 [R1+0x798], R8 ;  /* 0x0007980801007387 */ /* 0x000be80000100a00 */
[----:B-1----:R-:W2:Y:S01]  /*12030*/  LDL.LU.64 R26, [R1+0x940] ;  /* 0x00094000011a7983 */ /* 0x002ea20000300a00 */
[----:B------:R-:W-:-:S03]  /*12040*/  IADD3 R2, R252, -0xcb, RZ ;  /* 0xffffff35fc027810 */ /* 0x000fc60007ffe0ff */
[----:B------:R4:W-:Y:S01]  /*12050*/  LDGSTS.E [R82+0x63400], [R22.64], !P4 ;  /* 0x6340000016527fae */ /* 0x0009e2000e121848 */
[----:B------:R-:W-:Y:S02]  /*12060*/  ISETP.GE.U32.AND P3, PT, R2, 0x7ffffeb6, PT ;  /* 0x7ffffeb60200780c */ /* 0x000fe40003f66070 */
[----:B------:R-:W-:Y:S01]  /*12070*/  IADD3 R2, R252, -0xcf, RZ ;  /* 0xffffff31fc027810 */ /* 0x000fe20007ffe0ff */
[----:B------:R5:W-:Y:S03]  /*12080*/  LDGSTS.E [R82+0x63600], [R8.64], !P4 ;  /* 0x6360000008527fae */ /* 0x000be6000e121848 */
[----:B------:R-:W-:Y:S01]  /*12090*/  ISETP.GE.U32.AND P5, PT, R2, 0x7ffffeb2, PT ;  /* 0x7ffffeb20200780c */ /* 0x000fe20003fa6070 */
[----:B----4-:R-:W4:Y:S04]  /*120a0*/  LDL.LU.64 R22, [R1+0x938] ;  /* 0x0009380001167983 */ /* 0x010f280000300a00 */
[----:B-----5:R-:W4:Y:S01]  /*120b0*/  LDL.LU.64 R8, [R1+0x930] ;  /* 0x0009300001087983 */ /* 0x020f220000300a00 */
[----:B------:R-:W-:-:S05]  /*120c0*/  IMAD.WIDE R28, R0, 0x4, R20 ;  /* 0x00000004001c7825 */ /* 0x000fca00078e0214 */
[----:B------:R1:W-:Y:S01]  /*120d0*/  LDGSTS.E [R82+0x65000], [R28.64], !P3 ;  /* 0x650000001c527fae */ /* 0x0003e2000d921848 */
[----:B------:R-:W-:-:S03]  /*120e0*/  IMAD.WIDE R20, R0, 0x4, R4 ;  /* 0x0000000400147825 */ /* 0x000fc600078e0204 */
[----:B------:R-:W4:Y:S04]  /*120f0*/  LDL.LU.64 R4, [R1+0x928] ;  /* 0x0009280001047983 */ /* 0x000f280000300a00 */
[----:B------:R-:W-:Y:S04]  /*12100*/  STL.64 [R1+0x960], R28 ;  /* 0x0009601c01007387 */ /* 0x000fe80000100a00 */
[----:B------:R1:W-:Y:S04]  /*12110*/  STL.64 [R1+0x968], R20 ;  /* 0x0009681401007387 */ /* 0x0003e80000100a00 */
[----:B------:R1:W-:Y:S01]  /*12120*/  LDGSTS.E [R82+0x65200], [R20.64], !P3 ;  /* 0x6520000014527fae */ /* 0x0003e2000d921848 */
[----:B------:R-:W-:-:S04]  /*12130*/  IMAD.WIDE R18, R0, 0x4, R18 ;  /* 0x0000000400127825 */ /* 0x000fc800078e0212 */
[C---:B------:R-:W-:Y:S01]  /*12140*/  IMAD.WIDE R6, R0.reuse, 0x4, R6 ;  /* 0x0000000400067825 */ /* 0x040fe200078e0206 */
[----:B------:R1:W-:Y:S04]  /*12150*/  STL.64 [R1+0x980], R18 ;  /* 0x0009801201007387 */ /* 0x0003e80000100a00 */
[----:B------:R1:W-:Y:S04]  /*12160*/  STL.64 [R1+0x978], R6 ;  /* 0x0009780601007387 */ /* 0x0003e80000100a00 */
[----:B------:R1:W-:Y:S04]  /*12170*/  LDGSTS.E [R82+0x65400], [R18.64], !P3 ;  /* 0x6540000012527fae */ /* 0x0003e8000d921848 */
[----:B-1----:R-:W4:Y:S04]  /*12180*/  LDL.LU.64 R20, [R1+0x920] ;  /* 0x0009200001147983 */ /* 0x002f280000300a00 */
[----:B------:R1:W-:Y:S04]  /*12190*/  LDGSTS.E [R82+0x65600], [R6.64], !P3 ;  /* 0x6560000006527fae */ /* 0x0003e8000d921848 */
[----:B------:R-:W4:Y:S04]  /*121a0*/  LDL.LU.64 R18, [R1+0x918] ;  /* 0x0009180001127983 */ /* 0x000f280000300a00 */
[----:B-1----:R-:W4:Y:S01]  /*121b0*/  LDL.LU.64 R6, [R1+0x910] ;  /* 0x0009100001067983 */ /* 0x002f220000300a00 */
[----:B------:R-:W-:-:S03]  /*121c0*/  IMAD.WIDE R28, R0, 0x4, R24 ;  /* 0x00000004001c7825 */ /* 0x000fc600078e0218 */
[----:B------:R-:W4:Y:S01]  /*121d0*/  LDL.LU.64 R24, [R1+0x908] ;  /* 0x0009080001187983 */ /* 0x000f220000300a00 */
[----:B------:R-:W-:-:S03]  /*121e0*/  IMAD.WIDE R16, R0, 0x4, R16 ;  /* 0x0000000400107825 */ /* 0x000fc600078e0210 */
[----:B------:R-:W-:Y:S04]  /*121f0*/  STL.64 [R1+0x970], R28 ;  /* 0x0009701c01007387 */ /* 0x000fe80000100a00 */
[----:B------:R1:W-:Y:S04]  /*12200*/  STL.64 [R1+0x958], R16 ;  /* 0x0009581001007387 */ /* 0x0003e80000100a00 */
[----:B------:R1:W-:Y:S04]  /*12210*/  LDGSTS.E [R82+0x67000], [R28.64], !P5 ;  /* 0x670000001c527fae */ /* 0x0003e8000e921848 */
[----:B------:R1:W-:Y:S01]  /*12220*/  LDGSTS.E [R82+0x67200], [R16.64], !P5 ;  /* 0x6720000010527fae */ /* 0x0003e2000e921848 */
[----:B---3--:R-:W-:-:S04]  /*12230*/  IMAD.WIDE R12, R0, 0x4, R12 ;  /* 0x00000004000c7825 */ /* 0x008fc800078e020c */
[C---:B--2---:R-:W-:Y:S01]  /*12240*/  IMAD.WIDE R10, R0.reuse, 0x4, R10 ;  /* 0x00000004000a7825 */ /* 0x044fe200078e020a */
[----:B------:R2:W-:Y:S04]  /*12250*/  STL.64 [R1+0x950], R12 ;  /* 0x0009500c01007387 */ /* 0x0005e80000100a00 */
[----:B------:R3:W-:Y:S04]  /*12260*/  STL.64 [R1+0x948], R10 ;  /* 0x0009480a01007387 */ /* 0x0007e80000100a00 */
[----:B-1----:R-:W5:Y:S04]  /*12270*/  LDL.LU.64 R16, [R1+0x900] ;  /* 0x0009000001107983 */ /* 0x002f680000300a00 */
[----:B------:R2:W-:Y:S04]  /*12280*/  LDGSTS.E [R82+0x67400], [R12.64], !P5 ;  /* 0x674000000c527fae */ /* 0x0005e8000e921848 */
[----:B------:R3:W-:Y:S04]  /*12290*/  LDGSTS.E [R82+0x67600], [R10.64], !P5 ;  /* 0x676000000a527fae */ /* 0x0007e8000e921848 */
[----:B--2---:R-:W2:Y:S04]  /*122a0*/  LDL.LU.64 R12, [R1+0x8f8] ;  /* 0x0008f800010c7983 */ /* 0x004ea80000300a00 */
[----:B---3--:R-:W3:Y:S01]  /*122b0*/  LDL.LU.64 R10, [R1+0x8f0] ;  /* 0x0008f000010a7983 */ /* 0x008ee20000300a00 */
[----:B------:R-:W-:-:S03]  /*122c0*/  IMAD.WIDE R28, R0, 0x4, R26 ;  /* 0x00000004001c7825 */ /* 0x000fc600078e021a */
[----:B------:R-:W3:Y:S01]  /*122d0*/  LDL.LU.64 R26, [R1+0x8e8] ;  /* 0x0008e800011a7983 */ /* 0x000ee20000300a00 */
[----:B------:R-:W-:-:S04]  /*122e0*/  IADD3 R2, R252, -0xd3, RZ ;  /* 0xffffff2dfc027810 */ /* 0x000fc80007ffe0ff */
[----:B------:R-:W-:Y:S02]  /*122f0*/  ISETP.GE.U32.AND P0, PT, R2, 0x7ffffeae, PT ;  /* 0x7ffffeae0200780c */ /* 0x000fe40003f06070 */
[----:B------:R-:W-:Y:S01]  /*12300*/  IADD3 R2, R252, -0xd7, RZ ;  /* 0xffffff29fc027810 */ /* 0x000fe20007ffe0ff */
[----:B------:R-:W-:Y:S01]  /*12310*/  STL.64 [R1+0x940], R28 ;  /* 0x0009401c01007387 */ /* 0x000fe20000100a00 */
[----:B----4-:R-:W-:Y:S02]  /*12320*/  IMAD.WIDE R22, R0, 0x4, R22 ;  /* 0x0000000400167825 */ /* 0x010fe400078e0216 */
[----:B------:R-:W-:Y:S02]  /*12330*/  ISETP.GE.U32.AND P1, PT, R2, 0x7ffffeaa, PT ;  /* 0x7ffffeaa0200780c */ /* 0x000fe40003f26070 */
[C---:B------:R-:W-:Y:S01]  /*12340*/  IMAD.WIDE R8, R0.reuse, 0x4, R8 ;  /* 0x0000000400087825 */ /* 0x040fe200078e0208 */
[----:B------:R1:W-:Y:S04]  /*12350*/  STL.64 [R1+0x988], R22 ;  /* 0x0009881601007387 */ /* 0x0003e80000100a00 */
[----:B------:R4:W-:Y:S04]  /*12360*/  STL.64 [R1+0x990], R8 ;  /* 0x0009900801007387 */ /* 0x0009e80000100a00 */
[----:B------:R1:W-:Y:S04]  /*12370*/  LDGSTS.E [R82+0x69000], [R28.64], !P0 ;  /* 0x690000001c527fae */ /* 0x0003e8000c121848 */
[----:B------:R1:W-:Y:S04]  /*12380*/  LDGSTS.E [R82+0x69200], [R22.64], !P0 ;  /* 0x6920000016527fae */ /* 0x0003e8000c121848 */
[----:B------:R4:W-:Y:S01]  /*12390*/  LDGSTS.E [R82+0x69400], [R8.64], !P0 ;  /* 0x6940000008527fae */ /* 0x0009e2000c121848 */
[----:B------:R-:W-:-:S05]  /*123a0*/  IMAD.WIDE R4, R0, 0x4, R4 ;  /* 0x0000000400047825 */ /* 0x000fca00078e0204 */
[----:B------:R4:W-:Y:S04]  /*123b0*/  STL.64 [R1+0x998], R4 ;  /* 0x0009980401007387 */ /* 0x0009e80000100a00 */
[----:B-1----:R-:W3:Y:S04]  /*123c0*/  LDL.LU.64 R22, [R1+0x8e0] ;  /* 0x0008e00001167983 */ /* 0x002ee80000300a00 */
[----:B------:R1:W-:Y:S04]  /*123d0*/  LDGSTS.E [R82+0x69600], [R4.64], !P0 ;  /* 0x6960000004527fae */ /* 0x0003e8000c121848 */
[----:B----4-:R-:W4:Y:S01]  /*123e0*/  LDL.LU.64 R8, [R1+0x8d8] ;  /* 0x0008d80001087983 */ /* 0x010f220000300a00 */
[----:B------:R-:W-:-:S03]  /*123f0*/  IADD3 R2, R252, -0xdb, RZ ;  /* 0xffffff25fc027810 */ /* 0x000fc60007ffe0ff */
[----:B-1----:R-:W4:Y:S01]  /*12400*/  LDL.LU.64 R4, [R1+0x8d0] ;  /* 0x0008d00001047983 */ /* 0x002f220000300a00 */
[----:B------:R-:W-:Y:S01]  /*12410*/  ISETP.GE.U32.AND P2, PT, R2, 0x7ffffea6, PT ;  /* 0x7ffffea60200780c */ /* 0x000fe20003f46070 */
[C---:B------:R-:W-:Y:S02]  /*12420*/  IMAD.WIDE R28, R0.reuse, 0x4, R20 ;  /* 0x00000004001c7825 */ /* 0x040fe400078e0214 */
[----:B------:R-:W4:Y:S02]  /*12430*/  LDL.LU.64 R20, [R1+0x8c8] ;  /* 0x0008c80001147983 */ /* 0x000f240000300a00 */
[C---:B------:R-:W-:Y:S02]  /*12440*/  IMAD.WIDE R18, R0.reuse, 0x4, R18 ;  /* 0x0000000400127825 */ /* 0x040fe400078e0212 */
[----:B------:R-:W-:Y:S02]  /*12450*/  STL.64 [R1+0x9c0], R28 ;  /* 0x0009c01c01007387 */ /* 0x000fe40000100a00 */
[----:B------:R-:W-:-:S02]  /*12460*/  IMAD.WIDE R6, R0, 0x4, R6 ;  /* 0x0000000400067825 */ /* 0x000fc400078e0206 */
[----:B------:R1:W-:Y:S04]  /*12470*/  STL.64 [R1+0x9c8], R18 ;  /* 0x0009c81201007387 */ /* 0x0003e80000100a00 */
[----:B------:R5:W-:Y:S04]  /*12480*/  LDGSTS.E [R82+0x6b000], [R28.64], !P1 ;  /* 0x6b0000001c527fae */ /* 0x000be8000c921848 */
[----:B------:R1:W-:Y:S01]  /*12490*/  STL.64 [R1+0x9d0], R6 ;  /* 0x0009d00601007387 */ /* 0x0003e20000100a00 */
[----:B------:R-:W-:-:S03]  /*124a0*/  IMAD.WIDE R24, R0, 0x4, R24 ;  /* 0x0000000400187825 */ /* 0x000fc600078e0218 */
[----:B------:R1:W-:Y:S04]  /*124b0*/  LDGSTS.E [R82+0x6b200], [R18.64], !P1 ;  /* 0x6b20000012527fae */ /* 0x0003e8000c921848 */
[----:B------:R1:W-:Y:S04]  /*124c0*/  STL.64 [R1+0x9d8], R24 ;  /* 0x0009d81801007387 */ /* 0x0003e80000100a00 */
[----:B------:R1:W-:Y:S04]  /*124d0*/  LDGSTS.E [R82+0x6b400], [R6.64], !P1 ;  /* 0x6b40000006527fae */ /* 0x0003e8000c921848 */
[----:B-1----:R-:W4:Y:S04]  /*124e0*/  LDL.LU.64 R18, [R1+0x8c0] ;  /* 0x0008c00001127983 */ /* 0x002f280000300a00 */
[----:B------:R1:W-:Y:S04]  /*124f0*/  LDGSTS.E [R82+0x6b600], [R24.64], !P1 ;  /* 0x6b60000018527fae */ /* 0x0003e8000c921848 */
[----:B------:R-:W4:Y:S04]  /*12500*/  LDL.LU.64 R6, [R1+0x8b8] ;  /* 0x0008b80001067983 */ /* 0x000f280000300a00 */
[----:B-1----:R-:W4:Y:S01]  /*12510*/  LDL.LU.64 R24, [R1+0x8b0] ;  /* 0x0008b00001187983 */ /* 0x002f220000300a00 */
[----:B-----5:R-:W-:-:S05]  /*12520*/  IMAD.WIDE R28, R0, 0x4, R16 ;  /* 0x00000004001c7825 */ /* 0x020fca00078e0210 */
[----:B------:R-:W-:Y:S04]  /*12530*/  STL.64 [R1+0xa00], R28 ;  /* 0x000a001c01007387 */ /* 0x000fe80000100a00 */
[----:B------:R-:W5:Y:S04]  /*12540*/  LDL.LU.64 R16, [R1+0x8a8] ;  /* 0x0008a80001107983 */ /* 0x000f680000300a00 */
[----:B------:R1:W-:Y:S01]  /*12550*/  LDGSTS.E [R82+0x6d000], [R28.64], !P2 ;  /* 0x6d0000001c527fae */ /* 0x0003e2000d121848 */
[----:B--2---:R-:W-:-:S04]  /*12560*/  IMAD.WIDE R12, R0, 0x4, R12 ;  /* 0x00000004000c7825 */ /* 0x004fc800078e020c */
[C---:B---3--:R-:W-:Y:S01]  /*12570*/  IMAD.WIDE R10, R0.reuse, 0x4, R10 ;  /* 0x00000004000a7825 */ /* 0x048fe200078e020a */
[----:B------:R2:W-:Y:S03]  /*12580*/  STL.64 [R1+0xa08], R12 ;  /* 0x000a080c01007387 */ /* 0x0005e60000100a00 */
[----:B------:R-:W-:Y:S01]  /*12590*/  IMAD.WIDE R26, R0, 0x4, R26 ;  /* 0x00000004001a7825 */ /* 0x000fe200078e021a */
[----:B------:R3:W-:Y:S04]  /*125a0*/  STL.64 [R1+0xa10], R10 ;  /* 0x000a100a01007387 */ /* 0x0007e80000100a00 */
[----:B------:R2:W-:Y:S04]  /*125b0*/  LDGSTS.E [R82+0x6d200], [R12.64], !P2 ;  /* 0x6d2000000c527fae */ /* 0x0005e8000d121848 */
[----:B------:R1:W-:Y:S04]  /*125c0*/  STL.64 [R1+0xa18], R26 ;  /* 0x000a181a01007387 */ /* 0x0003e80000100a00 */
[----:B------:R3:W-:Y:S04]  /*125d0*/  LDGSTS.E [R82+0x6d400], [R10.64], !P2 ;  /* 0x6d4000000a527fae */ /* 0x0007e8000d121848 */
[----:B--2---:R-:W2:Y:S01]  /*125e0*/  LDL.LU.64 R12, [R1+0x8a0] ;  /* 0x0008a000010c7983 */ /* 0x004ea20000300a00 */
[----:B------:R-:W-:-:S03]  /*125f0*/  IADD3 R2, R252, -0xdf, RZ ;  /* 0xffffff21fc027810 */ /* 0x000fc60007ffe0ff */
[----:B------:R1:W-:Y:S04]  /*12600*/  LDGSTS.E [R82+0x6d600], [R26.64], !P2 ;  /* 0x6d6000001a527fae */ /* 0x0003e8000d121848 */
[----:B---3--:R-:W3:Y:S01]  /*12610*/  LDL.LU.64 R10, [R1+0x898] ;  /* 0x00089800010a7983 */ /* 0x008ee20000300a00 */
[----:B------:R-:W-:Y:S02]  /*12620*/  ISETP.GE.U32.AND P6, PT, R2, 0x7ffffea2, PT ;  /* 0x7ffffea20200780c */ /* 0x000fe40003fc6070 */
[----:B------:R-:W-:-:S04]  /*12630*/  IADD3 R2, R252, -0xe3, RZ ;  /* 0xffffff1dfc027810 */ /* 0x000fc80007ffe0ff */
[----:B------:R-:W-:Y:S01]  /*12640*/  ISETP.GE.U32.AND P4, PT, R2, 0x7ffffe9e, PT ;  /* 0x7ffffe9e0200780c */ /* 0x000fe20003f86070 */
[C---:B-1----:R-:W-:Y:S02]  /*12650*/  IMAD.WIDE R28, R0.reuse, 0x4, R22 ;  /* 0x00000004001c7825 */ /* 0x042fe400078e0216 */
[----:B------:R-:W3:Y:S02]  /*12660*/  LDL.LU.64 R22, [R1+0x890] ;  /* 0x0008900001167983 */ /* 0x000ee40000300a00 */
[C---:B----4-:R-:W-:Y:S02]  /*12670*/  IMAD.WIDE R8, R0.reuse, 0x4, R8 ;  /* 0x0000000400087825 */ /* 0x050fe400078e0208 */
[----:B------:R-:W-:Y:S04]  /*12680*/  STL.64 [R1+0xa80], R28 ;  /* 0x000a801c01007387 */ /* 0x000fe80000100a00 */
[----:B------:R1:W-:Y:S01]  /*12690*/  LDGSTS.E [R82+0x6f000], [R28.64], !P6 ;  /* 0x6f0000001c527fae */ /* 0x0003e2000f121848 */
[----:B------:R-:W-:-:S03]  /*126a0*/  IMAD.WIDE R26, R0, 0x4, R4 ;  /* 0x00000004001a7825 */ /* 0x000fc600078e0204 */
[----:B------:R4:W-:Y:S04]  /*126b0*/  LDGSTS.E [R82+0x6f200], [R8.64], !P6 ;  /* 0x6f20000008527fae */ /* 0x0009e8000f121848 */
[----:B------:R-:W3:Y:S04]  /*126c0*/  LDL.LU.64 R4, [R1+0x888] ;  /* 0x0008880001047983 */ /* 0x000ee80000300a00 */
[----:B------:R4:W-:Y:S04]  /*126d0*/  STL.64 [R1+0xa88], R8 ;  /* 0x000a880801007387 */ /* 0x0009e80000100a00 */
[----:B------:R1:W-:Y:S04]  /*126e0*/  STL.64 [R1+0xa90], R26 ;  /* 0x000a901a01007387 */ /* 0x0003e80000100a00 */
[----:B------:R1:W-:Y:S01]  /*126f0*/  LDGSTS.E [R82+0x6f400], [R26.64], !P6 ;  /* 0x6f4000001a527fae */ /* 0x0003e2000f121848 */
[----:B------:R-:W-:-:S05]  /*12700*/  IMAD.WIDE R20, R0, 0x4, R20 ;  /* 0x0000000400147825 */ /* 0x000fca00078e0214 */
[----:B------:R1:W-:Y:S04]  /*12710*/  STL.64 [R1+0xa98], R20 ;  /* 0x000a981401007387 */ /* 0x0003e80000100a00 */
[----:B----4-:R-:W3:Y:S04]  /*12720*/  LDL.LU.64 R8, [R1+0x880] ;  /* 0x0008800001087983 */ /* 0x010ee80000300a00 */
[----:B------:R1:W-:Y:S04]  /*12730*/  LDGSTS.E [R82+0x6f600], [R20.64], !P6 ;  /* 0x6f60000014527fae */ /* 0x0003e8000f121848 */
[----:B-1----:R-:W3:Y:S04]  /*12740*/  LDL.LU.64 R26, [R1+0x878] ;  /* 0x00087800011a7983 */ /* 0x002ee80000300a00 */
[----:B------:R-:W3:Y:S01]  /*12750*/  LDL.LU.64 R20, [R1+0x870] ;  /* 0x0008700001147983 */ /* 0x000ee20000300a00 */
[----:B------:R-:W-:-:S05]  /*12760*/  IMAD.WIDE R28, R0, 0x4, R18 ;  /* 0x00000004001c7825 */ /* 0x000fca00078e0212 */
[----:B------:R-:W-:Y:S01]  /*12770*/  STL.64 [R1+0x16b8], R28 ;  /* 0x0016b81c01007387 */ /* 0x000fe20000100a00 */
[----:B------:R-:W-:-:S03]  /*12780*/  IMAD.WIDE R6, R0, 0x4, R6 ;  /* 0x0000000400067825 */ /* 0x000fc600078e0206 */
[----:B------:R-:W3:Y:S01]  /*12790*/  LDL.LU.64 R18, [R1+0x868] ;  /* 0x0008680001127983 */ /* 0x000ee20000300a00 */
[----:B------:R-:W-:-:S03]  /*127a0*/  IMAD.WIDE R24, R0, 0x4, R24 ;  /* 0x0000000400187825 */ /* 0x000fc600078e0218 */
[----:B------:R1:W-:Y:S04]  /*127b0*/  STL.64 [R1+0x16c0], R6 ;  /* 0x0016c00601007387 */ /* 0x0003e80000100a00 */
[----:B------:R2:W-:Y:S04]  /*127c0*/  LDGSTS.E [R82+0x71000], [R28.64], !P4 ;  /* 0x710000001c527fae */ /* 0x0005e8000e121848 */
[----:B------:R-:W-:Y:S04]  /*127d0*/  STL.64 [R1+0x16c8], R24 ;  /* 0x0016c81801007387 */ /* 0x000fe80000100a00 */
[----:B------:R1:W-:Y:S04]  /*127e0*/  LDGSTS.E [R82+0x71200], [R6.64], !P4 ;  /* 0x7120000006527fae */ /* 0x0003e8000e121848 */
[----:B------:R3:W-:Y:S01]  /*127f0*/  LDGSTS.E [R82+0x71400], [R24.64], !P4 ;  /* 0x7140000018527fae */ /* 0x0007e2000e121848 */
[----:B-----5:R-:W-:-:S05]  /*12800*/  IMAD.WIDE R16, R0, 0x4, R16 ;  /* 0x0000000400107825 */ /* 0x020fca00078e0210 */
[----:B------:R5:W-:Y:S04]  /*12810*/  STL.64 [R1+0x16d0], R16 ;  /* 0x0016d01001007387 */ /* 0x000be80000100a00 */
[----:B-1----:R-:W4:Y:S04]  /*12820*/  LDL.LU.64 R6, [R1+0x860] ;  /* 0x0008600001067983 */ /* 0x002f280000300a00 */
[----:B------:R5:W-:Y:S04]  /*12830*/  LDGSTS.E [R82+0x71600], [R16.64], !P4 ;  /* 0x7160000010527fae */ /* 0x000be8000e121848 */
[----:B-----5:R-:W5:Y:S01]  /*12840*/  LDL.LU.64 R16, [R1+0x858] ;  /* 0x0008580001107983 */ /* 0x020f620000300a00 */
[----:B--2---:R-:W-:-:S03]  /*12850*/  IMAD.WIDE R28, R0, 0x4, R12 ;  /* 0x00000004001c7825 */ /* 0x004fc600078e020c */
[----:B------:R-:W2:Y:S04]  /*12860*/  LDL.LU.64 R12, [R1+0x850] ;  /* 0x00085000010c7983 */ /* 0x000ea80000300a00 */
[----:B------:R-:W-:Y:S01]  /*12870*/  STL.64 [R1+0x1718], R28 ;  /* 0x0017181c01007387 */ /* 0x000fe20000100a00 */
[----:B---3--:R-:W-:-:S03]  /*12880*/  IMAD.WIDE R24, R0, 0x4, R10 ;  /* 0x0000000400187825 */ /* 0x008fc600078e020a */
[----:B------:R-:W3:Y:S01]  /*12890*/  LDL.LU.64 R10, [R1+0x848] ;  /* 0x00084800010a7983 */ /* 0x000ee20000300a00 */
[----:B------:R-:W-:-:S04]  /*128a0*/  IADD3 R2, R252, -0xe7, RZ ;  /* 0xffffff19fc027810 */ /* 0x000fc80007ffe0ff */
[----:B------:R-:W-:Y:S02]  /*128b0*/  ISETP.GE.U32.AND P3, PT, R2, 0x7ffffe9a, PT ;  /* 0x7ffffe9a0200780c */ /* 0x000fe40003f66070 */
[----:B------:R-:W-:Y:S01]  /*128c0*/  IADD3 R2, R252, -0xeb, RZ ;  /* 0xffffff15fc027810 */ /* 0x000fe20007ffe0ff */
[----:B------:R1:W-:Y:S03]  /*128d0*/  STL.64 [R1+0x1720], R24 ;  /* 0x0017201801007387 */ /* 0x0003e60000100a00 */
[----:B------:R-:W-:-:S07]  /*128e0*/  ISETP.GE.U32.AND P5, PT, R2, 0x7ffffe96, PT ;  /* 0x7ffffe960200780c */ /* 0x000fce0003fa6070 */
[----:B------:R1:W-:Y:S04]  /*128f0*/  LDGSTS.E [R82+0x73000], [R28.64], !P3 ;  /* 0x730000001c527fae */ /* 0x0003e8000d921848 */
[----:B------:R1:W-:Y:S01]  /*12900*/  LDGSTS.E [R82+0x73200], [R24.64], !P3 ;  /* 0x7320000018527fae */ /* 0x0003e2000d921848 */
[----:B------:R-:W-:-:S05]  /*12910*/  IMAD.WIDE R22, R0, 0x4, R22 ;  /* 0x0000000400167825 */ /* 0x000fca00078e0216 */
[----:B------:R1:W-:Y:S04]  /*12920*/  STL.64 [R1+0x1728], R22 ;  /* 0x0017281601007387 */ /* 0x0003e80000100a00 */
[----:B------:R1:W-:Y:S01]  /*12930*/  LDGSTS.E [R82+0x73400], [R22.64], !P3 ;  /* 0x7340000016527fae */ /* 0x0003e2000d921848 */
[----:B------:R-:W-:-:S05]  /*12940*/  IMAD.WIDE R4, R0, 0x4, R4 ;  /* 0x0000000400047825 */ /* 0x000fca00078e0204 */
[----:B------:R1:W-:Y:S04]  /*12950*/  STL.64 [R1+0x1730], R4 ;  /* 0x0017300401007387 */ /* 0x0003e80000100a00 */
[----:B-1----:R-:W3:Y:S04]  /*12960*/  LDL.LU.64 R24, [R1+0x840] ;  /* 0x0008400001187983 */ /* 0x002ee80000300a00 */
[----:B------:R-:W3:Y:S04]  /*12970*/  LDL.LU.64 R22, [R1+0x838] ;  /* 0x0008380001167983 */ /* 0x000ee80000300a00 */
[----:B------:R1:W-:Y:S01]  /*12980*/  LDGSTS.E [R82+0x73600], [R4.64], !P3 ;  /* 0x7360000004527fae */ /* 0x0003e2000d921848 */
[----:B------:R-:W-:-:S04]  /*12990*/  IADD3 R2, R252, -0xef, RZ ;  /* 0xffffff11fc027810 */ /* 0x000fc80007ffe0ff */
[----:B------:R-:W-:Y:S01]  /*129a0*/  ISETP.GE.U32.AND P0, PT, R2, 0x7ffffe92, PT ;  /* 0x7ffffe920200780c */ /* 0x000fe20003f06070 */
[C---:B------:R-:W-:Y:S02]  /*129b0*/  IMAD.WIDE R28, R0.reuse, 0x4, R8 ;  /* 0x00000004001c7825 */ /* 0x040fe400078e0208 */
[----:B------:R-:W3:Y:S04]  /*129c0*/  LDL.LU.64 R8, [R1+0x830] ;  /* 0x0008300001087983 */ /* 0x000ee80000300a00 */
[----:B------:R1:W-:Y:S01]  /*129d0*/  STL.64 [R1+0x1778], R28 ;  /* 0x0017781c01007387 */ /* 0x0003e20000100a00 */
[----:B------:R-:W-:-:S03]  /*129e0*/  IMAD.WIDE R26, R0, 0x4, R26 ;  /* 0x00000004001a7825 */ /* 0x000fc600078e021a */
[----:B-1----:R-:W3:Y:S04]  /*129f0*/  LDL.LU.64 R4, [R1+0x828] ;  /* 0x0008280001047983 */ /* 0x002ee80000300a00 */
[----:B------:R1:W-:Y:S01]  /*12a00*/  LDGSTS.E [R82+0x75000], [R28.64], !P5 ;  /* 0x750000001c527fae */ /* 0x0003e2000e921848 */
[----:B------:R-:W-:-:S03]  /*12a10*/  IMAD.WIDE R20, R0, 0x4, R20 ;  /* 0x0000000400147825 */ /* 0x000fc600078e0214 */
[----:B------:R-:W-:Y:S04]  /*12a20*/  STL.64 [R1+0x1780], R26 ;  /* 0x0017801a01007387 */ /* 0x000fe80000100a00 */
[----:B------:R4:W-:Y:S04]  /*12a30*/  LDGSTS.E [R82+0x75200], [R26.64], !P5 ;  /* 0x752000001a527fae */ /* 0x0009e8000e921848 */
[----:B------:R1:W-:Y:S04]  /*12a40*/  STL.64 [R1+0x1788], R20 ;  /* 0x0017881401007387 */ /* 0x0003e80000100a00 */
[----:B------:R1:W-:Y:S01]  /*12a50*/  LDGSTS.E [R82+0x75400], [R20.64], !P5 ;  /* 0x7540000014527fae */ /* 0x0003e2000e921848 */
[----:B------:R-:W-:-:S05]  /*12a60*/  IMAD.WIDE R18, R0, 0x4, R18 ;  /* 0x0000000400127825 */ /* 0x000fca00078e0212 */
[----:B------:R1:W-:Y:S04]  /*12a70*/  STL.64 [R1+0x1790], R18 ;  /* 0x0017901201007387 */ /* 0x0003e80000100a00 */
[----:B-1----:R-:W3:Y:S04]  /*12a80*/  LDL.LU.64 R28, [R1+0x820] ;  /* 0x00082000011c7983 */ /* 0x002ee80000300a00 */
[----:B------:R1:W-:Y:S04]  /*12a90*/  LDGSTS.E [R82+0x75600], [R18.64], !P5 ;  /* 0x7560000012527fae */ /* 0x0003e8000e921848 */
[----:B------:R-:W3:Y:S04]  /*12aa0*/  LDL.LU.64 R20, [R1+0x818] ;  /* 0x0008180001147983 */ /* 0x000ee80000300a00 */
[----:B-1----:R-:W3:Y:S01]  /*12ab0*/  LDL.LU.64 R18, [R1+0x810] ;  /* 0x0008100001127983 */ /* 0x002ee20000300a00 */
[----:B----4-:R-:W-:-:S05]  /*12ac0*/  IMAD.WIDE R26, R0, 0x4, R6 ;  /* 0x00000004001a7825 */ /* 0x010fca00078e0206 */
[----:B------:R1:W-:Y:S04]  /*12ad0*/  STL.64 [R1+0x17d8], R26 ;  /* 0x0017d81a01007387 */ /* 0x0003e80000100a00 */
[----:B------:R-:W4:Y:S04]  /*12ae0*/  LDL.LU.64 R6, [R1+0x808] ;  /* 0x0008080001067983 */ /* 0x000f280000300a00 */
[----:B------:R1:W-:Y:S01]  /*12af0*/  LDGSTS.E [R82+0x77000], [R26.64], !P0 ;  /* 0x770000001a527fae */ /* 0x0003e2000c121848 */
[----:B-----5:R-:W-:-:S05]  /*12b00*/  IMAD.WIDE R16, R0, 0x4, R16 ;  /* 0x0000000400107825 */ /* 0x020fca00078e0210 */
[----:B------:R5:W-:Y:S04]  /*12b10*/  STL.64 [R1+0x17e0], R16 ;  /* 0x0017e01001007387 */ /* 0x000be80000100a00 */
[----:B------:R5:W-:Y:S01]  /*12b20*/  LDGSTS.E [R82+0x77200], [R16.64], !P0 ;  /* 0x7720000010527fae */ /* 0x000be2000c121848 */
[----:B--2---:R-:W-:-:S04]  /*12b30*/  IMAD.WIDE R12, R0, 0x4, R12 ;  /* 0x00000004000c7825 */ /* 0x004fc800078e020c */
[----:B---3--:R-:W-:Y:S01]  /*12b40*/  IMAD.WIDE R10, R0, 0x4, R10 ;  /* 0x00000004000a7825 */ /* 0x008fe200078e020a */
[----:B------:R2:W-:Y:S04]  /*12b50*/  STL.64 [R1+0x17e8], R12 ;  /* 0x0017e80c01007387 */ /* 0x0005e80000100a00 */
[----:B------:R3:W-:Y:S04]  /*12b60*/  STL.64 [R1+0x17f0], R10 ;  /* 0x0017f00a01007387 */ /* 0x0007e80000100a00 */
[----:B-1----:R-:W4:Y:S04]  /*12b70*/  LDL.LU.64 R26, [R1+0x800] ;  /* 0x00080000011a7983 */ /* 0x002f280000300a00 */
[----:B-----5:R-:W5:Y:S01]  /*12b80*/  LDL.LU.64 R16, [R1+0x7f8] ;  /* 0x0007f80001107983 */ /* 0x020f620000300a00 */
[----:B------:R-:W-:-:S03]  /*12b90*/  IADD3 R2, R252, -0xf3, RZ ;  /* 0xffffff0dfc027810 */ /* 0x000fc60007ffe0ff */
[----:B------:R2:W-:Y:S01]  /*12ba0*/  LDGSTS.E [R82+0x77400], [R12.64], !P0 ;  /* 0x774000000c527fae */ /* 0x0005e2000c121848 */
[----:B------:R-:W-:-:S03]  /*12bb0*/  ISETP.GE.U32.AND P1, PT, R2, 0x7ffffe8e, PT ;  /* 0x7ffffe8e0200780c */ /* 0x000fc60003f26070 */
[----:B------:R3:W-:Y:S01]  /*12bc0*/  LDGSTS.E [R82+0x77600], [R10.64], !P0 ;  /* 0x776000000a527fae */ /* 0x0007e2000c121848 */
[----:B------:R-:W-:-:S03]  /*12bd0*/  IADD3 R2, R252, -0xf7, RZ ;  /* 0xffffff09fc027810 */ /* 0x000fc60007ffe0ff */
[----:B--2---:R-:W2:Y:S04]  /*12be0*/  LDL.LU.64 R12, [R1+0x7f0] ;  /* 0x0007f000010c7983 */ /* 0x004ea80000300a00 */
[----:B---3--:R-:W2:Y:S01]  /*12bf0*/  LDL.LU.64 R10, [R1+0x7e8] ;  /* 0x0007e800010a7983 */ /* 0x008ea20000300a00 */
[----:B------:R-:W-:Y:S01]  /*12c00*/  ISETP.GE.U32.AND P2, PT, R2, 0x7ffffe8a, PT ;  /* 0x7ffffe8a0200780c */ /* 0x000fe20003f46070 */
[----:B------:R-:W-:-:S04]  /*12c10*/  IMAD.WIDE R24, R0, 0x4, R24 ;  /* 0x0000000400187825 */ /* 0x000fc800078e0218 */
[C---:B------:R-:W-:Y:S01]  /*12c20*/  IMAD.WIDE R22, R0.reuse, 0x4, R22 ;  /* 0x0000000400167825 */ /* 0x040fe200078e0216 */
[----:B------:R1:W-:Y:S04]  /*12c30*/  STL.64 [R1+0x1838], R24 ;  /* 0x0018381801007387 */ /* 0x0003e80000100a00 */
[----:B------:R1:W-:Y:S04]  /*12c40*/  STL.64 [R1+0x1840], R22 ;  /* 0x0018401601007387 */ /* 0x0003e80000100a00 */
[----:B------:R1:W-:Y:S04]  /*12c50*/  LDGSTS.E [R82+0x79000], [R24.64], !P1 ;  /* 0x7900000018527fae */ /* 0x0003e8000c921848 */
[----:B------:R1:W-:Y:S01]  /*12c60*/  LDGSTS.E [R82+0x79200], [R22.64], !P1 ;  /* 0x7920000016527fae */ /* 0x0003e2000c921848 */
[----:B------:R-:W-:-:S04]  /*12c70*/  IMAD.WIDE R8, R0, 0x4, R8 ;  /* 0x0000000400087825 */ /* 0x000fc800078e0208 */
[C---:B------:R-:W-:Y:S01]  /*12c80*/  IMAD.WIDE R4, R0.reuse, 0x4, R4 ;  /* 0x0000000400047825 */ /* 0x040fe200078e0204 */
[----:B------:R-:W-:Y:S04]  /*12c90*/  STL.64 [R1+0x1848], R8 ;  /* 0x0018480801007387 */ /* 0x000fe80000100a00 */
[----:B------:R1:W-:Y:S04]  /*12ca0*/  STL.64 [R1+0x1850], R4 ;  /* 0x0018500401007387 */ /* 0x0003e80000100a00 */
[----:B-1----:R-:W2:Y:S04]  /*12cb0*/  LDL.LU.64 R24, [R1+0x7e0] ;  /* 0x0007e00001187983 */ /* 0x002ea80000300a00 */
[----:B------:R-:W2:Y:S04]  /*12cc0*/  LDL.LU.64 R22, [R1+0x7d8] ;  /* 0x0007d80001167983 */ /* 0x000ea80000300a00 */
[----:B------:R1:W-:Y:S04]  /*12cd0*/  LDGSTS.E [R82+0x79400], [R8.64], !P1 ;  /* 0x7940000008527fae */ /* 0x0003e8000c921848 */
[----:B------:R1:W-:Y:S04]  /*12ce0*/  LDGSTS.E [R82+0x79600], [R4.64], !P1 ;  /* 0x7960000004527fae */ /* 0x0003e8000c921848 */
[----:B-1----:R-:W2:Y:S04]  /*12cf0*/  LDL.LU.64 R4, [R1+0x7d0] ;  /* 0x0007d00001047983 */ /* 0x002ea80000300a00 */
[----:B------:R-:W2:Y:S01]  /*12d00*/  LDL.LU.64 R8, [R1+0x7c8] ;  /* 0x0007c80001087983 */ /* 0x000ea20000300a00 */
[----:B------:R-:W-:-:S04]  /*12d10*/  IMAD.WIDE R28, R0, 0x4, R28 ;  /* 0x00000004001c7825 */ /* 0x000fc800078e021c */
[C---:B------:R-:W-:Y:S01]  /*12d20*/  IMAD.WIDE R20, R0.reuse, 0x4, R20 ;  /* 0x0000000400147825 */ /* 0x040fe200078e0214 */
[----:B------:R-:W-:Y:S03]  /*12d30*/  STL.64 [R1+0x1898], R28 ;  /* 0x0018981c01007387 */ /* 0x000fe60000100a00 */
[C---:B------:R-:W-:Y:S01]  /*12d40*/  IMAD.WIDE R18, R0.reuse, 0x4, R18 ;  /* 0x0000000400127825 */ /* 0x040fe200078e0212 */
[----:B------:R1:W-:Y:S04]  /*12d50*/  STL.64 [R1+0x18a0], R20 ;  /* 0x0018a01401007387 */ /* 0x0003e80000100a00 */
[----:B------:R1:W-:Y:S04]  /*12d60*/  LDGSTS.E [R82+0x7b000], [R28.64], !P2 ;  /* 0x7b0000001c527fae */ /* 0x0003e8000d121848 */
[----:B------:R1:W-:Y:S04]  /*12d70*/  STL.64 [R1+0x18a8], R18 ;  /* 0x0018a81201007387 */ /* 0x0003e80000100a00 */
[----:B------:R1:W-:Y:S04]  /*12d80*/  LDGSTS.E [R82+0x7b200], [R20.64], !P2 ;  /* 0x7b20000014527fae */ /* 0x0003e8000d121848 */
[----:B------:R1:W-:Y:S01]  /*12d90*/  LDGSTS.E [R82+0x7b400], [R18.64], !P2 ;  /* 0x7b40000012527fae */ /* 0x0003e2000d121848 */
[----:B----4-:R-:W-:-:S05]  /*12da0*/  IMAD.WIDE R6, R0, 0x4, R6 ;  /* 0x0000000400067825 */ /* 0x010fca00078e0206 */
[----:B------:R4:W-:Y:S04]  /*12db0*/  STL.64 [R1+0x18b0], R6 ;  /* 0x0018b00601007387 */ /* 0x0009e80000100a00 */
[----:B-1----:R-:W3:Y:S04]  /*12dc0*/  LDL.LU.64 R20, [R1+0xab8] ;  /* 0x000ab80001147983 */ /* 0x002ee80000300a00 */
[----:B------:R-:W3:Y:S04]  /*12dd0*/  LDL.LU.64 R18, [R1+0xac0] ;  /* 0x000ac00001127983 */ /* 0x000ee80000300a00 */
[----:B------:R4:W-:Y:S04]  /*12de0*/  LDGSTS.E [R82+0x7b600], [R6.64], !P2 ;  /* 0x7b60000006527fae */ /* 0x0009e8000d121848 */
[----:B----4-:R-:W4:Y:S01]  /*12df0*/  LDL.LU.64 R6, [R1+0xac8] ;  /* 0x000ac80001067983 */ /* 0x010f220000300a00 */
[----:B------:R-:W-:-:S04]  /*12e00*/  IMAD.WIDE R28, R0, 0x4, R26 ;  /* 0x00000004001c7825 */ /* 0x000fc800078e021a */
[----:B-----5:R-:W-:Y:S01]  /*12e10*/  IMAD.WIDE R26, R0, 0x4, R16 ;  /* 0x00000004001a7825 */ /* 0x020fe200078e0210 */
[----:B------:R-:W-:Y:S04]  /*12e20*/  STL.64 [R1+0x18f8], R28 ;  /* 0x0018f81c01007387 */ /* 0x000fe80000100a00 */
[----:B------:R-:W5:Y:S01]  /*12e30*/  LDL.LU.64 R16, [R1+0xad0] ;  /* 0x000ad00001107983 */ /* 0x000f620000300a00 */
[----:B------:R-:W-:-:S04]  /*12e40*/  IADD3 R2, R252, -0x84, RZ ;  /* 0xffffff7cfc027810 */ /* 0x000fc80007ffe0ff */
[----:B------:R-:W-:Y:S02]  /*12e50*/  ISETP.GE.U32.AND P6, PT, R2, 0x7ffffefd, PT ;  /* 0x7ffffefd0200780c */ /* 0x000fe40003fc6070 */
        /* <DEDUP_REMOVED lines=9> */
[----:B------:R-:W-:Y:S01]  /*12ef0*/  ISETP.GE.U32.AND P1, PT, R2, 0x7ffffe86, PT ;  /* 0x7ffffe860200780c */ /* 0x000fe20003f26070 */
[----:B--2---:R-:W-:Y:S01]  /*12f00*/  IMAD.WIDE R12, R0, 0x4, R12 ;  /* 0x00000004000c7825 */ /* 0x004fe200078e020c */
[----:B------:R-:W-:-:S03]  /*12f10*/  IADD3 R2, R252, -0xff, RZ ;  /* 0xffffff01fc027810 */ /* 0x000fc60007ffe0ff */
[----:B------:R-:W-:Y:S01]  /*12f20*/  IMAD.WIDE R10, R0, 0x4, R10 ;  /* 0x00000004000a7825 */ /* 0x000fe200078e020a */
[----:B------:R-:W-:Y:S01]  /*12f30*/  STL.64 [R1+0x1900], R26 ;  /* 0x0019001a01007387 */ /* 0x000fe20000100a00 */
[----:B------:R-:W-:-:S03]  /*12f40*/  ISETP.GE.U32.AND P2, PT, R2, 0x7ffffe82, PT ;  /* 0x7ffffe820200780c */ /* 0x000fc60003f46070 */
[----:B------:R1:W-:Y:S04]  /*12f50*/  STL.64 [R1+0x1908], R12 ;  /* 0x0019080c01007387 */ /* 0x0003e80000100a00 */
[----:B------:R2:W-:Y:S04]  /*12f60*/  LDGSTS.E [R82+0x7d000], [R28.64], !P1 ;  /* 0x7d0000001c527fae */ /* 0x0005e8000c921848 */
[----:B------:R1:W-:Y:S04]  /*12f70*/  LDGSTS.E [R82+0x7d200], [R26.64], !P1 ;  /* 0x7d2000001a527fae */ /* 0x0003e8000c921848 */
[----:B------:R1:W-:Y:S04]  /*12f80*/  STL.64 [R1+0x1910], R10 ;  /* 0x0019100a01007387 */ /* 0x0003e80000100a00 */
[----:B------:R1:W-:Y:S04]  /*12f90*/  LDGSTS.E [R82+0x7d400], [R12.64], !P1 ;  /* 0x7d4000000c527fae */ /* 0x0003e8000c921848 */
[----:B------:R1:W-:Y:S04]  /*12fa0*/  LDGSTS.E [R82+0x7d600], [R10.64], !P1 ;  /* 0x7d6000000a527fae */ /* 0x0003e8000c921848 */
[----:B-1----:R-:W5:Y:S04]  /*12fb0*/  LDL.LU.64 R12, [R1+0xad8] ;  /* 0x000ad800010c7983 */ /* 0x002f680000300a00 */
[----:B------:R-:W5:Y:S01]  /*12fc0*/  LDL.LU.64 R10, [R1+0xae0] ;  /* 0x000ae000010a7983 */ /* 0x000f620000300a00 */
[----:B--2---:R-:W-:-:S04]  /*12fd0*/  IMAD.WIDE R28, R0, 0x4, R24 ;  /* 0x00000004001c7825 */ /* 0x004fc800078e0218 */
[C---:B------:R-:W-:Y:S01]  /*12fe0*/  IMAD.WIDE R26, R0.reuse, 0x4, R22 ;  /* 0x00000004001a7825 */ /* 0x040fe200078e0216 */
[----:B------:R-:W-:Y:S04]  /*12ff0*/  STL.64 [R1+0x1958], R28 ;  /* 0x0019581c01007387 */ /* 0x000fe80000100a00 */
[----:B------:R3:W-:Y:S04]  /*13000*/  LDGSTS.E [R82+0x7f000], [R28.64], !P2 ;  /* 0x7f0000001c527fae */ /* 0x0007e8000d121848 */
[----:B------:R1:W-:Y:S01]  /*13010*/  LDGSTS.E [R82+0x7f200], [R26.64], !P2 ;  /* 0x7f2000001a527fae */ /* 0x0003e2000d121848 */
[----:B------:R-:W-:-:S03]  /*13020*/  IMAD.WIDE R22, R0, 0x4, R4 ;  /* 0x0000000400167825 */ /* 0x000fc600078e0204 */
[----:B------:R-:W2:Y:S01]  /*13030*/  LDL.LU.64 R4, [R1+0xae8] ;  /* 0x000ae80001047983 */ /* 0x000ea20000300a00 */
[----:B------:R-:W-:-:S03]  /*13040*/  IMAD.WIDE R8, R0, 0x4, R8 ;  /* 0x0000000400087825 */ /* 0x000fc600078e0208 */
[----:B------:R-:W-:Y:S04]  /*13050*/  STL.64 [R1+0x1960], R26 ;  /* 0x0019601a01007387 */ /* 0x000fe80000100a00 */
[----:B------:R-:W2:Y:S04]  /*13060*/  LDL.LU.64 R24, [R1+0xaf0] ;  /* 0x000af00001187983 */ /* 0x000ea80000300a00 */
[----:B------:R1:W-:Y:S04]  /*13070*/  STL.64 [R1+0x1968], R22 ;  /* 0x0019681601007387 */ /* 0x0003e80000100a00 */
[----:B------:R1:W-:Y:S04]  /*13080*/  STL.64 [R1+0x1970], R8 ;  /* 0x0019700801007387 */ /* 0x0003e80000100a00 */
[----:B------:R1:W-:Y:S04]  /*13090*/  LDGSTS.E [R82+0x7f400], [R22.64], !P2 ;  /* 0x7f40000016527fae */ /* 0x0003e8000d121848 */
[----:B------:R1:W-:Y:S04]  /*130a0*/  LDGSTS.E [R82+0x7f600], [R8.64], !P2 ;  /* 0x7f60000008527fae */ /* 0x0003e8000d121848 */
[----:B-1----:R-:W2:Y:S04]  /*130b0*/  LDL.LU.64 R22, [R1+0xaf8] ;  /* 0x000af80001167983 */ /* 0x002ea80000300a00 */
[----:B------:R-:W2:Y:S01]  /*130c0*/  LDL.LU.64 R8, [R1+0xb00] ;  /* 0x000b000001087983 */ /* 0x000ea20000300a00 */
[----:B------:R-:W-:Y:S01]  /*130d0*/  LOP3.LUT R14, R15, 0x60, RZ, 0x3c, !PT ;  /* 0x000000600f0e7812 */ /* 0x000fe200078e3cff */
[----:B---3--:R-:W-:-:S04]  /*130e0*/  IMAD.WIDE R28, R0, 0x4, R20 ;  /* 0x00000004001c7825 */ /* 0x008fc800078e0214 */
[C---:B------:R-:W-:Y:S01]  /*130f0*/  IMAD.WIDE R26, R0.reuse, 0x4, R18 ;  /* 0x00000004001a7825 */ /* 0x040fe200078e0212 */
[----:B------:R-:W-:Y:S04]  /*13100*/  STL.64 [R1+0x248], R28 ;  /* 0x0002481c01007387 */ /* 0x000fe80000100a00 */
[----:B------:R1:W-:Y:S04]  /*13110*/  LDGSTS.E [R14+0x41800], [R28.64], !P6 ;  /* 0x418000001c0e7fae */ /* 0x0003e8000f121848 */
[----:B------:R3:W-:Y:S01]  /*13120*/  LDGSTS.E [R14+0x41a00], [R26.64], !P6 ;  /* 0x41a000001a0e7fae */ /* 0x0007e2000f121848 */
[----:B----4-:R-:W-:-:S03]  /*13130*/  IMAD.WIDE R18, R0, 0x4, R6 ;  /* 0x0000000400127825 */ /* 0x010fc600078e0206 */
[----:B------:R-:W4:Y:S04]  /*13140*/  LDL.LU.64 R6, [R1+0xb08] ;  /* 0x000b080001067983 */ /* 0x000f280000300a00 */
[----:B------:R-:W-:Y:S04]  /*13150*/  STL.64 [R1+0x240], R26 ;  /* 0x0002401a01007387 */ /* 0x000fe80000100a00 */
[----:B------:R-:W4:Y:S01]  /*13160*/  LDL.LU.64 R20, [R1+0xb10] ;  /* 0x000b100001147983 */ /* 0x000f220000300a00 */
[----:B-----5:R-:W-:-:S03]  /*13170*/  IMAD.WIDE R16, R0, 0x4, R16 ;  /* 0x0000000400107825 */ /* 0x020fc600078e0210 */
[----:B------:R5:W-:Y:S04]  /*13180*/  STL.64 [R1+0x238], R18 ;  /* 0x0002381201007387 */ /* 0x000be80000100a00 */
[----:B------:R1:W-:Y:S04]  /*13190*/  STL.64 [R1+0x230], R16 ;  /* 0x0002301001007387 */ /* 0x0003e80000100a00 */
[----:B------:R5:W-:Y:S04]  /*131a0*/  LDGSTS.E [R14+0x41c00], [R18.64], !P6 ;  /* 0x41c00000120e7fae */ /* 0x000be8000f121848 */
[----:B------:R1:W-:Y:S04]  /*131b0*/  LDGSTS.E [R14+0x41e00], [R16.64], !P6 ;  /* 0x41e00000100e7fae */ /* 0x0003e8000f121848 */
[----:B-----5:R-:W5:Y:S04]  /*131c0*/  LDL.LU.64 R18, [R1+0xb18] ;  /* 0x000b180001127983 */ /* 0x020f680000300a00 */
[----:B-1----:R-:W5:Y:S01]  /*131d0*/  LDL.LU.64 R16, [R1+0xb20] ;  /* 0x000b200001107983 */ /* 0x002f620000300a00 */
[----:B------:R-:W-:-:S03]  /*131e0*/  IMAD.WIDE R28, R0, 0x4, R12 ;  /* 0x00000004001c7825 */ /* 0x000fc600078e020c */
[----:B------:R-:W5:Y:S01]  /*131f0*/  LDL.LU.64 R12, [R1+0xb28] ;  /* 0x000b2800010c7983 */ /* 0x000f620000300a00 */
[----:B---3--:R-:W-:-:S03]  /*13200*/  IMAD.WIDE R26, R0, 0x4, R10 ;  /* 0x00000004001a7825 */ /* 0x008fc600078e020a */
[----:B------:R-:W-:Y:S04]  /*13210*/  STL.64 [R1+0x1c8], R28 ;  /* 0x0001c81c01007387 */ /* 0x000fe80000100a00 */
[----:B------:R-:W3:Y:S04]  /*13220*/  LDL.LU.64 R10, [R1+0xb30] ;  /* 0x000b3000010a7983 */ /* 0x000ee80000300a00 */
[----:B------:R-:W-:Y:S04]  /*13230*/  STL.64 [R1+0x1c0], R26 ;  /* 0x0001c01a01007387 */ /* 0x000fe80000100a00 */
[----:B------:R1:W-:Y:S04]  /*13240*/  LDGSTS.E [R14+0x43800], [R28.64], !P4 ;  /* 0x438000001c0e7fae */ /* 0x0003e8000e121848 */
[----:B------:R1:W-:Y:S01]  /*13250*/  LDGSTS.E [R14+0x43a00], [R26.64], !P4 ;  /* 0x43a000001a0e7fae */ /* 0x0003e2000e121848 */
[----:B--2---:R-:W-:-:S04]  /*13260*/  IMAD.WIDE R4, R0, 0x4, R4 ;  /* 0x0000000400047825 */ /* 0x004fc800078e0204 */
[C---:B------:R-:W-:Y:S01]  /*13270*/  IMAD.WIDE R24, R0.reuse, 0x4, R24 ;  /* 0x0000000400187825 */ /* 0x040fe200078e0218 */
[----:B------:R2:W-:Y:S04]  /*13280*/  STL.64 [R1+0x1b8], R4 ;  /* 0x0001b80401007387 */ /* 0x0005e80000100a00 */
[----:B------:R1:W-:Y:S04]  /*13290*/  STL.64 [R1+0x1b0], R24 ;  /* 0x0001b01801007387 */ /* 0x0003e80000100a00 */
[----:B------:R2:W-:Y:S04]  /*132a0*/  LDGSTS.E [R14+0x43c00], [R4.64], !P4 ;  /* 0x43c00000040e7fae */ /* 0x0005e8000e121848 */
[----:B------:R2:W-:Y:S04]  /*132b0*/  LDGSTS.E [R14+0x43e00], [R24.64], !P4 ;  /* 0x43e00000180e7fae */ /* 0x0005e8000e121848 */
[----:B--2---:R-:W2:Y:S01]  /*132c0*/  LDL.LU.64 R4, [R1+0xb38] ;  /* 0x000b380001047983 */ /* 0x004ea20000300a00 */
[----:B-1----:R-:W-:-:S03]  /*132d0*/  IMAD.WIDE R28, R0, 0x4, R22 ;  /* 0x00000004001c7825 */ /* 0x002fc600078e0216 */
[----:B------:R-:W2:Y:S01]  /*132e0*/  LDL.LU.64 R26, [R1+0xb40] ;  /* 0x000b4000011a7983 */ /* 0x000ea20000300a00 */
[----:B------:R-:W-:-:S03]  /*132f0*/  IMAD.WIDE R22, R0, 0x4, R8 ;  /* 0x0000000400167825 */ /* 0x000fc600078e0208 */
[----:B------:R-:W2:Y:S04]  /*13300*/  LDL.LU.64 R24, [R1+0xb48] ;  /* 0x000b480001187983 */ /* 0x000ea80000300a00 */
[----:B------:R-:W-:Y:S04]  /*13310*/  STL.64 [R1+0x188], R28 ;  /* 0x0001881c01007387 */ /* 0x000fe80000100a00 */
[----:B------:R-:W2:Y:S04]  /*13320*/  LDL.LU.64 R8, [R1+0xb50] ;  /* 0x000b500001087983 */ /* 0x000ea80000300a00 */
[----:B------:R-:W-:Y:S04]  /*13330*/  STL.64 [R1+0x180], R22 ;  /* 0x0001801601007387 */ /* 0x000fe80000100a00 */
[----:B------:R5:W-:Y:S04]  /*13340*/  LDGSTS.E [R14+0x45800], [R28.64], !P3 ;  /* 0x458000001c0e7fae */ /* 0x000be8000d921848 */
[----:B------:R1:W-:Y:S01]  /*13350*/  LDGSTS.E [R14+0x45a00], [R22.64], !P3 ;  /* 0x45a00000160e7fae */ /* 0x0003e2000d921848 */
[----:B----4-:R-:W-:-:S04]  /*13360*/  IMAD.WIDE R6, R0, 0x4, R6 ;  /* 0x0000000400067825 */ /* 0x010fc800078e0206 */
[C---:B------:R-:W-:Y:S01]  /*13370*/  IMAD.WIDE R20, R0.reuse, 0x4, R20 ;  /* 0x0000000400147825 */ /* 0x040fe200078e0214 */
[----:B------:R4:W-:Y:S04]  /*13380*/  STL.64 [R1+0x178], R6 ;  /* 0x0001780601007387 */ /* 0x0009e80000100a00 */
[----:B------:R1:W-:Y:S04]  /*13390*/  STL.64 [R1+0x170], R20 ;  /* 0x0001701401007387 */ /* 0x0003e80000100a00 */
[----:B------:R4:W-:Y:S04]  /*133a0*/  LDGSTS.E [R14+0x45c00], [R6.64], !P3 ;  /* 0x45c00000060e7fae */ /* 0x0009e8000d921848 */
[----:B------:R1:W-:Y:S04]  /*133b0*/  LDGSTS.E [R14+0x45e00], [R20.64], !P3 ;  /* 0x45e00000140e7fae */ /* 0x0003e8000d921848 */
[----:B----4-:R-:W4:Y:S04]  /*133c0*/  LDL.LU.64 R6, [R1+0xb58] ;  /* 0x000b580001067983 */ /* 0x010f280000300a00 */
[----:B-1----:R-:W4:Y:S01]  /*133d0*/  LDL.LU.64 R22, [R1+0xb68] ;  /* 0x000b680001167983 */ /* 0x002f220000300a00 */
[----:B-----5:R-:W-:-:S03]  /*133e0*/  IMAD.WIDE R28, R0, 0x4, R18 ;  /* 0x00000004001c7825 */ /* 0x020fc600078e0212 */
[----:B------:R-:W5:Y:S04]  /*133f0*/  LDL.LU.64 R20, [R1+0xb80] ;  /* 0x000b800001147983 */ /* 0x000f680000300a00 */
[----:B------:R-:W5:Y:S01]  /*13400*/  LDL.LU.64 R18, [R1+0xb90] ;  /* 0x000b900001127983 */ /* 0x000f620000300a00 */
[----:B------:R-:W-:-:S03]  /*13410*/  IMAD.WIDE R16, R0, 0x4, R16 ;  /* 0x0000000400107825 */ /* 0x000fc600078e0210 */
[----:B------:R-:W-:Y:S04]  /*13420*/  STL.64 [R1+0x140], R28 ;  /* 0x0001401c01007387 */ /* 0x000fe80000100a00 */
[----:B------:R1:W-:Y:S04]  /*13430*/  STL.64 [R1+0x138], R16 ;  /* 0x0001381001007387 */ /* 0x0003e80000100a00 */
[----:B------:R2:W-:Y:S04]  /*13440*/  LDGSTS.E [R14+0x47800], [R28.64], !P5 ;  /* 0x478000001c0e7fae */ /* 0x0005e8000e921848 */
[----:B------:R1:W-:Y:S01]  /*13450*/  LDGSTS.E [R14+0x47a00], [R16.64], !P5 ;  /* 0x47a00000100e7fae */ /* 0x0003e2000e921848 */
[----:B------:R-:W-:-:S04]  /*13460*/  IMAD.WIDE R12, R0, 0x4, R12 ;  /* 0x00000004000c7825 */ /* 0x000fc800078e020c */
[C---:B---3--:R-:W-:Y:S01]  /*13470*/  IMAD.WIDE R10, R0.reuse, 0x4, R10 ;  /* 0x00000004000a7825 */ /* 0x048fe200078e020a */
[----:B------:R3:W-:Y:S04]  /*13480*/  STL.64 [R1+0x130], R12 ;  /* 0x0001300c01007387 */ /* 0x0007e80000100a00 */
[----:B------:R3:W-:Y:S04]  /*13490*/  STL.64 [R1+0xb8], R10 ;  /* 0x0000b80a01007387 */ /* 0x0007e80000100a00 */
[----:B------:R3:W-:Y:S04]  /*134a0*/  LDGSTS.E [R14+0x47c00], [R12.64], !P5 ;  /* 0x47c000000c0e7fae */ /* 0x0007e8000e921848 */
[----:B-1----:R-:W5:Y:S04]  /*134b0*/  LDL.LU.64 R16, [R1+0xb98] ;  /* 0x000b980001107983 */ /* 0x002f680000300a00 */
[----:B------:R1:W-:Y:S04]  /*134c0*/  LDGSTS.E [R14+0x47e00], [R10.64], !P5 ;  /* 0x47e000000a0e7fae */ /* 0x0003e8000e921848 */
[----:B---3--:R-:W3:Y:S04]  /*134d0*/  LDL.LU.64 R12, [R1+0xba0] ;  /* 0x000ba000010c7983 */ /* 0x008ee80000300a00 */
[----:B-1----:R-:W3:Y:S01]  /*134e0*/  LDL.LU.64 R10, [R1+0xba8] ;  /* 0x000ba800010a7983 */ /* 0x002ee20000300a00 */
[----:B--2---:R-:W-:-:S03]  /*134f0*/  IMAD.WIDE R28, R0, 0x4, R4 ;  /* 0x00000004001c7825 */ /* 0x004fc600078e0204 */
[----:B------:R-:W2:Y:S01]  /*13500*/  LDL.LU.64 R4, [R1+0xbb0] ;  /* 0x000bb00001047983 */ /* 0x000ea20000300a00 */
[----:B------:R-:W-:-:S04]  /*13510*/  IMAD.WIDE R26, R0, 0x4, R26 ;  /* 0x00000004001a7825 */ /* 0x000fc800078e021a */
[C---:B------:R-:W-:Y:S01]  /*13520*/  IMAD.WIDE R24, R0.reuse, 0x4, R24 ;  /* 0x0000000400187825 */ /* 0x040fe200078e0218 */
[----:B------:R-:W-:Y:S04]  /*13530*/  STL.64 [R1+0x50], R28 ;  /* 0x0000501c01007387 */ /* 0x000fe80000100a00 */
[----:B------:R1:W-:Y:S01]  /*13540*/  LDGSTS.E [R14+0x49800], [R28.64], !P0 ;  /* 0x498000001c0e7fae */ /* 0x0003e2000c121848 */
[----:B------:R-:W-:-:S03]  /*13550*/  IMAD.WIDE R8, R0, 0x4, R8 ;  /* 0x0000000400087825 */ /* 0x000fc600078e0208 */
[----:B------:R-:W-:Y:S04]  /*13560*/  STL.64 [R1+0x38], R26 ;  /* 0x0000381a01007387 */ /* 0x000fe80000100a00 */
[----:B------:R1:W-:Y:S04]  /*13570*/  LDGSTS.E [R14+0x49a00], [R26.64], !P0 ;  /* 0x49a000001a0e7fae */ /* 0x0003e8000c121848 */
[----:B------:R-:W-:Y:S04]  /*13580*/  STL.64 [R1+0x30], R24 ;  /* 0x0000301801007387 */ /* 0x000fe80000100a00 */
[----:B------:R1:W-:Y:S04]  /*13590*/  LDGSTS.E [R14+0x49c00], [R24.64], !P0 ;  /* 0x49c00000180e7fae */ /* 0x0003e8000c121848 */
[----:B------:R1:W-:Y:S04]  /*135a0*/  STL.64 [R1+0x18], R8 ;  /* 0x0000180801007387 */ /* 0x0003e80000100a00 */
[----:B------:R1:W-:Y:S04]  /*135b0*/  LDGSTS.E [R14+0x49e00], [R8.64], !P0 ;  /* 0x49e00000080e7fae */ /* 0x0003e8000c121848 */
[----:B-1----:R-:W2:Y:S04]  /*135c0*/  LDL.LU.64 R8, [R1+0xbb8] ;  /* 0x000bb80001087983 */ /* 0x002ea80000300a00 */
[----:B------:R-:W2:Y:S04]  /*135d0*/  LDL.LU.64 R26, [R1+0xbc0] ;  /* 0x000bc000011a7983 */ /* 0x000ea80000300a00 */
[----:B------:R-:W2:Y:S01]  /*135e0*/  LDL.LU.64 R24, [R1+0xbc8] ;  /* 0x000bc80001187983 */ /* 0x000ea20000300a00 */
[----:B----4-:R-:W-:-:S03]  /*135f0*/  IMAD.WIDE R240, R0, 0x4, R6 ;  /* 0x0000000400f07825 */ /* 0x010fc600078e0206 */
[----:B------:R-:W4:Y:S01]  /*13600*/  LDL.LU.64 R6, [R1+0xbd0] ;  /* 0x000bd00001067983 */ /* 0x000f220000300a00 */
[----:B------:R-:W-:-:S03]  /*13610*/  IMAD.WIDE R238, R0, 0x4, R22 ;  /* 0x0000000400ee7825 */ /* 0x000fc600078e0216 */
[----:B------:R-:W4:Y:S01]  /*13620*/  LDL.LU.64 R22, [R1+0xbd8] ;  /* 0x000bd80001167983 */ /* 0x000f220000300a00 */
[----:B-----5:R-:W-:-:S03]  /*13630*/  IMAD.WIDE R146, R0, 0x4, R18 ;  /* 0x0000000400927825 */ /* 0x020fc600078e0212 */
[----:B------:R-:W5:Y:S01]  /*13640*/  LDL.LU.64 R18, [R1+0xbe0] ;  /* 0x000be00001127983 */ /* 0x000f620000300a00 */
[----:B------:R-:W-:-:S03]  /*13650*/  IMAD.WIDE R236, R0, 0x4, R20 ;  /* 0x0000000400ec7825 */ /* 0x000fc600078e0214 */
[----:B------:R-:W5:Y:S01]  /*13660*/  LDL.LU.64 R20, [R1+0xbe8] ;  /* 0x000be80001147983 */ /* 0x000f620000300a00 */
[----:B------:R-:W-:-:S03]  /*13670*/  IMAD.WIDE R136, R0, 0x4, R16 ;  /* 0x0000000400887825 */ /* 0x000fc600078e0210 */
[----:B------:R-:W5:Y:S01]  /*13680*/  LDL.LU.64 R16, [R1+0xbf0] ;  /* 0x000bf00001107983 */ /* 0x000f620000300a00 */
[----:B---3--:R-:W-:-:S03]  /*13690*/  IMAD.WIDE R134, R0, 0x4, R12 ;  /* 0x0000000400867825 */ /* 0x008fc600078e020c */
[----:B------:R-:W3:Y:S01]  /*136a0*/  LDL.LU.64 R12, [R1+0xbf8] ;  /* 0x000bf800010c7983 */ /* 0x000ee20000300a00 */
[----:B------:R-:W-:-:S03]  /*136b0*/  IMAD.WIDE R132, R0, 0x4, R10 ;  /* 0x0000000400847825 */ /* 0x000fc600078e020a */
[----:B------:R-:W3:Y:S01]  /*136c0*/  LDL.LU.64 R10, [R1+0xc00] ;  /* 0x000c0000010a7983 */ /* 0x000ee20000300a00 */
[----:B--2---:R-:W-:-:S03]  /*136d0*/  IMAD.WIDE R130, R0, 0x4, R4 ;  /* 0x0000000400827825 */ /* 0x004fc600078e0204 */
[----:B------:R-:W2:Y:S01]  /*136e0*/  LDL.LU.64 R4, [R1+0xc08] ;  /* 0x000c080001047983 */ /* 0x000ea20000300a00 */
[----:B------:R-:W-:-:S03]  /*136f0*/  IMAD.WIDE R60, R0, 0x4, R8 ;  /* 0x00000004003c7825 */ /* 0x000fc600078e0208 */
[----:B------:R-:W2:Y:S01]  /*13700*/  LDL.LU.64 R8, [R1+0xc10] ;  /* 0x000c100001087983 */ /* 0x000ea20000300a00 */
[----:B------:R-:W-:-:S03]  /*13710*/  IMAD.WIDE R58, R0, 0x4, R26 ;  /* 0x00000004003a7825 */ /* 0x000fc600078e021a */
[----:B------:R-:W2:Y:S01]  /*13720*/  LDL.LU.64 R26, [R1+0xc20] ;  /* 0x000c2000011a7983 */ /* 0x000ea20000300a00 */
[----:B------:R-:W-:-:S04]  /*13730*/  IMAD.WIDE R56, R0, 0x4, R24 ;  /* 0x0000000400387825 */ /* 0x000fc800078e0218 */
[C---:B----4-:R-:W-:Y:S02]  /*13740*/  IMAD.WIDE R54, R0.reuse, 0x4, R6 ;  /* 0x0000000400367825 */ /* 0x050fe400078e0206 */
[----:B------:R-:W4:Y:S04]  /*13750*/  LDL.LU.64 R6, [R1+0xc38] ;  /* 0x000c380001067983 */ /* 0x000f280000300a00 */
[----:B------:R-:W4:Y:S01]  /*13760*/  LDL.LU.64 R24, [R1+0xc48] ;  /* 0x000c480001187983 */ /* 0x000f220000300a00 */
[----:B-----5:R-:W-:-:S03]  /*13770*/  IMAD.WIDE R46, R0, 0x4, R18 ;  /* 0x00000004002e7825 */ /* 0x020fc600078e0212 */
[----:B------:R-:W5:Y:S01]  /*13780*/  LDL.LU.64 R18, [R1+0xc50] ;  /* 0x000c500001127983 */ /* 0x000f620000300a00 */
[----:B------:R-:W-:-:S04]  /*13790*/  IADD3 R2, R252, -0x98, RZ ;  /* 0xffffff68fc027810 */ /* 0x000fc80007ffe0ff */
[----:B------:R-:W-:Y:S02]  /*137a0*/  ISETP.GE.U32.AND P1, PT, R2, 0x7ffffee9, PT ;  /* 0x7ffffee90200780c */ /* 0x000fe40003f26070 */
[----:B------:R-:W-:-:S04]  /*137b0*/  IADD3 R2, R252, -0x9c, RZ ;  /* 0xffffff64fc027810 */ /* 0x000fc80007ffe0ff */
[----:B------:R-:W-:Y:S02]  /*137c0*/  ISETP.GE.U32.AND P2, PT, R2, 0x7ffffee5, PT ;  /* 0x7ffffee50200780c */ /* 0x000fe40003f46070 */
[----:B------:R-:W-:-:S04]  /*137d0*/  IADD3 R2, R252, -0xa0, RZ ;  /* 0xffffff60fc027810 */ /* 0x000fc80007ffe0ff */
[----:B------:R-:W-:Y:S01]  /*137e0*/  ISETP.GE.U32.AND P6, PT, R2, 0x7ffffee1, PT ;  /* 0x7ffffee10200780c */ /* 0x000fe20003fc6070 */
[----:B------:R1:W-:Y:S01]  /*137f0*/  LDGSTS.E [R14+0x4b800], [R240.64], !P1 ;  /* 0x4b800000f00e7fae */ /* 0x0003e2000c921848 */
[----:B------:R-:W-:Y:S01]  /*13800*/  IADD3 R2, R252, -0xa4, RZ ;  /* 0xffffff5cfc027810 */ /* 0x000fe20007ffe0ff */
[----:B------:R-:W-:Y:S02]  /*13810*/  IMAD.WIDE R48, R0, 0x4, R22 ;  /* 0x0000000400307825 */ /* 0x000fe400078e0216 */
[----:B------:R1:W-:Y:S01]  /*13820*/  LDGSTS.E [R14+0x4ba00], [R238.64], !P1 ;  /* 0x4ba00000ee0e7fae */ /* 0x0003e2000c921848 */
[----:B------:R-:W-:Y:S02]  /*13830*/  ISETP.GE.U32.AND P4, PT, R2, 0x7ffffedd, PT ;  /* 0x7ffffedd0200780c */ /* 0x000fe40003f86070 */
[----:B------:R-:W-:Y:S01]  /*13840*/  IADD3 R2, R252, -0xa8, RZ ;  /* 0xffffff58fc027810 */ /* 0x000fe20007ffe0ff */
[----:B------:R1:W-:Y:S03]  /*13850*/  LDGSTS.E [R14+0x4bc00], [R236.64], !P1 ;  /* 0x4bc00000ec0e7fae */ /* 0x0003e6000c921848 */
[----:B------:R-:W-:Y:S01]  /*13860*/  ISETP.GE.U32.AND P3, PT, R2, 0x7ffffed9, PT ;  /* 0x7ffffed90200780c */ /* 0x000fe20003f66070 */
[----:B------:R1:W-:Y:S01]  /*13870*/  LDGSTS.E [R14+0x4be00], [R146.64], !P1 ;  /* 0x4be00000920e7fae */ /* 0x0003e2000c921848 */
[----:B------:R-:W-:Y:S01]  /*13880*/  IADD3 R2, R252, -0xac, RZ ;  /* 0xffffff54fc027810 */ /* 0x000fe20007ffe0ff */
[----:B------:R-:W-:-:S02]  /*13890*/  IMAD.WIDE R44, R0, 0x4, R20 ;  /* 0x00000004002c7825 */ /* 0x000fc400078e0214 */
[----:B------:R-:W5:Y:S01]  /*138a0*/  LDL.LU.64 R22, [R1+0xc58] ;  /* 0x000c580001167983 */ /* 0x000f620000300a00 */
[----:B------:R-:W-:Y:S02]  /*138b0*/  ISETP.GE.U32.AND P5, PT, R2, 0x7ffffed5, PT ;  /* 0x7ffffed50200780c */ /* 0x000fe40003fa6070 */
[----:B------:R-:W-:Y:S01]  /*138c0*/  IADD3 R2, R252, -0xb0, RZ ;  /* 0xffffff50fc027810 */ /* 0x000fe20007ffe0ff */
[----:B------:R-:W5:Y:S03]  /*138d0*/  LDL.LU.64 R20, [R1+0xc60] ;  /* 0x000c600001147983 */ /* 0x000f660000300a00 */
[----:B------:R-:W-:Y:S01]  /*138e0*/  ISETP.GE.U32.AND P0, PT, R2, 0x7ffffed1, PT ;  /* 0x7ffffed10200780c */ /* 0x000fe20003f06070 */
[----:B------:R1:W-:Y:S01]  /*138f0*/  LDGSTS.E [R14+0x4d800], [R136.64], !P2 ;  /* 0x4d800000880e7fae */ /* 0x0003e2000d121848 */
[----:B------:R-:W-:-:S03]  /*13900*/  IADD3 R2, R252, -0xb4, RZ ;  /* 0xffffff4cfc027810 */ /* 0x000fc60007ffe0ff */
[----:B------:R1:W-:Y:S01]  /*13910*/  LDGSTS.E [R14+0x4da00], [R134.64], !P2 ;  /* 0x4da00000860e7fae */ /* 0x0003e2000d121848 */
[----:B------:R-:W-:Y:S02]  /*13920*/  ISETP.GE.U32.AND P1, PT, R2, 0x7ffffecd, PT ;  /* 0x7ffffecd0200780c */ /* 0x000fe40003f26070 */
[----:B------:R-:W-:Y:S01]  /*13930*/  IADD3 R2, R252, -0xb8, RZ ;  /* 0xffffff48fc027810 */ /* 0x000fe20007ffe0ff */
[----:B------:R1:W-:Y:S04]  /*13940*/  LDGSTS.E [R14+0x4dc00], [R132.64], !P2 ;  /* 0x4dc00000840e7fae */ /* 0x0003e8000d121848 */
[----:B------:R1:W-:Y:S01]  /*13950*/  LDGSTS.E [R14+0x4de00], [R130.64], !P2 ;  /* 0x4de00000820e7fae */ /* 0x0003e2000d121848 */
[----:B------:R-:W-:Y:S02]  /*13960*/  ISETP.GE.U32.AND P2, PT, R2, 0x7ffffec9, PT ;  /* 0x7ffffec90200780c */ /* 0x000fe40003f46070 */
[----:B------:R-:W-:Y:S01]  /*13970*/  IADD3 R2, R252, -0xbc, RZ ;  /* 0xffffff44fc027810 */ /* 0x000fe20007ffe0ff */
[----:B------:R1:W-:Y:S04]  /*13980*/  LDGSTS.E [R14+0x4f800], [R60.64], !P6 ;  /* 0x4f8000003c0e7fae */ /* 0x0003e8000f121848 */
[----:B------:R1:W-:Y:S04]  /*13990*/  LDGSTS.E [R14+0x4fa00], [R58.64], !P6 ;  /* 0x4fa000003a0e7fae */ /* 0x0003e8000f121848 */
[----:B------:R1:W-:Y:S01]  /*139a0*/  LDGSTS.E [R14+0x4fc00], [R56.64], !P6 ;  /* 0x4fc00000380e7fae */ /* 0x0003e2000f121848 */
[----:B------:R-:W-:-:S03]  /*139b0*/  IMAD.WIDE R42, R0, 0x4, R16 ;  /* 0x00000004002a7825 */ /* 0x000fc600078e0210 */
[----:B------:R-:W5:Y:S04]  /*139c0*/  LDL.LU.64 R16, [R1+0xc68] ;  /* 0x000c680001107983 */ /* 0x000f680000300a00 */
[----:B------:R1:W-:Y:S01]  /*139d0*/  LDGSTS.E [R14+0x4fe00], [R54.64], !P6 ;  /* 0x4fe00000360e7fae */ /* 0x0003e2000f121848 */
[----:B---3--:R-:W-:Y:S01]  /*139e0*/  IMAD.WIDE R38, R0, 0x4, R10 ;  /* 0x0000000400267825 */ /* 0x008fe200078e020a */
[----:B------:R-:W-:Y:S02]  /*139f0*/  ISETP.GE.U32.AND P6, PT, R2, 0x7ffffec5, PT ;  /* 0x7ffffec50200780c */ /* 0x000fe40003fc6070 */
[----:B------:R-:W3:Y:S01]  /*13a00*/  LDL.LU.64 R10, [R1+0xc70] ;  /* 0x000c7000010a7983 */ /* 0x000ee20000300a00 */
[----:B------:R-:W-:-:S03]  /*13a10*/  IADD3 R2, R252, -0xc0, RZ ;  /* 0xffffff40fc027810 */ /* 0x000fc60007ffe0ff */
[----:B------:R1:W-:Y:S01]  /*13a20*/  LDGSTS.E [R14+0x51800], [R48.64], !P4 ;  /* 0x51800000300e7fae */ /* 0x0003e2000e121848 */
[----:B------:R-:W-:-:S03]  /*13a30*/  IMAD.WIDE R40, R0, 0x4, R12 ;  /* 0x0000000400287825 */ /* 0x000fc600078e020c */
[----:B------:R1:W-:Y:S04]  /*13a40*/  LDGSTS.E [R14+0x51a00], [R46.64], !P4 ;  /* 0x51a000002e0e7fae */ /* 0x0003e8000e121848 */
[----:B------:R1:W-:Y:S04]  /*13a50*/  LDGSTS.E [R14+0x51c00], [R44.64], !P4 ;  /* 0x51c000002c0e7fae */ /* 0x0003e8000e121848 */
[----:B------:R-:W3:Y:S04]  /*13a60*/  LDL.LU.64 R28, [R1+0xc78] ;  /* 0x000c7800011c7983 */ /* 0x000ee80000300a00 */
[----:B------:R1:W-:Y:S01]  /*13a70*/  LDGSTS.E [R14+0x51e00], [R42.64], !P4 ;  /* 0x51e000002a0e7fae */ /* 0x0003e2000e121848 */
[----:B------:R-:W-:-:S03]  /*13a80*/  ISETP.GE.U32.AND P4, PT, R2, 0x7ffffec1, PT ;  /* 0x7ffffec10200780c */ /* 0x000fc60003f86070 */
[----:B------:R-:W3:Y:S04]  /*13a90*/  LDL.LU.64 R12, [R1+0xc80] ;  /* 0x000c8000010c7983 */ /* 0x000ee80000300a00 */
[----:B------:R1:W-:Y:S04]  /*13aa0*/  LDGSTS.E [R14+0x53800], [R40.64], !P3 ;  /* 0x53800000280e7fae */ /* 0x0003e8000d921848 */
[----:B------:R1:W-:Y:S01]  /*13ab0*/  LDGSTS.E [R14+0x53a00], [R38.64], !P3 ;  /* 0x53a00000260e7fae */ /* 0x0003e2000d921848 */
[----:B--2---:R-:W-:-:S05]  /*13ac0*/  IMAD.WIDE R36, R0, 0x4, R4 ;  /* 0x0000000400247825 */ /* 0x004fca00078e0204 */
[----:B------:R1:W-:Y:S01]  /*13ad0*/  LDGSTS.E [R14+0x53c00], [R36.64], !P3 ;  /* 0x53c00000240e7fae */ /* 0x0003e2000d921848 */
[----:B------:R-:W-:-:S03]  /*13ae0*/  IMAD.WIDE R2, R0, 0x4, R8 ;  /* 0x0000000400027825 */ /* 0x000fc600078e0208 */
[----:B------:R-:W2:Y:S01]  /*13af0*/  LDL.LU.64 R8, [R1+0xc88] ;  /* 0x000c880001087983 */ /* 0x000ea20000300a00 */
[----:B------:R-:W-:-:S03]  /*13b00*/  IMAD.WIDE R30, R0, 0x4, R26 ;  /* 0x00000004001e7825 */ /* 0x000fc600078e021a */
[----:B------:R1:W-:Y:S04]  /*13b10*/  LDGSTS.E [R14+0x53e00], [R2.64], !P3 ;  /* 0x53e00000020e7fae */ /* 0x0003e8000d921848 */
[----:B------:R1:W-:Y:S01]  /*13b20*/  LDGSTS.E [R14+0x55800], [R30.64], !P5 ;  /* 0x558000001e0e7fae */ /* 0x0003e2000e921848 */
[----:B----4-:R-:W-:-:S03]  /*13b30*/  IMAD.WIDE R26, R0, 0x4, R6 ;  /* 0x00000004001a7825 */ /* 0x010fc600078e0206 */
[----:B------:R-:W4:Y:S01]  /*13b40*/  LDL.LU.64 R6, [R1+0xc90] ;  /* 0x000c900001067983 */ /* 0x000f220000300a00 */
[----:B------:R-:W-:-:S03]  /*13b50*/  IMAD.WIDE R24, R0, 0x4, R24 ;  /* 0x0000000400187825 */ /* 0x000fc600078e0218 */
[----:B------:R-:W-:Y:S01]  /*13b60*/  STL.64 [R1+0x438], R30 ;  /* 0x0004381e01007387 */ /* 0x000fe20000100a00 */
[----:B-----5:R-:W-:-:S03]  /*13b70*/  IMAD.WIDE R18, R0, 0x4, R18 ;  /* 0x0000000400127825 */ /* 0x020fc600078e0212 */
[----:B------:R5:W-:Y:S04]  /*13b80*/  STL.64 [R1+0x440], R26 ;  /* 0x0004401a01007387 */ /* 0x000be80000100a00 */
[----:B------:R1:W-:Y:S04]  /*13b90*/  STL.64 [R1+0x448], R24 ;  /* 0x0004481801007387 */ /* 0x0003e80000100a00 */
[----:B------:R5:W-:Y:S04]  /*13ba0*/  LDGSTS.E [R14+0x55a00], [R26.64], !P5 ;  /* 0x55a000001a0e7fae */ /* 0x000be8000e921848 */
[----:B------:R1:W-:Y:S04]  /*13bb0*/  STL.64 [R1+0x450], R18 ;  /* 0x0004501201007387 */ /* 0x0003e80000100a00 */
[----:B------:R1:W-:Y:S04]  /*13bc0*/  LDGSTS.E [R14+0x55c00], [R24.64], !P5 ;  /* 0x55c00000180e7fae */ /* 0x0003e8000e921848 */
[----:B-----5:R-:W5:Y:S04]  /*13bd0*/  LDL.LU.64 R26, [R1+0xc98] ;  /* 0x000c9800011a7983 */ /* 0x020f680000300a00 */
[----:B------:R1:W-:Y:S04]  /*13be0*/  LDGSTS.E [R14+0x55e00], [R18.64], !P5 ;  /* 0x55e00000120e7fae */ /* 0x0003e8000e921848 */
[----:B-1----:R-:W5:Y:S01]  /*13bf0*/  LDL.LU.64 R24, [R1+0xca0] ;  /* 0x000ca00001187983 */ /* 0x002f620000300a00 */
[----:B------:R-:W-:-:S03]  /*13c00*/  IMAD.WIDE R30, R0, 0x4, R22 ;  /* 0x00000004001e7825 */ /* 0x000fc600078e0216 */
[----:B------:R-:W5:Y:S01]  /*13c10*/  LDL.LU.64 R18, [R1+0xca8] ;  /* 0x000ca80001127983 */ /* 0x000f620000300a00 */
[----:B------:R-:W-:-:S03]  /*13c20*/  IMAD.WIDE R20, R0, 0x4, R20 ;  /* 0x0000000400147825 */ /* 0x000fc600078e0214 */
[----:B------:R-:W5:Y:S04]  /*13c30*/  LDL.LU.64 R22, [R1+0xcb8] ;  /* 0x000cb80001167983 */ /* 0x000f680000300a00 */
[----:B------:R-:W-:Y:S04]  /*13c40*/  STL.64 [R1+0x488], R30 ;  /* 0x0004881e01007387 */ /* 0x000fe80000100a00 */
[----:B------:R1:W-:Y:S04]  /*13c50*/  STL.64 [R1+0x490], R20 ;  /* 0x0004901401007387 */ /* 0x0003e80000100a00 */
[----:B------:R1:W-:Y:S04]  /*13c60*/  LDGSTS.E [R14+0x57800], [R30.64], !P0 ;  /* 0x578000001e0e7fae */ /* 0x0003e8000c121848 */
[----:B------:R1:W-:Y:S01]  /*13c70*/  LDGSTS.E [R14+0x57a00], [R20.64], !P0 ;  /* 0x57a00000140e7fae */ /* 0x0003e2000c121848 */
[----:B------:R-:W-:-:S05]  /*13c80*/  IMAD.WIDE R16, R0, 0x4, R16 ;  /* 0x0000000400107825 */ /* 0x000fca00078e0210 */
[----:B------:R1:W-:Y:S04]  /*13c90*/  STL.64 [R1+0x498], R16 ;  /* 0x0004981001007387 */ /* 0x0003e80000100a00 */
[----:B------:R1:W-:Y:S01]  /*13ca0*/  LDGSTS.E [R14+0x57c00], [R16.64], !P0 ;  /* 0x57c00000100e7fae */ /* 0x0003e2000c121848 */
[----:B---3--:R-:W-:-:S05]  /*13cb0*/  IMAD.WIDE R10, R0, 0x4, R10 ;  /* 0x00000004000a7825 */ /* 0x008fca00078e020a */
[----:B------:R3:W-:Y:S04]  /*13cc0*/  STL.64 [R1+0x4a0], R10 ;  /* 0x0004a00a01007387 */ /* 0x0007e80000100a00 */
[----:B-1----:R-:W5:Y:S04]  /*13cd0*/  LDL.LU.64 R20, [R1+0xcc0] ;  /* 0x000cc00001147983 */ /* 0x002f680000300a00 */
[----:B------:R3:W-:Y:S01]  /*13ce0*/  LDGSTS.E [R14+0x57e00], [R10.64], !P0 ;  /* 0x57e000000a0e7fae */ /* 0x0007e2000c121848 */
[----:B------:R-:W-:-:S03]  /*13cf0*/  IMAD.WIDE R30, R0, 0x4, R28 ;  /* 0x00000004001e7825 */ /* 0x000fc600078e021c */
[----:B------:R-:W5:Y:S04]  /*13d00*/  LDL.LU.64 R16, [R1+0xcd0] ;  /* 0x000cd00001107983 */ /* 0x000f680000300a00 */
[----:B------:R5:W-:Y:S04]  /*13d10*/  LDGSTS.E [R14+0x59800], [R30.64], !P1 ;  /* 0x598000001e0e7fae */ /* 0x000be8000c921848 */
[----:B---3--:R-:W5:Y:S01]  /*13d20*/  LDL.LU.64 R10, [R1+0xce8] ;  /* 0x000ce800010a7983 */ /* 0x008f620000300a00 */
[----:B------:R-:W-:-:S03]  /*13d30*/  IMAD.WIDE R12, R0, 0x4, R12 ;  /* 0x00000004000c7825 */ /* 0x000fc600078e020c */
[----:B------:R-:W5:Y:S04]  /*13d40*/  LDL.LU.64 R28, [R1+0xcf8] ;  /* 0x000cf800011c7983 */ /* 0x000f680000300a00 */
[----:B------:R-:W-:Y:S04]  /*13d50*/  STL.64 [R1+0x508], R30 ;  /* 0x0005081e01007387 */ /* 0x000fe80000100a00 */
[----:B------:R1:W-:Y:S04]  /*13d60*/  STL.64 [R1+0x510], R12 ;  /* 0x0005100c01007387 */ /* 0x0003e80000100a00 */
[----:B------:R1:W-:Y:S01]  /*13d70*/  LDGSTS.E [R14+0x59a00], [R12.64], !P1 ;  /* 0x59a000000c0e7fae */ /* 0x0003e2000c921848 */
[----:B--2---:R-:W-:-:S05]  /*13d80*/  IMAD.WIDE R8, R0, 0x4, R8 ;  /* 0x0000000400087825 */ /* 0x004fca00078e0208 */
[----:B------:R2:W-:Y:S04]  /*13d90*/  STL.64 [R1+0x518], R8 ;  /* 0x0005180801007387 */ /* 0x0005e80000100a00 */
[----:B------:R2:W-:Y:S01]  /*13da0*/  LDGSTS.E [R14+0x59c00], [R8.64], !P1 ;  /* 0x59c00000080e7fae */ /* 0x0005e2000c921848 */
[----:B----4-:R-:W-:-:S05]  /*13db0*/  IMAD.WIDE R6, R0, 0x4, R6 ;  /* 0x0000000400067825 */ /* 0x010fca00078e0206 */
[----:B------:R4:W-:Y:S04]  /*13dc0*/  STL.64 [R1+0x520], R6 ;  /* 0x0005200601007387 */ /* 0x0009e80000100a00 */
[----:B-1----:R-:W3:Y:S04]  /*13dd0*/  LDL.LU.64 R12, [R1+0xd00] ;  /* 0x000d0000010c7983 */ /* 0x002ee80000300a00 */
[----:B------:R4:W-:Y:S04]  /*13de0*/  LDGSTS.E [R14+0x59e00], [R6.64], !P1 ;  /* 0x59e00000060e7fae */ /* 0x0009e8000c921848 */
[----:B--2---:R-:W2:Y:S04]  /*13df0*/  LDL.LU.64 R8, [R1+0xd08] ;  /* 0x000d080001087983 */ /* 0x004ea80000300a00 */
[----:B----4-:R-:W4:Y:S01]  /*13e00*/  LDL.LU.64 R6, [R1+0xd10] ;  /* 0x000d100001067983 */ /* 0x010f220000300a00 */
[----:B-----5:R-:W-:-:S03]  /*13e10*/  IMAD.WIDE R30, R0, 0x4, R26 ;  /* 0x00000004001e7825 */ /* 0x020fc600078e021a */
[----:B------:R-:W5:Y:S01]  /*13e20*/  LDL.LU.64 R26, [R1+0xd18] ;  /* 0x000d1800011a7983 */ /* 0x000f620000300a00 */
[----:B------:R-:W-:-:S03]  /*13e30*/  IMAD.WIDE R24, R0, 0x4, R24 ;  /* 0x0000000400187825 */ /* 0x000fc600078e0218 */
[----:B------:R-:W-:Y:S01]  /*13e40*/  STL.64 [R1+0x588], R30 ;  /* 0x0005881e01007387 */ /* 0x000fe20000100a00 */
[----:B------:R-:W-:-:S03]  /*13e50*/  IMAD.WIDE R18, R0, 0x4, R18 ;  /* 0x0000000400127825 */ /* 0x000fc600078e0212 */
[----:B------:R1:W-:Y:S01]  /*13e60*/  STL.64 [R1+0x590], R24 ;  /* 0x0005901801007387 */ /* 0x0003e20000100a00 */
[----:B------:R-:W-:-:S03]  /*13e70*/  IMAD.WIDE R22, R0, 0x4, R22 ;  /* 0x0000000400167825 */ /* 0x000fc600078e0216 */
[----:B------:R1:W-:Y:S04]  /*13e80*/  LDGSTS.E [R14+0x5b800], [R30.64], !P2 ;  /* 0x5b8000001e0e7fae */ /* 0x0003e8000d121848 */
[----:B------:R1:W-:Y:S04]  /*13e90*/  STL.64 [R1+0x598], R18 ;  /* 0x0005981201007387 */ /* 0x0003e80000100a00 */
[----:B------:R1:W-:Y:S04]  /*13ea0*/  LDGSTS.E [R14+0x5ba00], [R24.64], !P2 ;  /* 0x5ba00000180e7fae */ /* 0x0003e8000d121848 */
[----:B------:R1:W-:Y:S04]  /*13eb0*/  STL.64 [R1+0x5a0], R22 ;  /* 0x0005a01601007387 */ /* 0x0003e80000100a00 */
[----:B------:R1:W-:Y:S04]  /*13ec0*/  LDGSTS.E [R14+0x5bc00], [R18.64], !P2 ;  /* 0x5bc00000120e7fae */ /* 0x0003e8000d121848 */
[----:B-1----:R-:W5:Y:S04]  /*13ed0*/  LDL.LU.64 R24, [R1+0xd20] ;  /* 0x000d200001187983 */ /* 0x002f680000300a00 */
[----:B------:R1:W-:Y:S04]  /*13ee0*/  LDGSTS.E [R14+0x5be00], [R22.64], !P2 ;  /* 0x5be00000160e7fae */ /* 0x0003e8000d121848 */
[----:B------:R-:W5:Y:S04]  /*13ef0*/  LDL.LU.64 R18, [R1+0xd28] ;  /* 0x000d280001127983 */ /* 0x000f680000300a00 */
[----:B-1----:R-:W5:Y:S01]  /*13f00*/  LDL.LU.64 R22, [R1+0xd30] ;  /* 0x000d300001167983 */ /* 0x002f620000300a00 */
[----:B------:R-:W-:-:S05]  /*13f10*/  IMAD.WIDE R30, R0, 0x4, R20 ;  /* 0x00000004001e7825 */ /* 0x000fca00078e0214 */
[----:B------:R-:W-:Y:S01]  /*13f20*/  STL.64 [R1+0x610], R30 ;  /* 0x0006101e01007387 */ /* 0x000fe20000100a00 */
[----:B------:R-:W-:-:S03]  /*13f30*/  IMAD.WIDE R16, R0, 0x4, R16 ;  /* 0x0000000400107825 */ /* 0x000fc600078e0210 */
[----:B------:R-:W5:Y:S01]  /*13f40*/  LDL.LU.64 R20, [R1+0xd38] ;  /* 0x000d380001147983 */ /* 0x000f620000300a00 */
[----:B------:R-:W-:-:S03]  /*13f50*/  IMAD.WIDE R10, R0, 0x4, R10 ;  /* 0x00000004000a7825 */ /* 0x000fc600078e020a */
[----:B------:R1:W-:Y:S01]  /*13f60*/  STL.64 [R1+0x618], R16 ;  /* 0x0006181001007387 */ /* 0x0003e20000100a00 */
[----:B------:R-:W-:-:S03]  /*13f70*/  IMAD.WIDE R28, R0, 0x4, R28 ;  /* 0x00000004001c7825 */ /* 0x000fc600078e021c */
[----:B------:R1:W-:Y:S04]  /*13f80*/  STL.64 [R1+0x620], R10 ;  /* 0x0006200a01007387 */ /* 0x0003e80000100a00 */
[----:B------:R3:W-:Y:S04]  /*13f90*/  LDGSTS.E [R14+0x5d800], [R30.64], !P6 ;  /* 0x5d8000001e0e7fae */ /* 0x0007e8000f121848 */
[----:B------:R1:W-:Y:S04]  /*13fa0*/  LDGSTS.E [R14+0x5da00], [R16.64], !P6 ;  /* 0x5da00000100e7fae */ /* 0x0003e8000f121848 */
[----:B------:R4:W-:Y:S04]  /*13fb0*/  STL.64 [R1+0x628], R28 ;  /* 0x0006281c01007387 */ /* 0x0009e80000100a00 */
[----:B------:R1:W-:Y:S04]  /*13fc0*/  LDGSTS.E [R14+0x5dc00], [R10.64], !P6 ;  /* 0x5dc000000a0e7fae */ /* 0x0003e8000f121848 */
[----:B-1----:R-:W5:Y:S04]  /*13fd0*/  LDL.LU.64 R16, [R1+0xe30] ;  /* 0x000e300001107983 */ /* 0x002f680000300a00 */
[----:B------:R4:W-:Y:S04]  /*13fe0*/  LDGSTS.E [R14+0x5de00], [R28.64], !P6 ;  /* 0x5de000001c0e7fae */ /* 0x0009e8000f121848 */
[----:B------:R-:W5:Y:S01]  /*13ff0*/  LDL.LU.64 R10, [R1+0xe28] ;  /* 0x000e2800010a7983 */ /* 0x000f620000300a00 */
[----:B---3--:R-:W-:-:S03]  /*14000*/  IMAD.WIDE R30, R0, 0x4, R12 ;  /* 0x00000004001e7825 */ /* 0x008fc600078e020c */
[----:B------:R-:W3:Y:S01]  /*14010*/  LDL.LU.64 R12, [R1+0xe20] ;  /* 0x000e2000010c7983 */ /* 0x000ee20000300a00 */
[----:B--2---:R-:W-:-:S03]  /*14020*/  IMAD.WIDE R8, R0, 0x4, R8 ;  /* 0x0000000400087825 */ /* 0x004fc600078e0208 */
[----:B------:R-:W-:Y:S04]  /*14030*/  STL.64 [R1+0x6a8], R30 ;  /* 0x0006a81e01007387 */ /* 0x000fe80000100a00 */
[----:B------:R1:W-:Y:S01]  /*14040*/  LDGSTS.E [R14+0x5f800], [R30.64], !P4 ;  /* 0x5f8000001e0e7fae */ /* 0x0003e2000e121848 */
[----:B----4-:R-:W-:-:S03]  /*14050*/  IMAD.WIDE R28, R0, 0x4, R6 ;  /* 0x00000004001c7825 */ /* 0x010fc600078e0206 */
[----:B------:R2:W-:Y:S04]  /*14060*/  LDGSTS.E [R14+0x5fa00], [R8.64], !P4 ;  /* 0x5fa00000080e7fae */ /* 0x0005e8000e121848 */
[----:B------:R-:W4:Y:S01]  /*14070*/  LDL.LU.64 R6, [R1+0xe18] ;  /* 0x000e180001067983 */ /* 0x000f220000300a00 */
[----:B-----5:R-:W-:-:S03]  /*14080*/  IMAD.WIDE R26, R0, 0x4, R26 ;  /* 0x00000004001a7825 */ /* 0x020fc600078e021a */
[----:B------:R2:W-:Y:S04]  /*14090*/  STL.64 [R1+0x6c0], R8 ;  /* 0x0006c00801007387 */ /* 0x0005e80000100a00 */
[----:B------:R5:W-:Y:S04]  /*140a0*/  STL.64 [R1+0x6c8], R28 ;  /* 0x0006c81c01007387 */ /* 0x000be80000100a00 */
[----:B------:R1:W-:Y:S04]  /*140b0*/  STL.64 [R1+0x6d0], R26 ;  /* 0x0006d01a01007387 */ /* 0x0003e80000100a00 */
[----:B--2---:R-:W2:Y:S01]  /*140c0*/  LDL.LU.64 R8, [R1+0xe10] ;  /* 0x000e100001087983 */ /* 0x004ea20000300a00 */
[----:B------:R-:W-:-:S03]  /*140d0*/  IADD3 R4, R252, -0xc4, RZ ;  /* 0xffffff3cfc047810 */ /* 0x000fc60007ffe0ff */
[----:B------:R5:W-:Y:S01]  /*140e0*/  LDGSTS.E [R14+0x5fc00], [R28.64], !P4 ;  /* 0x5fc000001c0e7fae */ /* 0x000be2000e121848 */
[----:B------:R-:W-:-:S03]  /*140f0*/  ISETP.GE.U32.AND P3, PT, R4, 0x7ffffebd, PT ;  /* 0x7ffffebd0400780c */ /* 0x000fc60003f66070 */
[----:B------:R1:W-:Y:S01]  /*14100*/  LDGSTS.E [R14+0x5fe00], [R26.64], !P4 ;  /* 0x5fe000001a0e7fae */ /* 0x0003e2000e121848 */
[----:B------:R-:W-:-:S03]  /*14110*/  IADD3 R4, R252, -0xc8, RZ ;  /* 0xffffff38fc047810 */ /* 0x000fc60007ffe0ff */
[----:B-----5:R-:W5:Y:S04]  /*14120*/  LDL.LU.64 R28, [R1+0xe08] ;  /* 0x000e0800011c7983 */ /* 0x020f680000300a00 */
[----:B-1----:R-:W5:Y:S01]  /*14130*/  LDL.LU.64 R26, [R1+0xe00] ;  /* 0x000e0000011a7983 */ /* 0x002f620000300a00 */
[----:B------:R-:W-:-:S05]  /*14140*/  IMAD.WIDE R30, R0, 0x4, R24 ;  /* 0x00000004001e7825 */ /* 0x000fca00078e0218 */
[----:B------:R-:W-:Y:S01]  /*14150*/  STL.64 [R1+0x720], R30 ;  /* 0x0007201e01007387 */ /* 0x000fe20000100a00 */
[----:B------:R-:W-:-:S03]  /*14160*/  IMAD.WIDE R18, R0, 0x4, R18 ;  /* 0x0000000400127825 */ /* 0x000fc600078e0212 */
[----:B------:R-:W5:Y:S01]  /*14170*/  LDL.LU.64 R24, [R1+0xdf8] ;  /* 0x000df80001187983 */ /* 0x000f620000300a00 */
[----:B------:R-:W-:-:S03]  /*14180*/  IMAD.WIDE R22, R0, 0x4, R22 ;  /* 0x0000000400167825 */ /* 0x000fc600078e0216 */
[----:B------:R1:W-:Y:S01]  /*14190*/  STL.64 [R1+0x728], R18 ;  /* 0x0007281201007387 */ /* 0x0003e20000100a00 */
[----:B------:R-:W-:-:S03]  /*141a0*/  ISETP.GE.U32.AND P5, PT, R4, 0x7ffffeb9, PT ;  /* 0x7ffffeb90400780c */ /* 0x000fc60003fa6070 */
[----:B------:R1:W-:Y:S04]  /*141b0*/  LDGSTS.E [R14+0x61800], [R30.64], !P3 ;  /* 0x618000001e0e7fae */ /* 0x0003e8000d921848 */
[----:B------:R1:W-:Y:S04]  /*141c0*/  STL.64 [R1+0x730], R22 ;  /* 0x0007301601007387 */ /* 0x0003e80000100a00 */
[----:B------:R1:W-:Y:S04]  /*141d0*/  LDGSTS.E [R14+0x61a00], [R18.64], !P3 ;  /* 0x61a00000120e7fae */ /* 0x0003e8000d921848 */
[----:B------:R1:W-:Y:S01]  /*141e0*/  LDGSTS.E [R14+0x61c00], [R22.64], !P3 ;  /* 0x61c00000160e7fae */ /* 0x0003e2000d921848 */
[----:B------:R-:W-:-:S05]  /*141f0*/  IMAD.WIDE R20, R0, 0x4, R20 ;  /* 0x0000000400147825 */ /* 0x000fca00078e0214 */
[----:B------:R1:W-:Y:S04]  /*14200*/  STL.64 [R1+0x738], R20 ;  /* 0x0007381401007387 */ /* 0x0003e80000100a00 */
[----:B-1----:R-:W5:Y:S04]  /*14210*/  LDL.LU.64 R18, [R1+0xdf0] ;  /* 0x000df00001127983 */ /* 0x002f680000300a00 */
[----:B------:R1:W-:Y:S01]  /*14220*/  LDGSTS.E [R14+0x61e00], [R20.64], !P3 ;  /* 0x61e00000140e7fae */ /* 0x0003e2000d921848 */
[----:B------:R-:W-:-:S05]  /*14230*/  IMAD.WIDE R30, R0, 0x4, R16 ;  /* 0x00000004001e7825 */ /* 0x000fca00078e0210 */
[----:B------:R2:W-:Y:S01]  /*14240*/  LDGSTS.E [R14+0x63800], [R30.64], !P5 ;  /* 0x638000001e0e7fae */ /* 0x0005e2000e921848 */
[----:B------:R-:W-:-:S03]  /*14250*/  IMAD.WIDE R16, R0, 0x4, R10 ;  /* 0x0000000400107825 */ /* 0x000fc600078e020a */
[----:B------:R-:W5:Y:S04]  /*14260*/  LDL.LU.64 R10, [R1+0xde8] ;  /* 0x000de800010a7983 */ /* 0x000f680000300a00 */
[----:B------:R-:W5:Y:S04]  /*14270*/  LDL.LU.64 R22, [R1+0xde0] ;  /* 0x000de00001167983 */ /* 0x000f680000300a00 */
[----:B------:R-:W-:Y:S04]  /*14280*/  STL.64 [R1+0x7a0], R30 ;  /* 0x0007a01e01007387 */ /* 0x000fe80000100a00 */
[----:B-1----:R-:W5:Y:S04]  /*14290*/  LDL.LU.64 R20, [R1+0xdd8] ;  /* 0x000dd80001147983 */ /* 0x002f680000300a00 */
[----:B------:R-:W-:Y:S04]  /*142a0*/  STL.64 [R1+0x7a8], R16 ;  /* 0x0007a81001007387 */ /* 0x000fe80000100a00 */
[----:B------:R1:W-:Y:S01]  /*142b0*/  LDGSTS.E [R14+0x63a00], [R16.64], !P5 ;  /* 0x63a00000100e7fae */ /* 0x0003e2000e921848 */
[----:B---3--:R-:W-:-:S05]  /*142c0*/  IMAD.WIDE R12, R0, 0x4, R12 ;  /* 0x00000004000c7825 */ /* 0x008fca00078e020c */
[----:B------:R3:W-:Y:S04]  /*142d0*/  STL.64 [R1+0x7b0], R12 ;  /* 0x0007b00c01007387 */ /* 0x0007e80000100a00 */
[----:B------:R3:W-:Y:S01]  /*142e0*/  LDGSTS.E [R14+0x63c00], [R12.64], !P5 ;  /* 0x63c000000c0e7fae */ /* 0x0007e2000e921848 */
[----:B----4-:R-:W-:-:S05]  /*142f0*/  IMAD.WIDE R6, R0, 0x4, R6 ;  /* 0x0000000400067825 */ /* 0x010fca00078e0206 */
[----:B------:R4:W-:Y:S04]  /*14300*/  STL.64 [R1+0x7b8], R6 ;  /* 0x0007b80601007387 */ /* 0x0009e80000100a00 */
[----:B---3--:R-:W3:Y:S04]  /*14310*/  LDL.LU.64 R12, [R1+0xdd0] ;  /* 0x000dd000010c7983 */ /* 0x008ee80000300a00 */
[----:B------:R4:W-:Y:S01]  /*14320*/  LDGSTS.E [R14+0x63e00], [R6.64], !P5 ;  /* 0x63e00000060e7fae */ /* 0x0009e2000e921848 */
[----:B--2---:R-:W-:-:S03]  /*14330*/  IMAD.WIDE R30, R0, 0x4, R8 ;  /* 0x00000004001e7825 */ /* 0x004fc600078e0208 */
[----:B------:R-:W2:Y:S04]  /*14340*/  LDL.LU.64 R8, [R1+0xdc8] ;  /* 0x000dc80001087983 */ /* 0x000ea80000300a00 */
[----:B----4-:R-:W4:Y:S04]  /*14350*/  LDL.LU.64 R6, [R1+0xdb8] ;  /* 0x000db80001067983 */ /* 0x010f280000300a00 */
[----:B------:R5:W-:Y:S04]  /*14360*/  STL.64 [R1+0x820], R30 ;  /* 0x0008201e01007387 */ /* 0x000be80000100a00 */
[----:B-1----:R-:W4:Y:S01]  /*14370*/  LDL.LU.64 R16, [R1+0xdb0] ;  /* 0x000db00001107983 */ /* 0x002f220000300a00 */
[----:B------:R-:W-:-:S04]  /*14380*/  IADD3 R4, R252, -0xcc, RZ ;  /* 0xffffff34fc047810 */ /* 0x000fc80007ffe0ff */
[----:B------:R-:W-:Y:S01]  /*14390*/  ISETP.GE.U32.AND P0, PT, R4, 0x7ffffeb5, PT ;  /* 0x7ffffeb50400780c */ /* 0x000fe20003f06070 */
[----:B-----5:R-:W-:Y:S01]  /*143a0*/  IMAD.WIDE R28, R0, 0x4, R28 ;  /* 0x00000004001c7825 */ /* 0x020fe200078e021c */
[----:B------:R-:W-:-:S03]  /*143b0*/  IADD3 R4, R252, -0xd0, RZ ;  /* 0xffffff30fc047810 */ /* 0x000fc60007ffe0ff */
[----:B------:R-:W-:Y:S01]  /*143c0*/  IMAD.WIDE R26, R0, 0x4, R26 ;  /* 0x00000004001a7825 */ /* 0x000fe200078e021a */
[----:B------:R-:W-:Y:S01]  /*143d0*/  ISETP.GE.U32.AND P1, PT, R4, 0x7ffffeb1, PT ;  /* 0x7ffffeb10400780c */ /* 0x000fe20003f26070 */
[----:B------:R1:W-:Y:S02]  /*143e0*/  STL.64 [R1+0x828], R28 ;  /* 0x0008281c01007387 */ /* 0x0003e40000100a00 */
[C---:B------:R-:W-:Y:S02]  /*143f0*/  IMAD.WIDE R24, R0.reuse, 0x4, R24 ;  /* 0x0000000400187825 */ /* 0x040fe400078e0218 */
[----:B------:R5:W-:Y:S04]  /*14400*/  STL.64 [R1+0x830], R26 ;  /* 0x0008301a01007387 */ /* 0x000be80000100a00 */
[----:B------:R1:W-:Y:S04]  /*14410*/  LDGSTS.E [R14+0x65800], [R30.64], !P0 ;  /* 0x658000001e0e7fae */ /* 0x0003e8000c121848 */
[----:B------:R5:W-:Y:S04]  /*14420*/  STL.64 [R1+0x838], R24 ;  /* 0x0008381801007387 */ /* 0x000be80000100a00 */
[----:B------:R1:W-:Y:S04]  /*14430*/  LDGSTS.E [R14+0x65a00], [R28.64], !P0 ;  /* 0x65a000001c0e7fae */ /* 0x0003e8000c121848 */
[----:B-1----:R-:W4:Y:S04]  /*14440*/  LDL.LU.64 R30, [R1+0xda8] ;  /* 0x000da800011e7983 */ /* 0x002f280000300a00 */
[----:B------:R5:W-:Y:S04]  /*14450*/  LDGSTS.E [R14+0x65c00], [R26.64], !P0 ;  /* 0x65c000001a0e7fae */ /* 0x000be8000c121848 */
[----:B------:R-:W4:Y:S04]  /*14460*/  LDL.LU.64 R28, [R1+0xd98] ;  /* 0x000d9800011c7983 */ /* 0x000f280000300a00 */
[----:B------:R1:W-:Y:S04]  /*14470*/  LDGSTS.E [R14+0x65e00], [R24.64], !P0 ;  /* 0x65e00000180e7fae */ /* 0x0003e8000c121848 */
[----:B-----5:R-:W5:Y:S01]  /*14480*/  LDL.LU.64 R26, [R1+0xd88] ;  /* 0x000d8800011a7983 */ /* 0x020f620000300a00 */
[----:B------:R-:W-:Y:S01]  /*14490*/  IMAD.WIDE R18, R0, 0x4, R18 ;  /* 0x0000000400127825 */ /* 0x000fe200078e0212 */
[----:B------:R-:W-:-:S04]  /*144a0*/  IADD3 R4, R252, -0xd4, RZ ;  /* 0xffffff2cfc047810 */ /* 0x000fc80007ffe0ff */
[----:B------:R1:W-:Y:S04]  /*144b0*/  STL.64 [R1+0x8a0], R18 ;  /* 0x0008a01201007387 */ /* 0x0003e80000100a00 */
[----:B-1----:R-:W5:Y:S01]  /*144c0*/  LDL.LU.64 R24, [R1+0xd80] ;  /* 0x000d800001187983 */ /* 0x002f620000300a00 */
[----:B------:R-:W-:-:S03]  /*144d0*/  ISETP.GE.U32.AND P2, PT, R4, 0x7ffffead, PT ;  /* 0x7ffffead0400780c */ /* 0x000fc60003f46070 */
[----:B------:R1:W-:Y:S01]  /*144e0*/  LDGSTS.E [R14+0x67800], [R18.64], !P1 ;  /* 0x67800000120e7fae */ /* 0x0003e2000c921848 */
[----:B------:R-:W-:-:S04]  /*144f0*/  IMAD.WIDE R10, R0, 0x4, R10 ;  /* 0x00000004000a7825 */ /* 0x000fc800078e020a */
[C---:B------:R-:W-:Y:S01]  /*14500*/  IMAD.WIDE R34, R0.reuse, 0x4, R22 ;  /* 0x0000000400227825 */ /* 0x040fe200078e0216 */
[----:B------:R1:W-:Y:S03]  /*14510*/  STL.64 [R1+0x8a8], R10 ;  /* 0x0008a80a01007387 */ /* 0x0003e60000100a00 */
[C---:B------:R-:W-:Y:S01]  /*14520*/  IMAD.WIDE R32, R0.reuse, 0x4, R20 ;  /* 0x0000000400207825 */ /* 0x040fe200078e0214 */
[----:B------:R-:W-:Y:S04]  /*14530*/  STL.64 [R1+0x8b0], R34 ;  /* 0x0008b02201007387 */ /* 0x000fe80000100a00 */
[----:B------:R2:W-:Y:S04]  /*14540*/  STL.64 [R1+0x8b8], R32 ;  /* 0x0008b82001007387 */ /* 0x0005e80000100a00 */
[----:B-1----:R-:W5:Y:S04]  /*14550*/  LDL.LU.64 R18, [R1+0xd78] ;  /* 0x000d780001127983 */ /* 0x002f680000300a00 */
[----:B------:R1:W-:Y:S04]  /*14560*/  LDGSTS.E [R14+0x67a00], [R10.64], !P1 ;  /* 0x67a000000a0e7fae */ /* 0x0003e8000c921848 */
[----:B------:R-:W5:Y:S04]  /*14570*/  LDL.LU.64 R22, [R1+0xd70] ;  /* 0x000d700001167983 */ /* 0x000f680000300a00 */
[----:B------:R2:W-:Y:S04]  /*14580*/  LDGSTS.E [R14+0x67c00], [R34.64], !P1 ;  /* 0x67c00000220e7fae */ /* 0x0005e8000c921848 */
[----:B-1----:R-:W5:Y:S04]  /*14590*/  LDL.LU.64 R10, [R1+0xd68] ;  /* 0x000d6800010a7983 */ /* 0x002f680000300a00 */
[----:B------:R-:W5:Y:S04]  /*145a0*/  LDL.LU.64 R20, [R1+0xd60] ;  /* 0x000d600001147983 */ /* 0x000f680000300a00 */
[----:B------:R1:W-:Y:S01]  /*145b0*/  LDGSTS.E [R14+0x67e00], [R32.64], !P1 ;  /* 0x67e00000200e7fae */ /* 0x0003e2000c921848 */
[----:B---3--:R-:W-:-:S05]  /*145c0*/  IMAD.WIDE R12, R0, 0x4, R12 ;  /* 0x00000004000c7825 */ /* 0x008fca00078e020c */
[----:B------:R3:W-:Y:S01]  /*145d0*/  STL.64 [R1+0x920], R12 ;  /* 0x0009200c01007387 */ /* 0x0007e20000100a00 */
[----:B--2---:R-:W-:-:S03]  /*145e0*/  IMAD.WIDE R8, R0, 0x4, R8 ;  /* 0x0000000400087825 */ /* 0x004fc600078e0208 */
[----:B------:R3:W-:Y:S01]  /*145f0*/  LDGSTS.E [R14+0x69800], [R12.64], !P2 ;  /* 0x698000000c0e7fae */ /* 0x0007e2000d121848 */
[----:B----4-:R-:W-:-:S03]  /*14600*/  IMAD.WIDE R6, R0, 0x4, R6 ;  /* 0x0000000400067825 */ /* 0x010fc600078e0206 */
[----:B------:R2:W-:Y:S01]  /*14610*/  STL.64 [R1+0x928], R8 ;  /* 0x0009280801007387 */ /* 0x0005e20000100a00 */
[----:B-1----:R-:W-:-:S03]  /*14620*/  IMAD.WIDE R32, R0, 0x4, R16 ;  /* 0x0000000400207825 */ /* 0x002fc600078e0210 */
[----:B------:R1:W-:Y:S04]  /*14630*/  STL.64 [R1+0x930], R6 ;  /* 0x0009300601007387 */ /* 0x0003e80000100a00 */
[----:B------:R-:W-:Y:S04]  /*14640*/  STL.64 [R1+0x938], R32 ;  /* 0x0009382001007387 */ /* 0x000fe80000100a00 */
[----:B------:R-:W4:Y:S04]  /*14650*/  LDL.LU.64 R16, [R1+0xd58] ;  /* 0x000d580001107983 */ /* 0x000f280000300a00 */
[----:B------:R2:W-:Y:S04]  /*14660*/  LDGSTS.E [R14+0x69a00], [R8.64], !P2 ;  /* 0x69a00000080e7fae */ /* 0x0005e8000d121848 */
[----:B---3--:R-:W3:Y:S04]  /*14670*/  LDL.LU.64 R12, [R1+0xd50] ;  /* 0x000d5000010c7983 */ /* 0x008ee80000300a00 */
[----:B------:R1:W-:Y:S04]  /*14680*/  LDGSTS.E [R14+0x69c00], [R6.64], !P2 ;  /* 0x69c00000060e7fae */ /* 0x0003e8000d121848 */
[----:B--2---:R-:W2:Y:S01]  /*14690*/  LDL.LU.64 R8, [R1+0xd48] ;  /* 0x000d480001087983 */ /* 0x004ea20000300a00 */
[----:B------:R-:W-:-:S03]  /*146a0*/  IADD3 R4, R252, -0xd8, RZ ;  /* 0xffffff28fc047810 */ /* 0x000fc60007ffe0ff */
[----:B------:R2:W-:Y:S04]  /*146b0*/  LDGSTS.E [R14+0x69e00], [R32.64], !P2 ;  /* 0x69e00000200e7fae */ /* 0x0005e8000d121848 */
[----:B-1----:R-:W2:Y:S01]  /*146c0*/  LDL.LU.64 R6, [R1+0xd40] ;  /* 0x000d400001067983 */ /* 0x002ea20000300a00 */
        /* <DEDUP_REMOVED lines=9> */
[----:B------:R-:W-:Y:S01]  /*14760*/  IADD3 R4, R252, -0xec, RZ ;  /* 0xffffff14fc047810 */ /* 0x000fe20007ffe0ff */
[----:B------:R-:W-:-:S03]  /*14770*/  IMAD.WIDE R30, R0, 0x4, R30 ;  /* 0x00000004001e7825 */ /* 0x000fc600078e021e */
[----:B------:R-:W-:Y:S01]  /*14780*/  ISETP.GE.U32.AND P1, PT, R4, 0x7ffffe95, PT ;  /* 0x7ffffe950400780c */ /* 0x000fe20003f26070 */
[----:B------:R-:W-:Y:S01]  /*14790*/  IMAD.WIDE R28, R0, 0x4, R28 ;  /* 0x00000004001c7825 */ /* 0x000fe200078e021c */
[----:B------:R-:W-:Y:S01]  /*147a0*/  IADD3 R4, R252, -0xf0, RZ ;  /* 0xffffff10fc047810 */ /* 0x000fe20007ffe0ff */
[----:B------:R1:W-:Y:S02]  /*147b0*/  LDGSTS.E [R14+0x6b800], [R30.64], !P6 ;  /* 0x6b8000001e0e7fae */ /* 0x0003e4000f121848 */
[----:B-----5:R-:W-:Y:S01]  /*147c0*/  IMAD.WIDE R26, R0, 0x4, R26 ;  /* 0x00000004001a7825 */ /* 0x020fe200078e021a */
[----:B------:R-:W-:Y:S01]  /*147d0*/  ISETP.GE.U32.AND P2, PT, R4, 0x7ffffe91, PT ;  /* 0x7ffffe910400780c */ /* 0x000fe20003f46070 */
[----:B------:R5:W-:Y:S02]  /*147e0*/  LDGSTS.E [R14+0x6ba00], [R28.64], !P6 ;  /* 0x6ba000001c0e7fae */ /* 0x000be4000f121848 */
[----:B------:R-:W-:Y:S01]  /*147f0*/  IMAD.WIDE R24, R0, 0x4, R24 ;  /* 0x0000000400187825 */ /* 0x000fe200078e0218 */
[----:B------:R-:W-:Y:S01]  /*14800*/  IADD3 R4, R252, -0xf4, RZ ;  /* 0xffffff0cfc047810 */ /* 0x000fe20007ffe0ff */
[----:B------:R1:W-:Y:S04]  /*14810*/  LDGSTS.E [R14+0x6bc00], [R26.64], !P6 ;  /* 0x6bc000001a0e7fae */ /* 0x0003e8000f121848 */
[----:B------:R1:W-:Y:S01]  /*14820*/  LDGSTS.E [R14+0x6be00], [R24.64], !P6 ;  /* 0x6be00000180e7fae */ /* 0x0003e2000f121848 */
[----:B------:R-:W-:-:S03]  /*14830*/  ISETP.GE.U32.AND P6, PT, R4, 0x7ffffe8d, PT ;  /* 0x7ffffe8d0400780c */ /* 0x000fc60003fc6070 */
[----:B------:R-:W-:Y:S04]  /*14840*/  STL.64 [R1+0x9a0], R30 ;  /* 0x0009a01e01007387 */ /* 0x000fe80000100a00 */
[----:B------:R5:W-:Y:S04]  /*14850*/  STL.64 [R1+0x9a8], R28 ;  /* 0x0009a81c01007387 */ /* 0x000be80000100a00 */
[----:B------:R-:W-:Y:S04]  /*14860*/  STL.64 [R1+0x9b0], R26 ;  /* 0x0009b01a01007387 */ /* 0x000fe80000100a00 */
[----:B------:R1:W-:Y:S01]  /*14870*/  STL.64 [R1+0x9b8], R24 ;  /* 0x0009b81801007387 */ /* 0x0003e20000100a00 */
[----:B------:R-:W-:-:S04]  /*14880*/  IMAD.WIDE R18, R0, 0x4, R18 ;  /* 0x0000000400127825 */ /* 0x000fc800078e0212 */
[C---:B------:R-:W-:Y:S01]  /*14890*/  IMAD.WIDE R4, R0.reuse, 0x4, R22 ;  /* 0x0000000400047825 */ /* 0x040fe200078e0216 */
[----:B------:R1:W-:Y:S03]  /*148a0*/  STL.64 [R1+0xa20], R18 ;  /* 0x000a201201007387 */ /* 0x0003e60000100a00 */
[C---:B------:R-:W-:Y:S01]  /*148b0*/  IMAD.WIDE R10, R0.reuse, 0x4, R10 ;  /* 0x00000004000a7825 */ /* 0x040fe200078e020a */
[----:B------:R-:W-:Y:S03]  /*148c0*/  STL.64 [R1+0xa28], R4 ;  /* 0x000a280401007387 */ /* 0x000fe60000100a00 */
[C---:B------:R-:W-:Y:S01]  /*148d0*/  IMAD.WIDE R20, R0.reuse, 0x4, R20 ;  /* 0x0000000400147825 */ /* 0x040fe200078e0214 */
[----:B------:R1:W-:Y:S04]  /*148e0*/  STL.64 [R1+0xa30], R10 ;  /* 0x000a300a01007387 */ /* 0x0003e80000100a00 */
[----:B-----5:R-:W5:Y:S04]  /*148f0*/  LDL.LU.64 R28, [R1+0xf50] ;  /* 0x000f5000011c7983 */ /* 0x020f680000300a00 */
[----:B------:R2:W-:Y:S04]  /*14900*/  STL.64 [R1+0xa38], R20 ;  /* 0x000a381401007387 */ /* 0x0005e80000100a00 */
[----:B-1----:R-:W5:Y:S04]  /*14910*/  LDL.LU.64 R24, [R1+0xf48] ;  /* 0x000f480001187983 */ /* 0x002f680000300a00 */
[----:B------:R1:W-:Y:S04]  /*14920*/  LDGSTS.E [R14+0x6d800], [R18.64], !P4 ;  /* 0x6d800000120e7fae */ /* 0x0003e8000e121848 */
[----:B------:R2:W-:Y:S04]  /*14930*/  LDGSTS.E [R14+0x6da00], [R4.64], !P4 ;  /* 0x6da00000040e7fae */ /* 0x0005e8000e121848 */
[----:B------:R1:W-:Y:S04]  /*14940*/  LDGSTS.E [R14+0x6dc00], [R10.64], !P4 ;  /* 0x6dc000000a0e7fae */ /* 0x0003e8000e121848 */
[----:B-1----:R-:W5:Y:S04]  /*14950*/  LDL.LU.64 R18, [R1+0xf40] ;  /* 0x000f400001127983 */ /* 0x002f680000300a00 */
[----:B------:R1:W-:Y:S04]  /*14960*/  LDGSTS.E [R14+0x6de00], [R20.64], !P4 ;  /* 0x6de00000140e7fae */ /* 0x0003e8000e121848 */
[----:B------:R-:W5:Y:S01]  /*14970*/  LDL.LU.64 R10, [R1+0xf38] ;  /* 0x000f3800010a7983 */ /* 0x000f620000300a00 */
[----:B----4-:R-:W-:-:S04]  /*14980*/  IMAD.WIDE R16, R0, 0x4, R16 ;  /* 0x0000000400107825 */ /* 0x010fc800078e0210 */
[C---:B---3--:R-:W-:Y:S01]  /*14990*/  IMAD.WIDE R12, R0.reuse, 0x4, R12 ;  /* 0x00000004000c7825 */ /* 0x048fe200078e020c */
[----:B------:R-:W-:Y:S03]  /*149a0*/  STL.64 [R1+0xaa0], R16 ;  /* 0x000aa01001007387 */ /* 0x000fe60000100a00 */
[C---:B--2---:R-:W-:Y:S01]  /*149b0*/  IMAD.WIDE R8, R0.reuse, 0x4, R8 ;  /* 0x0000000400087825 */ /* 0x044fe200078e0208 */
[----:B------:R2:W-:Y:S04]  /*149c0*/  STL.64 [R1+0xaa8], R12 ;  /* 0x000aa80c01007387 */ /* 0x0005e80000100a00 */
[----:B------:R3:W-:Y:S01]  /*149d0*/  STL.64 [R1+0xab0], R8 ;  /* 0x000ab00801007387 */ /* 0x0007e20000100a00 */
[----:B------:R-:W-:-:S03]  /*149e0*/  IMAD.WIDE R6, R0, 0x4, R6 ;  /* 0x0000000400067825 */ /* 0x000fc600078e0206 */
[----:B------:R-:W4:Y:S04]  /*149f0*/  LDL.LU.64 R26, [R1+0x420] ;  /* 0x00042000011a7983 */ /* 0x000f280000300a00 */
[----:B------:R-:W-:Y:S04]  /*14a00*/  STL.64 [R1+0xab8], R6 ;  /* 0x000ab80601007387 */ /* 0x000fe80000100a00 */
[----:B-1----:R-:W4:Y:S04]  /*14a10*/  LDL.LU.64 R20, [R1+0x418] ;  /* 0x0004180001147983 */ /* 0x002f280000300a00 */
[----:B------:R1:W-:Y:S04]  /*14a20*/  LDGSTS.E [R14+0x6f800], [R16.64], !P3 ;  /* 0x6f800000100e7fae */ /* 0x0003e8000d921848 */
[----:B------:R2:W-:Y:S04]  /*14a30*/  LDGSTS.E [R14+0x6fa00], [R12.64], !P3 ;  /* 0x6fa000000c0e7fae */ /* 0x0005e8000d921848 */
[----:B------:R-:W4:Y:S04]  /*14a40*/  LDL.LU.64 R30, [R1+0x410] ;  /* 0x00041000011e7983 */ /* 0x000f280000300a00 */
[----:B------:R3:W-:Y:S04]  /*14a50*/  LDGSTS.E [R14+0x6fc00], [R8.64], !P3 ;  /* 0x6fc00000080e7fae */ /* 0x0007e8000d921848 */
[----:B--2---:R-:W2:Y:S04]  /*14a60*/  LDL.LU.64 R12, [R1+0x408] ;  /* 0x00040800010c7983 */ /* 0x004ea80000300a00 */
[----:B------:R-:W2:Y:S01]  /*14a70*/  LDL.LU.64 R22, [R1+0x400] ;  /* 0x0004000001167983 */ /* 0x000ea20000300a00 */
[----:B---3--:R-:W-:-:S03]  /*14a80*/  IMAD.MOV.U32 R9, RZ, RZ, 0x7f ;  /* 0x0000007fff097424 */ /* 0x008fc600078e00ff */
[----:B-1----:R-:W3:Y:S02]  /*14a90*/  LDL.LU.64 R16, [R1+0x3f8] ;  /* 0x0003f80001107983 */ /* 0x002ee40000300a00 */
[----:B------:R-:W-:Y:S01]  /*14aa0*/  IADD3 R149, R9, c[0x0][0x180], RZ ;  /* 0x0000600009957a10 */ /* 0x000fe20007ffe0ff */
[----:B------:R-:W-:Y:S01]  /*14ab0*/  ULDC UR4, c[0x0][0x18c] ;  /* 0x0000630000047ab9 */ /* 0x000fe20000000800 */
[----:B------:R-:W3:Y:S01]  /*14ac0*/  LDL.LU.64 R8, [R1+0x3f0] ;  /* 0x0003f00001087983 */ /* 0x000ee20000300a00 */
[----:B------:R-:W-:Y:S01]  /*14ad0*/  USHF.L.U32 UR4, UR4, 0x7, URZ ;  /* 0x0000000704047899 */ /* 0x000fe2000800063f */
[----:B------:R-:W-:Y:S02]  /*14ae0*/  IADD3 R4, R252, -0xf8, RZ ;  /* 0xffffff08fc047810 */ /* 0x000fe40007ffe0ff */
[----:B------:R1:W-:Y:S02]  /*14af0*/  LDGSTS.E [R14+0x6fe00], [R6.64], !P3 ;  /* 0x6fe00000060e7fae */ /* 0x0003e4000d921848 */
[----:B------:R-:W-:-:S02]  /*14b00*/  ISETP.GE.U32.AND P3, PT, R4, 0x7ffffe89, PT ;  /* 0x7ffffe890400780c */ /* 0x000fc40003f66070 */
[----:B------:R-:W-:Y:S01]  /*14b10*/  MOV R4, UR4 ;  /* 0x0000000400047c02 */ /* 0x000fe20008000f00 */
[----:B-----5:R-:W-:-:S05]  /*14b20*/  IMAD.WIDE R68, R0, 0x4, R28 ;  /* 0x0000000400447825 */ /* 0x020fca00078e021c */
[----:B------:R5:W-:Y:S01]  /*14b30*/  LDGSTS.E [R14+0x71800], [R68.64], !P5 ;  /* 0x71800000440e7fae */ /* 0x000be2000e921848 */
[----:B------:R-:W-:-:S03]  /*14b40*/  IMAD.WIDE R34, R0, 0x4, R24 ;  /* 0x0000000400227825 */ /* 0x000fc600078e0218 */
[----:B------:R-:W5:Y:S04]  /*14b50*/  LDL.LU.64 R24, [R1+0x3e8] ;  /* 0x0003e80001187983 */ /* 0x000f680000300a00 */
[----:B------:R-:W-:Y:S04]  /*14b60*/  STL.64 [R1+0xb20], R68 ;  /* 0x000b204401007387 */ /* 0x000fe80000100a00 */
[----:B------:R-:W-:Y:S04]  /*14b70*/  STL.64 [R1+0xb28], R34 ;  /* 0x000b282201007387 */ /* 0x000fe80000100a00 */
[----:B------:R-:W5:Y:S01]  /*14b80*/  LDL.LU.64 R28, [R1+0x3e0] ;  /* 0x0003e000011c7983 */ /* 0x000f620000300a00 */
[----:B------:R-:W-:-:S03]  /*14b90*/  IMAD.WIDE R32, R0, 0x4, R18 ;  /* 0x0000000400207825 */ /* 0x000fc600078e0212 */
[----:B------:R-:W5:Y:S04]  /*14ba0*/  LDL.LU.64 R18, [R1+0x3d8] ;  /* 0x0003d80001127983 */ /* 0x000f680000300a00 */
[----:B------:R1:W-:Y:S01]  /*14bb0*/  LDGSTS.E [R14+0x71a00], [R34.64], !P5 ;  /* 0x71a00000220e7fae */ /* 0x0003e2000e921848 */
[----:B------:R-:W-:-:S03]  /*14bc0*/  IMAD.WIDE R10, R0, 0x4, R10 ;  /* 0x00000004000a7825 */ /* 0x000fc600078e020a */
[----:B------:R-:W-:Y:S04]  /*14bd0*/  STL.64 [R1+0xb30], R32 ;  /* 0x000b302001007387 */ /* 0x000fe80000100a00 */
[----:B------:R1:W-:Y:S04]  /*14be0*/  LDGSTS.E [R14+0x71c00], [R32.64], !P5 ;  /* 0x71c00000200e7fae */ /* 0x0003e8000e921848 */
[----:B------:R1:W-:Y:S04]  /*14bf0*/  STL.64 [R1+0xb38], R10 ;  /* 0x000b380a01007387 */ /* 0x0003e80000100a00 */
[----:B------:R1:W-:Y:S04]  /*14c00*/  LDGSTS.E [R14+0x71e00], [R10.64], !P5 ;  /* 0x71e000000a0e7fae */ /* 0x0003e8000e921848 */
[----:B-1----:R-:W5:Y:S01]  /*14c10*/  LDL.LU.64 R10, [R1+0x3d0] ;  /* 0x0003d000010a7983 */ /* 0x002f620000300a00 */
[----:B----4-:R-:W-:-:S03]  /*14c20*/  IMAD.WIDE R194, R4, 0x4, R26 ;  /* 0x0000000404c27825 */ /* 0x010fc600078e021a */
[----:B------:R-:W4:Y:S01]  /*14c30*/  LDL.LU.64 R26, [R1+0x3c8] ;  /* 0x0003c800011a7983 */ /* 0x000f220000300a00 */
[----:B------:R-:W-:-:S03]  /*14c40*/  IMAD.WIDE R178, R4, 0x4, R20 ;  /* 0x0000000404b27825 */ /* 0x000fc600078e0214 */
[----:B------:R-:W4:Y:S04]  /*14c50*/  LDL.LU.64 R20, [R1+0x3c0] ;  /* 0x0003c00001147983 */ /* 0x000f280000300a00 */
[----:B------:R-:W4:Y:S01]  /*14c60*/  LDL.LU.64 R34, [R1+0x3b8] ;  /* 0x0003b80001227983 */ /* 0x000f220000300a00 */
[----:B------:R-:W-:-:S04]  /*14c70*/  IMAD.WIDE R162, R4, 0x4, R30 ;  /* 0x0000000404a27825 */ /* 0x000fc800078e021e */
[C---:B--2---:R-:W-:Y:S02]  /*14c80*/  IMAD.WIDE R124, R4.reuse, 0x4, R12 ;  /* 0x00000004047c7825 */ /* 0x044fe400078e020c */
[----:B------:R-:W2:Y:S02]  /*14c90*/  LDL.LU.64 R12, [R1+0x3b0] ;  /* 0x0003b000010c7983 */ /* 0x000ea40000300a00 */
[C---:B------:R-:W-:Y:S02]  /*14ca0*/  IMAD.WIDE R106, R4.reuse, 0x4, R22 ;  /* 0x00000004046a7825 */ /* 0x040fe400078e0216 */
[----:B------:R-:W-:Y:S02]  /*14cb0*/  STL.64 [R1+0xf38], R194 ;  /* 0x000f38c201007387 */ /* 0x000fe40000100a00 */
[C---:B---3--:R-:W-:Y:S02]  /*14cc0*/  IMAD.WIDE R90, R4.reuse, 0x4, R16 ;  /* 0x00000004045a7825 */ /* 0x048fe400078e0210 */
[----:B------:R-:W3:Y:S04]  /*14cd0*/  LDL.LU.64 R22, [R1+0x3a8] ;  /* 0x0003a80001167983 */ /* 0x000ee80000300a00 */
[----:B------:R-:W-:Y:S01]  /*14ce0*/  STL.64 [R1+0xf40], R178 ;  /* 0x000f40b201007387 */ /* 0x000fe20000100a00 */
[----:B------:R-:W-:-:S03]  /*14cf0*/  IMAD.WIDE R72, R4, 0x4, R8 ;  /* 0x0000000404487825 */ /* 0x000fc600078e0208 */
[----:B------:R-:W3:Y:S04]  /*14d00*/  LDL.LU.64 R16, [R1+0x3a0] ;  /* 0x0003a00001107983 */ /* 0x000ee80000300a00 */
[----:B------:R-:W-:Y:S04]  /*14d10*/  STL.64 [R1+0xf48], R162 ;  /* 0x000f48a201007387 */ /* 0x000fe80000100a00 */
[----:B------:R-:W3:Y:S04]  /*14d20*/  LDL.LU.64 R8, [R1+0x390] ;  /* 0x0003900001087983 */ /* 0x000ee80000300a00 */
[----:B------:R-:W-:Y:S04]  /*14d30*/  STL.64 [R1+0xf50], R124 ;  /* 0x000f507c01007387 */ /* 0x000fe80000100a00 */
[----:B------:R-:W3:Y:S04]  /*14d40*/  LDL.LU.64 R32, [R1+0x388] ;  /* 0x0003880001207983 */ /* 0x000ee80000300a00 */
[----:B------:R-:W-:Y:S04]  /*14d50*/  STL.64 [R1+0x1b38], R106 ;  /* 0x001b386a01007387 */ /* 0x000fe80000100a00 */
[----:B------:R-:W-:Y:S04]  /*14d60*/  STL.64 [R1+0x1b40], R90 ;  /* 0x001b405a01007387 */ /* 0x000fe80000100a00 */
[----:B------:R-:W3:Y:S01]  /*14d70*/  LDL.LU.64 R30, [R1+0x380] ;  /* 0x00038000011e7983 */ /* 0x000ee20000300a00 */
[----:B-----5:R-:W-:-:S04]  /*14d80*/  IMAD.WIDE R24, R4, 0x4, R24 ;  /* 0x0000000404187825 */ /* 0x020fc800078e0218 */
[----:B------:R-:W-:-:S04]  /*14d90*/  IMAD.WIDE R192, R4, 0x4, R28 ;  /* 0x0000000404c07825 */ /* 0x000fc800078e021c */
[C---:B------:R-:W-:Y:S02]  /*14da0*/  IMAD.WIDE R176, R4.reuse, 0x4, R18 ;  /* 0x0000000404b07825 */ /* 0x040fe400078e0212 */
[----:B------:R-:W5:Y:S04]  /*14db0*/  LDL.LU.64 R18, [R1+0x378] ;  /* 0x0003780001127983 */ /* 0x000f680000300a00 */
[----:B------:R-:W-:Y:S04]  /*14dc0*/  STL.64 [R1+0x1b48], R72 ;  /* 0x001b484801007387 */ /* 0x000fe80000100a00 */
[----:B------:R-:W-:Y:S04]  /*14dd0*/  STL.64 [R1+0x1b58], R192 ;  /* 0x001b58c001007387 */ /* 0x000fe80000100a00 */
[----:B------:R-:W5:Y:S01]  /*14de0*/  LDL.LU.64 R28, [R1+0x370] ;  /* 0x00037000011c7983 */ /* 0x000f620000300a00 */
[----:B------:R-:W-:-:S03]  /*14df0*/  IMAD.WIDE R160, R4, 0x4, R10 ;  /* 0x0000000404a07825 */ /* 0x000fc600078e020a */
[----:B------:R-:W5:Y:S04]  /*14e00*/  LDL.LU.64 R10, [R1+0x368] ;  /* 0x00036800010a7983 */ /* 0x000f680000300a00 */
[----:B------:R-:W-:Y:S04]  /*14e10*/  STL.64 [R1+0x1b50], R24 ;  /* 0x001b501801007387 */ /* 0x000fe80000100a00 */
[----:B------:R-:W-:Y:S01]  /*14e20*/  STL.64 [R1+0x1b60], R176 ;  /* 0x001b60b001007387 */ /* 0x000fe20000100a00 */
[----:B----4-:R-:W-:-:S04]  /*14e30*/  IMAD.WIDE R122, R4, 0x4, R26 ;  /* 0x00000004047a7825 */ /* 0x010fc800078e021a */
[C---:B------:R-:W-:Y:S02]  /*14e40*/  IMAD.WIDE R104, R4.reuse, 0x4, R20 ;  /* 0x0000000404687825 */ /* 0x040fe400078e0214 */
[----:B------:R-:W4:Y:S04]  /*14e50*/  LDL.LU.64 R20, [R1+0x360] ;  /* 0x0003600001147983 */ /* 0x000f280000300a00 */
[----:B------:R-:W4:Y:S01]  /*14e60*/  LDL.LU.64 R26, [R1+0x358] ;  /* 0x00035800011a7983 */ /* 0x000f220000300a00 */
[----:B------:R-:W-:-:S03]  /*14e70*/  IMAD.WIDE R88, R4, 0x4, R34 ;  /* 0x0000000404587825 */ /* 0x000fc600078e0222 */
[----:B------:R-:W-:Y:S01]  /*14e80*/  STL.64 [R1+0x1b68], R160 ;  /* 0x001b68a001007387 */ /* 0x000fe20000100a00 */
[----:B--2---:R-:W-:-:S03]  /*14e90*/  IMAD.WIDE R70, R4, 0x4, R12 ;  /* 0x0000000404467825 */ /* 0x004fc600078e020c */
[----:B------:R-:W2:Y:S04]  /*14ea0*/  LDL.LU.64 R12, [R1+0x350] ;  /* 0x00035000010c7983 */ /* 0x000ea80000300a00 */
[----:B------:R-:W-:Y:S04]  /*14eb0*/  STL.64 [R1+0x1b70], R122 ;  /* 0x001b707a01007387 */ /* 0x000fe80000100a00 */
[----:B------:R-:W-:Y:S01]  /*14ec0*/  STL.64 [R1+0x1b78], R104 ;  /* 0x001b786801007387 */ /* 0x000fe20000100a00 */
[----:B---3--:R-:W-:-:S03]  /*14ed0*/  IMAD.WIDE R190, R4, 0x4, R16 ;  /* 0x0000000404be7825 */ /* 0x008fc600078e0210 */
[----:B------:R-:W3:Y:S04]  /*14ee0*/  LDL.LU.64 R16, [R1+0x348] ;  /* 0x0003480001107983 */ /* 0x000ee80000300a00 */
[----:B------:R-:W-:Y:S01]  /*14ef0*/  STL.64 [R1+0x1b80], R88 ;  /* 0x001b805801007387 */ /* 0x000fe20000100a00 */
[----:B------:R-:W-:-:S03]  /*14f00*/  IMAD.WIDE R174, R4, 0x4, R8 ;  /* 0x0000000404ae7825 */ /* 0x000fc600078e0208 */
[----:B------:R-:W3:Y:S01]  /*14f10*/  LDL.LU.64 R8, [R1+0x340] ;  /* 0x0003400001087983 */ /* 0x000ee20000300a00 */
[----:B------:R-:W-:-:S03]  /*14f20*/  IMAD.WIDE R22, R4, 0x4, R22 ;  /* 0x0000000404167825 */ /* 0x000fc600078e0216 */
[----:B------:R-:W-:Y:S01]  /*14f30*/  STL.64 [R1+0x1b88], R70 ;  /* 0x001b884601007387 */ /* 0x000fe20000100a00 */
[----:B------:R-:W-:-:S03]  /*14f40*/  IMAD.WIDE R158, R4, 0x4, R32 ;  /* 0x00000004049e7825 */ /* 0x000fc600078e0220 */
[----:B------:R-:W-:Y:S04]  /*14f50*/  STL.64 [R1+0x1b98], R190 ;  /* 0x001b98be01007387 */ /* 0x000fe80000100a00 */
[----:B------:R-:W3:Y:S04]  /*14f60*/  LDL.LU.64 R76, [R1+0x338] ;  /* 0x00033800014c7983 */ /* 0x000ee80000300a00 */
[----:B------:R-:W3:Y:S01]  /*14f70*/  LDL.LU.64 R74, [R1+0x330] ;  /* 0x00033000014a7983 */ /* 0x000ee20000300a00 */
[----:B------:R-:W-:-:S03]  /*14f80*/  IMAD.WIDE R120, R4, 0x4, R30 ;  /* 0x0000000404787825 */ /* 0x000fc600078e021e */
[----:B------:R-:W-:Y:S04]  /*14f90*/  STL.64 [R1+0x1b90], R22 ;  /* 0x001b901601007387 */ /* 0x000fe80000100a00 */
[----:B------:R-:W-:Y:S04]  /*14fa0*/  STL.64 [R1+0x1ba0], R174 ;  /* 0x001ba0ae01007387 */ /* 0x000fe80000100a00 */
[----:B------:R-:W3:Y:S01]  /*14fb0*/  LDL.LU.64 R34, [R1+0x328] ;  /* 0x0003280001227983 */ /* 0x000ee20000300a00 */
[----:B-----5:R-:W-:-:S03]  /*14fc0*/  IMAD.WIDE R102, R4, 0x4, R18 ;  /* 0x0000000404667825 */ /* 0x020fc600078e0212 */
[----:B------:R-:W5:Y:S04]  /*14fd0*/  LDL.LU.64 R18, [R1+0x320] ;  /* 0x0003200001127983 */ /* 0x000f680000300a00 */
[----:B------:R-:W-:Y:S01]  /*14fe0*/  STL.64 [R1+0x1ba8], R158 ;  /* 0x001ba89e01007387 */ /* 0x000fe20000100a00 */
[----:B------:R-:W-:-:S03]  /*14ff0*/  IMAD.WIDE R86, R4, 0x4, R28 ;  /* 0x0000000404567825 */ /* 0x000fc600078e021c */
[----:B------:R-:W5:Y:S01]  /*15000*/  LDL.LU.64 R28, [R1+0x318] ;  /* 0x00031800011c7983 */ /* 0x000f620000300a00 */
[----:B------:R-:W-:-:S03]  /*15010*/  IMAD.WIDE R68, R4, 0x4, R10 ;  /* 0x0000000404447825 */ /* 0x000fc600078e020a */
[----:B------:R-:W5:Y:S04]  /*15020*/  LDL.LU.64 R10, [R1+0x310] ;  /* 0x00031000010a7983 */ /* 0x000f680000300a00 */
[----:B------:R-:W-:Y:S04]  /*15030*/  STL.64 [R1+0x1bb0], R120 ;  /* 0x001bb07801007387 */ /* 0x000fe80000100a00 */
[----:B------:R-:W-:Y:S04]  /*15040*/  STL.64 [R1+0x1bb8], R102 ;  /* 0x001bb86601007387 */ /* 0x000fe80000100a00 */
[----:B------:R-:W5:Y:S04]  /*15050*/  LDL.LU.64 R30, [R1+0x308] ;  /* 0x00030800011e7983 */ /* 0x000f680000300a00 */
[----:B------:R-:W-:Y:S04]  /*15060*/  STL.64 [R1+0x1bc0], R86 ;  /* 0x001bc05601007387 */ /* 0x000fe80000100a00 */
[----:B------:R-:W5:Y:S01]  /*15070*/  LDL.LU.64 R32, [R1+0x300] ;  /* 0x0003000001207983 */ /* 0x000f620000300a00 */
[----:B----4-:R-:W-:-:S04]  /*15080*/  IMAD.WIDE R20, R4, 0x4, R20 ;  /* 0x0000000404147825 */ /* 0x010fc800078e0214 */
[----:B------:R-:W-:-:S04]  /*15090*/  IMAD.WIDE R188, R4, 0x4, R26 ;  /* 0x0000000404bc7825 */ /* 0x000fc800078e021a */
[C---:B--2---:R-:W-:Y:S02]  /*150a0*/  IMAD.WIDE R172, R4.reuse, 0x4, R12 ;  /* 0x0000000404ac7825 */ /* 0x044fe400078e020c */
[----:B------:R-:W2:Y:S04]  /*150b0*/  LDL.LU.64 R12, [R1+0x2f8] ;  /* 0x0002f800010c7983 */ /* 0x000ea80000300a00 */
[----:B------:R-:W-:Y:S04]  /*150c0*/  STL.64 [R1+0x1bc8], R68 ;  /* 0x001bc84401007387 */ /* 0x000fe80000100a00 */
[----:B------:R-:W-:Y:S04]  /*150d0*/  STL.64 [R1+0x1bd8], R188 ;  /* 0x001bd8bc01007387 */ /* 0x000fe80000100a00 */
[----:B------:R-:W4:Y:S01]  /*150e0*/  LDL.LU.64 R26, [R1+0x2f0] ;  /* 0x0002f000011a7983 */ /* 0x000f220000300a00 */
[----:B---3--:R-:W-:-:S03]  /*150f0*/  IMAD.WIDE R156, R4, 0x4, R16 ;  /* 0x00000004049c7825 */ /* 0x008fc600078e0210 */
[----:B------:R-:W3:Y:S04]  /*15100*/  LDL.LU.64 R16, [R1+0x2e8] ;  /* 0x0002e80001107983 */ /* 0x000ee80000300a00 */
[----:B------:R-:W-:Y:S01]  /*15110*/  STL.64 [R1+0x1bd0], R20 ;  /* 0x001bd01401007387 */ /* 0x000fe20000100a00 */
[----:B------:R-:W-:-:S03]  /*15120*/  IMAD.WIDE R118, R4, 0x4, R8 ;  /* 0x0000000404767825 */ /* 0x000fc600078e0208 */
[----:B------:R-:W-:Y:S04]  /*15130*/  STL.64 [R1+0x1be0], R172 ;  /* 0x001be0ac01007387 */ /* 0x000fe80000100a00 */
[----:B------:R-:W3:Y:S04]  /*15140*/  LDL.LU.64 R8, [R1+0x208] ;  /* 0x0002080001087983 */ /* 0x000ee80000300a00 */
[----:B------:R-:W3:Y:S01]  /*15150*/  LDL.LU.64 R92, [R1+0x200] ;  /* 0x00020000015c7983 */ /* 0x000ee20000300a00 */
[----:B------:R-:W-:-:S03]  /*15160*/  IMAD.WIDE R100, R4, 0x4, R76 ;  /* 0x0000000404647825 */ /* 0x000fc600078e024c */
[----:B------:R-:W-:Y:S01]  /*15170*/  STL.64 [R1+0x1be8], R156 ;  /* 0x001be89c01007387 */ /* 0x000fe20000100a00 */
[----:B------:R-:W-:-:S03]  /*15180*/  IMAD.WIDE R84, R4, 0x4, R74 ;  /* 0x0000000404547825 */ /* 0x000fc600078e024a */
[----:B------:R-:W3:Y:S04]  /*15190*/  LDL.LU.64 R78, [R1+0x1f8] ;  /* 0x0001f800014e7983 */ /* 0x000ee80000300a00 */
[----:B------:R-:W-:Y:S04]  /*151a0*/  STL.64 [R1+0x1bf0], R118 ;  /* 0x001bf07601007387 */ /* 0x000fe80000100a00 */
[----:B------:R-:W3:Y:S01]  /*151b0*/  LDL.LU.64 R76, [R1+0x1f0] ;  /* 0x0001f000014c7983 */ /* 0x000ee20000300a00 */
[----:B------:R-:W-:-:S03]  /*151c0*/  IMAD.WIDE R34, R4, 0x4, R34 ;  /* 0x0000000404227825 */ /* 0x000fc600078e0222 */
[----:B------:R-:W-:Y:S04]  /*151d0*/  STL.64 [R1+0x1bf8], R100 ;  /* 0x001bf86401007387 */ /* 0x000fe80000100a00 */
[----:B------:R-:W-:Y:S01]  /*151e0*/  STL.64 [R1+0x1c00], R84 ;  /* 0x001c005401007387 */ /* 0x000fe20000100a00 */
[----:B-----5:R-:W-:-:S04]  /*151f0*/  IMAD.WIDE R18, R4, 0x4, R18 ;  /* 0x0000000404127825 */ /* 0x020fc800078e0212 */
[C---:B------:R-:W-:Y:S02]  /*15200*/  IMAD.WIDE R186, R4.reuse, 0x4, R28 ;  /* 0x0000000404ba7825 */ /* 0x040fe400078e021c */
[----:B------:R-:W5:Y:S02]  /*15210*/  LDL.LU.64 R28, [R1+0x1e8] ;  /* 0x0001e800011c7983 */ /* 0x000f640000300a00 */
[C---:B------:R-:W-:Y:S02]  /*15220*/  IMAD.WIDE R170, R4.reuse, 0x4, R10 ;  /* 0x0000000404aa7825 */ /* 0x040fe400078e020a */
[----:B------:R-:W5:Y:S04]  /*15230*/  LDL.LU.64 R10, [R1+0x1e0] ;  /* 0x0001e000010a7983 */ /* 0x000f680000300a00 */
[----:B------:R-:W-:Y:S04]  /*15240*/  STL.64 [R1+0x1c08], R34 ;  /* 0x001c082201007387 */ /* 0x000fe80000100a00 */
[----:B------:R-:W-:Y:S01]  /*15250*/  STL.64 [R1+0x1c18], R186 ;  /* 0x001c18ba01007387 */ /* 0x000fe20000100a00 */
[----:B------:R-:W-:-:S03]  /*15260*/  IMAD.WIDE R154, R4, 0x4, R30 ;  /* 0x00000004049a7825 */ /* 0x000fc600078e021e */
[----:B------:R-:W5:Y:S04]  /*15270*/  LDL.LU.64 R74, [R1+0x1d8] ;  /* 0x0001d800014a7983 */ /* 0x000f680000300a00 */
[----:B------:R-:W5:Y:S01]  /*15280*/  LDL.LU.64 R30, [R1+0x1d0] ;  /* 0x0001d000011e7983 */ /* 0x000f620000300a00 */
[----:B------:R-:W-:-:S03]  /*15290*/  IMAD.WIDE R116, R4, 0x4, R32 ;  /* 0x0000000404747825 */ /* 0x000fc600078e0220 */
[----:B------:R-:W-:Y:S04]  /*152a0*/  STL.64 [R1+0x1c10], R18 ;  /* 0x001c101201007387 */ /* 0x000fe80000100a00 */
[----:B------:R-:W-:Y:S01]  /*152b0*/  STL.64 [R1+0x1c20], R170 ;  /* 0x001c20aa01007387 */ /* 0x000fe20000100a00 */
[----:B--2---:R-:W-:-:S03]  /*152c0*/  IMAD.WIDE R98, R4, 0x4, R12 ;  /* 0x0000000404627825 */ /* 0x004fc600078e020c */
[----:B------:R-:W2:Y:S04]  /*152d0*/  LDL.LU.64 R12, [R1+0x128] ;  /* 0x00012800010c7983 */ /* 0x000ea80000300a00 */
[----:B------:R-:W-:Y:S01]  /*152e0*/  STL.64 [R1+0x1c28], R154 ;  /* 0x001c289a01007387 */ /* 0x000fe20000100a00 */
[----:B----4-:R-:W-:-:S03]  /*152f0*/  IMAD.WIDE R80, R4, 0x4, R26 ;  /* 0x0000000404507825 */ /* 0x010fc600078e021a */
[----:B------:R-:W4:Y:S01]  /*15300*/  LDL.LU.64 R26, [R1+0x120] ;  /* 0x00012000011a7983 */ /* 0x000f220000300a00 */
[----:B---3--:R-:W-:-:S03]  /*15310*/  IMAD.WIDE R32, R4, 0x4, R16 ;  /* 0x0000000404207825 */ /* 0x008fc600078e0210 */
[----:B------:R-:W-:Y:S01]  /*15320*/  STL.64 [R1+0x1c30], R116 ;  /* 0x001c307401007387 */ /* 0x000fe20000100a00 */
[----:B------:R-:W-:-:S03]  /*15330*/  IMAD.WIDE R16, R4, 0x4, R8 ;  /* 0x0000000404107825 */ /* 0x000fc600078e0208 */
[----:B------:R-:W3:Y:S04]  /*15340*/  LDL.LU.64 R8, [R1+0x118] ;  /* 0x0001180001087983 */ /* 0x000ee80000300a00 */
[----:B------:R-:W-:Y:S01]  /*15350*/  STL.64 [R1+0x1c38], R98 ;  /* 0x001c386201007387 */ /* 0x000fe20000100a00 */
[----:B------:R-:W-:-:S03]  /*15360*/  IMAD.WIDE R184, R4, 0x4, R92 ;  /* 0x0000000404b87825 */ /* 0x000fc600078e025c */
[----:B------:R-:W-:Y:S04]  /*15370*/  STL.64 [R1+0x1c40], R80 ;  /* 0x001c405001007387 */ /* 0x000fe80000100a00 */
[----:B------:R-:W3:Y:S04]  /*15380*/  LDL.LU.64 R150, [R1+0x110] ;  /* 0x0001100001967983 */ /* 0x000ee80000300a00 */
[----:B------:R-:W-:Y:S04]  /*15390*/  STL.64 [R1+0x1c48], R32 ;  /* 0x001c482001007387 */ /* 0x000fe80000100a00 */
[----:B------:R-:W-:Y:S04]  /*153a0*/  STL.64 [R1+0x1c58], R184 ;  /* 0x001c58b801007387 */ /* 0x000fe80000100a00 */
[----:B------:R-:W3:Y:S01]  /*153b0*/  LDL.LU.64 R110, [R1+0x108] ;  /* 0x00010800016e7983 */ /* 0x000ee20000300a00 */
[----:B------:R-:W-:-:S03]  /*153c0*/  IMAD.WIDE R168, R4, 0x4, R78 ;  /* 0x0000000404a87825 */ /* 0x000fc600078e024e */
[----:B------:R-:W3:Y:S01]  /*153d0*/  LDL.LU.64 R94, [R1+0x100] ;  /* 0x00010000015e7983 */ /* 0x000ee20000300a00 */
[----:B------:R-:W-:-:S03]  /*153e0*/  IMAD.WIDE R152, R4, 0x4, R76 ;  /* 0x0000000404987825 */ /* 0x000fc600078e024c */
[----:B------:R-:W3:Y:S04]  /*153f0*/  LDL.LU.64 R76, [R1+0xf8] ;  /* 0x0000f800014c7983 */ /* 0x000ee80000300a00 */
[----:B------:R-:W-:Y:S04]  /*15400*/  STL.64 [R1+0x1c50], R16 ;  /* 0x001c501001007387 */ /* 0x000fe80000100a00 */
[----:B------:R-:W-:Y:S01]  /*15410*/  STL.64 [R1+0x1c60], R168 ;  /* 0x001c60a801007387 */ /* 0x000fe20000100a00 */
[----:B-----5:R-:W-:-:S03]  /*15420*/  IMAD.WIDE R112, R4, 0x4, R28 ;  /* 0x0000000404707825 */ /* 0x020fc600078e021c */
[----:B------:R-:W5:Y:S01]  /*15430*/  LDL.LU.64 R28, [R1+0xf0] ;  /* 0x0000f000011c7983 */ /* 0x000f620000300a00 */
[----:B------:R-:W-:-:S03]  /*15440*/  IMAD.WIDE R96, R4, 0x4, R10 ;  /* 0x0000000404607825 */ /* 0x000fc600078e020a */
[----:B------:R-:W5:Y:S04]  /*15450*/  LDL.LU.64 R10, [R1+0xe8] ;  /* 0x0000e800010a7983 */ /* 0x000f680000300a00 */
[----:B------:R-:W-:Y:S04]  /*15460*/  STL.64 [R1+0x1c68], R152 ;  /* 0x001c689801007387 */ /* 0x000fe80000100a00 */
[----:B------:R-:W5:Y:S01]  /*15470*/  LDL.LU.64 R180, [R1+0xe0] ;  /* 0x0000e00001b47983 */ /* 0x000f620000300a00 */
[----:B------:R-:W-:-:S03]  /*15480*/  IMAD.WIDE R78, R4, 0x4, R74 ;  /* 0x00000004044e7825 */ /* 0x000fc600078e024a */
[----:B------:R-:W5:Y:S04]  /*15490*/  LDL.LU.64 R164, [R1+0xd8] ;  /* 0x0000d80001a47983 */ /* 0x000f680000300a00 */
[----:B------:R-:W-:Y:S01]  /*154a0*/  STL.64 [R1+0x1c70], R112 ;  /* 0x001c707001007387 */ /* 0x000fe20000100a00 */
[----:B------:R-:W-:-:S03]  /*154b0*/  IMAD.WIDE R30, R4, 0x4, R30 ;  /* 0x00000004041e7825 */ /* 0x000fc600078e021e */
[----:B------:R-:W5:Y:S04]  /*154c0*/  LDL.LU.64 R126, [R1+0xd0] ;  /* 0x0000d000017e7983 */ /* 0x000f680000300a00 */
[----:B------:R-:W-:Y:S04]  /*154d0*/  STL.64 [R1+0x1c78], R96 ;  /* 0x001c786001007387 */ /* 0x000fe80000100a00 */
[----:B------:R-:W5:Y:S04]  /*154e0*/  LDL.LU.64 R108, [R1+0xc8] ;  /* 0x0000c800016c7983 */ /* 0x000f680000300a00 */
[----:B------:R-:W5:Y:S04]  /*154f0*/  LDL.LU.64 R92, [R1+0xc0] ;  /* 0x0000c000015c7983 */ /* 0x000f680000300a00 */
[----:B------:R-:W-:Y:S04]  /*15500*/  STL.64 [R1+0x1c80], R78 ;  /* 0x001c804e01007387 */ /* 0x000fe80000100a00 */
[----:B------:R-:W5:Y:S01]  /*15510*/  LDL.LU.64 R74, [R1+0xa8] ;  /* 0x0000a800014a7983 */ /* 0x000f620000300a00 */
[----:B--2---:R-:W-:-:S04]  /*15520*/  IMAD.WIDE R12, R4, 0x4, R12 ;  /* 0x00000004040c7825 */ /* 0x004fc800078e020c */
[C---:B----4-:R-:W-:Y:S02]  /*15530*/  IMAD.WIDE R182, R4.reuse, 0x4, R26 ;  /* 0x0000000404b67825 */ /* 0x050fe400078e021a */
[----:B------:R-:W2:Y:S02]  /*15540*/  LDL.LU.64 R26, [R1+0xa0] ;  /* 0x0000a000011a7983 */ /* 0x000ea40000300a00 */
[C---:B---3--:R-:W-:Y:S02]  /*15550*/  IMAD.WIDE R166, R4.reuse, 0x4, R8 ;  /* 0x0000000404a67825 */ /* 0x048fe400078e0208 */
[----:B------:R-:W3:Y:S04]  /*15560*/  LDL.LU.64 R8, [R1+0x98] ;  /* 0x0000980001087983 */ /* 0x000ee80000300a00 */
[----:B------:R-:W-:Y:S04]  /*15570*/  STL.64 [R1+0x1c88], R30 ;  /* 0x001c881e01007387 */ /* 0x000fe80000100a00 */
[----:B------:R-:W-:Y:S01]  /*15580*/  STL.64 [R1+0x1c98], R182 ;  /* 0x001c98b601007387 */ /* 0x000fe20000100a00 */
[----:B------:R-:W-:-:S03]  /*15590*/  IMAD.WIDE R150, R4, 0x4, R150 ;  /* 0x0000000404967825 */ /* 0x000fc600078e0296 */
[----:B------:R-:W4:Y:S04]  /*155a0*/  LDL.LU.64 R202, [R1+0xf30] ;  /* 0x000f300001ca7983 */ /* 0x000f280000300a00 */
[----:B------:R-:W-:Y:S04]  /*155b0*/  STL.64 [R1+0x1c90], R12 ;  /* 0x001c900c01007387 */ /* 0x000fe80000100a00 */
[----:B------:R-:W-:Y:S01]  /*155c0*/  STL.64 [R1+0x1ca0], R166 ;  /* 0x001ca0a601007387 */ /* 0x000fe20000100a00 */
[----:B------:R-:W-:-:S03]  /*155d0*/  IMAD.WIDE R110, R4, 0x4, R110 ;  /* 0x00000004046e7825 */ /* 0x000fc600078e026e */
[----:B------:R-:W-:Y:S04]  /*155e0*/  STL.64 [R1+0x1ca8], R150 ;  /* 0x001ca89601007387 */ /* 0x000fe80000100a00 */
[----:B------:R-:W4:Y:S04]  /*155f0*/  LDL.LU.64 R200, [R1+0xf28] ;  /* 0x000f280001c87983 */ /* 0x000f280000300a00 */
[----:B------:R-:W4:Y:S04]  /*15600*/  LDL.LU.64 R196, [R1+0xf20] ;  /* 0x000f200001c47983 */ /* 0x000f280000300a00 */
[----:B------:R-:W-:Y:S04]  /*15610*/  STL.64 [R1+0x1cb0], R110 ;  /* 0x001cb06e01007387 */ /* 0x000fe80000100a00 */
[----:B------:R-:W4:Y:S01]  /*15620*/  LDL.LU.64 R198, [R1+0xf18] ;  /* 0x000f180001c67983 */ /* 0x000f220000300a00 */
[----:B------:R-:W-:-:S04]  /*15630*/  IMAD.WIDE R94, R4, 0x4, R94 ;  /* 0x00000004045e7825 */ /* 0x000fc800078e025e */
[----:B------:R-:W-:Y:S01]  /*15640*/  IMAD.WIDE R76, R4, 0x4, R76 ;  /* 0x00000004044c7825 */ /* 0x000fe200078e024c */
[----:B------:R-:W-:Y:S04]  /*15650*/  STL.64 [R1+0x1cb8], R94 ;  /* 0x001cb85e01007387 */ /* 0x000fe80000100a00 */
[----:B------:R-:W-:Y:S01]  /*15660*/  STL.64 [R1+0x1cc0], R76 ;  /* 0x001cc04c01007387 */ /* 0x000fe20000100a00 */
[----:B------:R-:W-:-:S04]  /*15670*/  IADD3 R6, R252, -0xfc, RZ ;  /* 0xffffff04fc067810 */ /* 0x000fc80007ffe0ff */
[----:B------:R-:W-:Y:S01]  /*15680*/  ISETP.GE.U32.AND P5, PT, R6, 0x7ffffe85, PT ;  /* 0x7ffffe850600780c */ /* 0x000fe20003fa6070 */
[----:B-----5:R-:W-:-:S05]  /*15690*/  IMAD.WIDE R28, R4, 0x4, R28 ;  /* 0x00000004041c7825 */ /* 0x020fca00078e021c */
[----:B------:R-:W-:Y:S01]  /*156a0*/  STL.64 [R1+0x1cc8], R28 ;  /* 0x001cc81c01007387 */ /* 0x000fe20000100a00 */
[----:B------:R-:W-:-:S04]  /*156b0*/  IMAD.WIDE R10, R4, 0x4, R10 ;  /* 0x00000004040a7825 */ /* 0x000fc800078e020a */
[----:B------:R-:W-:-:S04]  /*156c0*/  IMAD.WIDE R180, R4, 0x4, R180 ;  /* 0x0000000404b47825 */ /* 0x000fc800078e02b4 */
[C---:B------:R-:W-:Y:S01]  /*156d0*/  IMAD.WIDE R164, R4.reuse, 0x4, R164 ;  /* 0x0000000404a47825 */ /* 0x040fe200078e02a4 */
[----:B------:R-:W-:Y:S04]  /*156e0*/  STL.64 [R1+0x1cd8], R180 ;  /* 0x001cd8b401007387 */ /* 0x000fe80000100a00 */
[----:B------:R-:W-:Y:S01]  /*156f0*/  STL.64 [R1+0x1cd0], R10 ;  /* 0x001cd00a01007387 */ /* 0x000fe20000100a00 */
[----:B------:R-:W-:-:S03]  /*15700*/  IMAD.WIDE R126, R4, 0x4, R126 ;  /* 0x00000004047e7825 */ /* 0x000fc600078e027e */
[----:B------:R-:W-:Y:S04]  /*15710*/  STL.64 [R1+0x1ce0], R164 ;  /* 0x001ce0a401007387 */ /* 0x000fe80000100a00 */
[----:B------:R-:W-:Y:S01]  /*15720*/  STL.64 [R1+0x1ce8], R126 ;  /* 0x001ce87e01007387 */ /* 0x000fe20000100a00 */
[----:B------:R-:W-:-:S03]  /*15730*/  IMAD.WIDE R108, R4, 0x4, R108 ;  /* 0x00000004046c7825 */ /* 0x000fc600078e026c */
[----:B------:R-:W5:Y:S01]  /*15740*/  LDL.LU.64 R210, [R1+0xf10] ;  /* 0x000f100001d27983 */ /* 0x000f620000300a00 */
[----:B------:R-:W-:-:S03]  /*15750*/  IMAD.WIDE R92, R4, 0x4, R92 ;  /* 0x00000004045c7825 */ /* 0x000fc600078e025c */
[----:B------:R-:W-:Y:S04]  /*15760*/  STL.64 [R1+0x1cf0], R108 ;  /* 0x001cf06c01007387 */ /* 0x000fe80000100a00 */
[----:B------:R-:W5:Y:S01]  /*15770*/  LDL.LU.64 R208, [R1+0xef0] ;  /* 0x000ef00001d07983 */ /* 0x000f620000300a00 */
[----:B------:R-:W-:-:S03]  /*15780*/  IMAD.WIDE R74, R4, 0x4, R74 ;  /* 0x00000004044a7825 */ /* 0x000fc600078e024a */
[----:B------:R-:W5:Y:S04]  /*15790*/  LDL.LU.64 R206, [R1+0xed0] ;  /* 0x000ed00001ce7983 */ /* 0x000f680000300a00 */
[----:B------:R-:W-:Y:S04]  /*157a0*/  STL.64 [R1+0x1cf8], R92 ;  /* 0x001cf85c01007387 */ /* 0x000fe80000100a00 */
[----:B------:R-:W5:Y:S01]  /*157b0*/  LDL.LU.64 R204, [R1+0xeb0] ;  /* 0x000eb00001cc7983 */ /* 0x000f620000300a00 */
[----:B--2---:R-:W-:-:S04]  /*157c0*/  IMAD.WIDE R26, R4, 0x4, R26 ;  /* 0x00000004041a7825 */ /* 0x004fc800078e021a */
[----:B---3--:R-:W-:-:S04]  /*157d0*/  IMAD.WIDE R8, R4, 0x4, R8 ;  /* 0x0000000404087825 */ /* 0x008fc800078e0208 */
[C---:B----4-:R-:W-:Y:S02]  /*157e0*/  IMAD.WIDE R214, R0.reuse, 0x4, R202 ;  /* 0x0000000400d67825 */ /* 0x050fe400078e02ca */
[----:B------:R-:W2:Y:S04]  /*157f0*/  LDL.LU.64 R202, [R1+0xe90] ;  /* 0x000e900001ca7983 */ /* 0x000ea80000300a00 */
[----:B------:R-:W-:Y:S04]  /*15800*/  STL.64 [R1+0x1d00], R74 ;  /* 0x001d004a01007387 */ /* 0x000fe80000100a00 */
[----:B------:R-:W-:Y:S01]  /*15810*/  STL.64 [R1+0x2e8], R214 ;  /* 0x0002e8d601007387 */ /* 0x000fe20000100a00 */
[----:B------:R-:W-:-:S03]  /*15820*/  IMAD.WIDE R212, R0, 0x4, R200 ;  /* 0x0000000400d47825 */ /* 0x000fc600078e02c8 */
[----:B------:R-:W-:Y:S01]  /*15830*/  STL.64 [R1+0x1d10], R26 ;  /* 0x001d101a01007387 */ /* 0x000fe20000100a00 */
[----:B------:R-:W-:-:S03]  /*15840*/  IMAD.WIDE R196, R0, 0x4, R196 ;  /* 0x0000000400c47825 */ /* 0x000fc600078e02c4 */
[----:B------:R-:W3:Y:S04]  /*15850*/  LDL.LU.64 R200, [R1+0xe68] ;  /* 0x000e680001c87983 */ /* 0x000ee80000300a00 */
[----:B------:R-:W-:Y:S01]  /*15860*/  STL.64 [R1+0x2f0], R212 ;  /* 0x0002f0d401007387 */ /* 0x000fe20000100a00 */
[----:B------:R-:W-:-:S03]  /*15870*/  IMAD.WIDE R6, R0, 0x4, R198 ;  /* 0x0000000400067825 */ /* 0x000fc600078e02c6 */
[----:B------:R-:W-:Y:S04]  /*15880*/  STL.64 [R1+0x1d08], R8 ;  /* 0x001d080801007387 */ /* 0x000fe80000100a00 */
[----:B------:R1:W-:Y:S04]  /*15890*/  STL.64 [R1+0x2f8], R196 ;  /* 0x0002f8c401007387 */ /* 0x0003e80000100a00 */
[----:B------:R-:W4:Y:S04]  /*158a0*/  LDL.LU.64 R198, [R1+0xf08] ;  /* 0x000f080001c67983 */ /* 0x000f280000300a00 */
[----:B------:R1:W-:Y:S04]  /*158b0*/  LDGSTS.E [R14+0x73800], [R214.64], !P0 ;  /* 0x73800000d60e7fae */ /* 0x0003e8000c121848 */
[----:B------:R1:W-:Y:S04]  /*158c0*/  LDGSTS.E [R14+0x73a00], [R212.64], !P0 ;  /* 0x73a00000d40e7fae */ /* 0x0003e8000c121848 */
[----:B------:R-:W-:Y:S04]  /*158d0*/  STL.64 [R1+0x300], R6 ;  /* 0x0003000601007387 */ /* 0x000fe80000100a00 */
[----:B------:R1:W-:Y:S01]  /*158e0*/  LDGSTS.E [R14+0x73c00], [R196.64], !P0 ;  /* 0x73c00000c40e7fae */ /* 0x0003e2000c121848 */
[----:B-----5:R-:W-:-:S03]  /*158f0*/  IMAD.WIDE R210, R0, 0x4, R210 ;  /* 0x0000000400d27825 */ /* 0x020fc600078e02d2 */
[----:B-1----:R-:W5:Y:S04]  /*15900*/  LDL.LU.64 R196, [R1+0xf00] ;  /* 0x000f000001c47983 */ /* 0x002f680000300a00 */
[----:B------:R-:W5:Y:S04]  /*15910*/  LDL.LU.64 R244, [R1+0xef8] ;  /* 0x000ef80001f47983 */ /* 0x000f680000300a00 */
[----:B------:R-:W5:Y:S04]  /*15920*/  LDL.LU.64 R232, [R1+0xee8] ;  /* 0x000ee80001e87983 */ /* 0x000f680000300a00 */
[----:B------:R-:W5:Y:S04]  /*15930*/  LDL.LU.64 R230, [R1+0xee0] ;  /* 0x000ee00001e67983 */ /* 0x000f680000300a00 */
[----:B------:R-:W5:Y:S01]  /*15940*/  LDL.LU.64 R228, [R1+0xed8] ;  /* 0x000ed80001e47983 */ /* 0x000f620000300a00 */
[----:B------:R-:W-:-:S03]  /*15950*/  IMAD.WIDE R234, R0, 0x4, R208 ;  /* 0x0000000400ea7825 */ /* 0x000fc600078e02d0 */
[----:B------:R-:W5:Y:S04]  /*15960*/  LDL.LU.64 R224, [R1+0xec8] ;  /* 0x000ec80001e07983 */ /* 0x000f680000300a00 */
[----:B------:R-:W5:Y:S04]  /*15970*/  LDL.LU.64 R222, [R1+0xec0] ;  /* 0x000ec00001de7983 */ /* 0x000f680000300a00 */
[----:B------:R2:W-:Y:S01]  /*15980*/  STL.64 [R1+0x320], R210 ;  /* 0x000320d201007387 */ /* 0x0005e20000100a00 */
[----:B------:R-:W-:-:S03]  /*15990*/  IMAD.WIDE R226, R0, 0x4, R206 ;  /* 0x0000000400e27825 */ /* 0x000fc600078e02ce */
[----:B------:R-:W5:Y:S04]  /*159a0*/  LDL.LU.64 R220, [R1+0xeb8] ;  /* 0x000eb80001dc7983 */ /* 0x000f680000300a00 */
[----:B------:R-:W5:Y:S04]  /*159b0*/  LDL.LU.64 R216, [R1+0xea8] ;  /* 0x000ea80001d87983 */ /* 0x000f680000300a00 */
[----:B------:R-:W5:Y:S01]  /*159c0*/  LDL.LU.64 R214, [R1+0xea0] ;  /* 0x000ea00001d67983 */ /* 0x000f620000300a00 */
[----:B------:R-:W-:-:S03]  /*159d0*/  IMAD.WIDE R218, R0, 0x4, R204 ;  /* 0x0000000400da7825 */ /* 0x000fc600078e02cc */
[----:B------:R-:W5:Y:S04]  /*159e0*/  LDL.LU.64 R212, [R1+0xe98] ;  /* 0x000e980001d47983 */ /* 0x000f680000300a00 */
[----:B------:R-:W5:Y:S04]  /*159f0*/  LDL.LU.64 R208, [R1+0xe88] ;  /* 0x000e880001d07983 */ /* 0x000f680000300a00 */
[----:B------:R-:W-:Y:S04]  /*15a00*/  STL.64 [R1+0x340], R234 ;  /* 0x000340ea01007387 */ /* 0x000fe80000100a00 */
[----:B------:R-:W5:Y:S04]  /*15a10*/  LDL.LU.64 R206, [R1+0xe80] ;  /* 0x000e800001ce7983 */ /* 0x000f680000300a00 */
[----:B------:R-:W5:Y:S04]  /*15a20*/  LDL.LU.64 R204, [R1+0xe78] ;  /* 0x000e780001cc7983 */ /* 0x000f680000300a00 */
[----:B------:R-:W-:Y:S01]  /*15a30*/  STL.64 [R1+0x360], R226 ;  /* 0x000360e201007387 */ /* 0x000fe20000100a00 */
[----:B------:R-:W-:-:S02]  /*15a40*/  IADD3 R5, R252, -0x80, RZ ;  /* 0xffffff80fc057810 */ /* 0x000fc40007ffe0ff */
[----:B------:R-:W-:Y:S01]  /*15a50*/  IADD3 R4, R252, -0x100, RZ ;  /* 0xffffff00fc047810 */ /* 0x000fe20007ffe0ff */
[----:B------:R1:W-:Y:S01]  /*15a60*/  LDGSTS.E [R14+0x73e00], [R6.64], !P0 ;  /* 0x73e00000060e7fae */ /* 0x0003e2000c121848 */
[----:B--2---:R-:W-:-:S04]  /*15a70*/  IMAD.WIDE R210, R0, 0x4, R202 ;  /* 0x0000000400d27825 */ /* 0x004fc800078e02ca */
[C---:B---3--:R-:W-:Y:S02]  /*15a80*/  IMAD.WIDE R202, R0.reuse, 0x4, R200 ;  /* 0x0000000400ca7825 */ /* 0x048fe400078e02c8 */
[----:B------:R-:W2:Y:S02]  /*15a90*/  LDL.LU.64 R200, [R1+0xe60] ;  /* 0x000e600001c87983 */ /* 0x000ea40000300a00 */
[C---:B----4-:R-:W-:Y:S02]  /*15aa0*/  IMAD.WIDE R246, R0.reuse, 0x4, R198 ;  /* 0x0000000400f67825 */ /* 0x050fe400078e02c6 */
[----:B------:R-:W3:Y:S04]  /*15ab0*/  LDL.LU.64 R198, [R1+0xe58] ;  /* 0x000e580001c67983 */ /* 0x000ee80000300a00 */
[----:B------:R5:W-:Y:S04]  /*15ac0*/  STL.64 [R1+0x308], R246 ;  /* 0x000308f601007387 */ /* 0x000be80000100a00 */
[----:B------:R4:W-:Y:S01]  /*15ad0*/  STL.64 [R1+0x380], R218 ;  /* 0x000380da01007387 */ /* 0x0009e20000100a00 */
[----:B-----5:R-:W-:-:S03]  /*15ae0*/  IMAD.WIDE R246, R0, 0x4, R196 ;  /* 0x0000000400f67825 */ /* 0x020fc600078e02c4 */
[----:B------:R-:W5:Y:S01]  /*15af0*/  LDL.LU.64 R196, [R1+0xe48] ;  /* 0x000e480001c47983 */ /* 0x000f620000300a00 */
[----:B------:R-:W-:-:S03]  /*15b00*/  IMAD.WIDE R244, R0, 0x4, R244 ;  /* 0x0000000400f47825 */ /* 0x000fc600078e02f4 */
[----:B------:R4:W-:Y:S01]  /*15b10*/  STL.64 [R1+0xe20], R210 ;  /* 0x000e20d201007387 */ /* 0x0009e20000100a00 */
        /* <DEDUP_REMOVED lines=9> */
[----:B------:R4:W-:Y:S04]  /*15bb0*/  STL.64 [R1+0x330], R230 ;  /* 0x000330e601007387 */ /* 0x0009e80000100a00 */
        /* <DEDUP_REMOVED lines=15> */
[----:B------:R4:W-:Y:S04]  /*15cb0*/  STL.64 [R1+0x390], R206 ;  /* 0x000390ce01007387 */ /* 0x0009e80000100a00 */
[----:B------:R4:W-:Y:S01]  /*15cc0*/  STL.64 [R1+0xe68], R204 ;  /* 0x000e68cc01007387 */ /* 0x0009e20000100a00 */
[----:B------:R-:W-:-:S04]  /*15cd0*/  ISETP.GE.AND P4, PT, R148, R5, PT ;  /* 0x000000059400720c */ /* 0x000fc80003f86270 */
[----:B------:R-:W-:Y:S02]  /*15ce0*/  SEL R5, RZ, 0x4, P4 ;  /* 0x00000004ff057807 */ /* 0x000fe40002000000 */
[----:B------:R-:W-:-:S04]  /*15cf0*/  ISETP.GT.AND P4, PT, R149, 0xff, PT ;  /* 0x000000ff9500780c */ /* 0x000fc80003f84270 */
[----:B------:R-:W-:Y:S02]  /*15d00*/  SEL R5, R5, RZ, P4 ;  /* 0x000000ff05057207 */ /* 0x000fe40002000000 */
[----:B------:R-:W-:Y:S02]  /*15d10*/  ISETP.GE.U32.AND P0, PT, R4, 0x7ffffe81, PT ;  /* 0x7ffffe810400780c */ /* 0x000fe40003f06070 */
[----:B------:R-:W-:Y:S02]  /*15d20*/  ISETP.NE.U32.AND P4, PT, R5, RZ, PT ;  /* 0x000000ff0500720c */ /* 0x000fe40003f85070 */
[C---:B------:R-:W-:Y:S02]  /*15d30*/  IADD3 R4, R15.reuse, 0x100000, RZ ;  /* 0x001000000f047810 */ /* 0x040fe40007ffe0ff */
[C---:B-1----:R-:W-:Y:S02]  /*15d40*/  IADD3 R6, R15.reuse, 0x100000, RZ ;  /* 0x001000000f067810 */ /* 0x042fe40007ffe0ff */
[----:B------:R-:W-:Y:S01]  /*15d50*/  IADD3 R5, R15, 0x100000, RZ ;  /* 0x001000000f057810 */ /* 0x000fe20007ffe0ff */
[----:B--2---:R-:W-:-:S04]  /*15d60*/  IMAD.WIDE R200, R0, 0x4, R200 ;  /* 0x0000000400c87825 */ /* 0x004fc800078e02c8 */
[----:B---3--:R-:W-:-:S04]  /*15d70*/  IMAD.WIDE R198, R0, 0x4, R198 ;  /* 0x0000000400c67825 */ /* 0x008fc800078e02c6 */
[----:B-----5:R-:W-:-:S05]  /*15d80*/  IMAD.WIDE R196, R0, 0x4, R196 ;  /* 0x0000000400c47825 */ /* 0x020fca00078e02c4 */
[----:B------:R4:W-:Y:S04]  /*15d90*/  STL.64 [R1+0xeb8], R196 ;  /* 0x000eb8c401007387 */ /* 0x0009e80000100a00 */
[----:B------:R4:W-:Y:S04]  /*15da0*/  STL.64 [R1+0xea8], R200 ;  /* 0x000ea8c801007387 */ /* 0x0009e80000100a00 */
[----:B------:R4:W-:Y:S02]  /*15db0*/  STL.64 [R1+0xeb0], R198 ;  /* 0x000eb0c601007387 */ /* 0x0009e40000100a00 */
[----:B------:R1:W-:Y:S04]  /*15dc0*/  STL.64 [R1+0x1e38], R36 ;  /* 0x001e382401007387 */ /* 0x0003e80000100a00 */
[----:B-1----:R-:W2:Y:S04]  /*15dd0*/  LDL.64 R36, [R1+0x320] ;  /* 0x0003200001247983 */ /* 0x002ea80000100a00 */
[----:B------:R1:W-:Y:S04]  /*15de0*/  STL.64 [R1+0x1e30], R2 ;  /* 0x001e300201007387 */ /* 0x0003e80000100a00 */
[----:B-1----:R-:W3:Y:S01]  /*15df0*/  LDL.64 R2, [R1+0x308] ;  /* 0x0003080001027983 */ /* 0x002ee20000100a00 */
[----:B------:R-:W-:Y:S01]  /*15e00*/  IMAD.SHL.U32 R148, R148, 0x4, RZ ;  /* 0x0000000494947824 */ /* 0x000fe200078e00ff */
[----:B------:R-:W-:-:S04]  /*15e10*/  IADD3 R7, R15, 0x100000, RZ ;  /* 0x001000000f077810 */ /* 0x000fc80007ffe0ff */
[----:B------:R-:W-:Y:S02]  /*15e20*/  LOP3.LUT R148, R148, 0x10, RZ, 0x3c, !PT ;  /* 0x0000001094947812 */ /* 0x000fe400078e3cff */
[----:B------:R-:W-:Y:S02]  /*15e30*/  LOP3.LUT R115, R115, 0x30, RZ, 0x3c, !PT ;  /* 0x0000003073737812 */ /* 0x000fe400078e3cff */
[----:B------:R-:W-:Y:S01]  /*15e40*/  LOP3.LUT R83, R83, 0x50, RZ, 0x3c, !PT ;  /* 0x0000005053537812 */ /* 0x000fe200078e3cff */
[----:B--2---:R1:W-:Y:S04]  /*15e50*/  LDGSTS.E [R14+0x75800], [R36.64], !P1 ;  /* 0x75800000240e7fae */ /* 0x0043e8000c921848 */
[----:B-1----:R1:W5:Y:S04]  /*15e60*/  LDL.LU.64 R36, [R1+0x1e38] ;  /* 0x001e380001247983 */ /* 0x0023680000300a00 */
[----:B---3--:R2:W-:Y:S04]  /*15e70*/  LDGSTS.E [R14+0x75a00], [R2.64], !P1 ;  /* 0x75a00000020e7fae */ /* 0x0085e8000c921848 */
[----:B------:R3:W-:Y:S04]  /*15e80*/  LDGSTS.E [R14+0x75c00], [R246.64], !P1 ;  /* 0x75c00000f60e7fae */ /* 0x0007e8000c921848 */
        /* <DEDUP_REMOVED lines=21> */
[----:B--2---:R2:W5:Y:S01]  /*15fe0*/  LDL.LU.64 R2, [R1+0x1e30] ;  /* 0x001e300001027983 */ /* 0x0045620000300a00 */
[----:B------:R-:W-:Y:S01]  /*15ff0*/  ISETP.GE.AND P0, PT, R149, 0x80, PT ;  /* 0x000000809500780c */ /* 0x000fe20003f06270 */
[----:B-1--4-:R-:W-:Y:S01]  /*16000*/  CS2R R224, SRZ ;  /* 0x0000000000e07805 */ /* 0x012fe2000001ff00 */
[----:B------:R-:W-:Y:S01]  /*16010*/  CS2R R226, SRZ ;  /* 0x0000000000e27805 */ /* 0x000fe2000001ff00 */
[----:B------:R-:W0:Y:S01]  /*16020*/  LDGDEPBAR ;  /* 0x00000000000079af */ /* 0x000e220000000000 */
[----:B------:R-:W-:Y:S01]  /*16030*/  CS2R R220, SRZ ;  /* 0x0000000000dc7805 */ /* 0x000fe2000001ff00 */
[----:B------:R-:W-:Y:S01]  /*16040*/  CS2R R222, SRZ ;  /* 0x0000000000de7805 */ /* 0x000fe2000001ff00 */
[----:B------:R-:W-:Y:S01]  /*16050*/  CS2R R200, SRZ ;  /* 0x0000000000c87805 */ /* 0x000fe2000001ff00 */
[----:B------:R1:W-:Y:S01]  /*16060*/  LDGSTS.E [R4+-0x78000], [R194.64], P4 ;  /* 0x88000000c2047fae */ /* 0x0003e2000a121848 */
[----:B------:R-:W-:Y:S01]  /*16070*/  CS2R R202, SRZ ;  /* 0x0000000000ca7805 */ /* 0x000fe2000001ff00 */
[----:B------:R-:W-:Y:S01]  /*16080*/  CS2R R204, SRZ ;  /* 0x0000000000cc7805 */ /* 0x000fe2000001ff00 */
[----:B------:R-:W-:Y:S01]  /*16090*/  CS2R R206, SRZ ;  /* 0x0000000000ce7805 */ /* 0x000fe2000001ff00 */
[----:B------:R2:W-:Y:S01]  /*160a0*/  STL [R1+0x200], RZ ;  /* 0x000200ff01007387 */ /* 0x0005e20000100800 */
[----:B------:R-:W-:Y:S01]  /*160b0*/  CS2R R208, SRZ ;  /* 0x0000000000d07805 */ /* 0x000fe2000001ff00 */
[----:B------:R-:W-:Y:S01]  /*160c0*/  CS2R R210, SRZ ;  /* 0x0000000000d27805 */ /* 0x000fe2000001ff00 */
[----:B------:R-:W-:Y:S01]  /*160d0*/  CS2R R212, SRZ ;  /* 0x0000000000d47805 */ /* 0x000fe2000001ff00 */
[----:B------:R2:W-:Y:S01]  /*160e0*/  STL [R1+0x204], RZ ;  /* 0x000204ff01007387 */ /* 0x0005e20000100800 */
[----:B------:R-:W-:Y:S01]  /*160f0*/  CS2R R214, SRZ ;  /* 0x0000000000d67805 */ /* 0x000fe2000001ff00 */
[----:B------:R-:W-:Y:S01]  /*16100*/  CS2R R216, SRZ ;  /* 0x0000000000d87805 */ /* 0x000fe2000001ff00 */
[----:B------:R-:W-:Y:S01]  /*16110*/  CS2R R218, SRZ ;  /* 0x0000000000da7805 */ /* 0x000fe2000001ff00 */
[C---:B-1----:R-:W-:Y:S01]  /*16120*/  IADD3 R4, R15.reuse, 0x100000, RZ ;  /* 0x001000000f047810 */ /* 0x042fe20007ffe0ff */
[----:B------:R1:W-:Y:S01]  /*16130*/  LDGSTS.E [R6+-0x77000], [R192.64], P4 ;  /* 0x89000000c0067fae */ /* 0x0003e2000a121848 */
[----:B------:R-:W-:Y:S01]  /*16140*/  CS2R R194, SRZ ;  /* 0x0000000000c27805 */ /* 0x000fe2000001ff00 */
[----:B---3--:R-:W-:Y:S01]  /*16150*/  CS2R R196, SRZ ;  /* 0x0000000000c47805 */ /* 0x008fe2000001ff00 */
[----:B------:R-:W-:Y:S01]  /*16160*/  CS2R R198, SRZ ;  /* 0x0000000000c67805 */ /* 0x000fe2000001ff00 */
[----:B------:R2:W-:Y:S01]  /*16170*/  STL [R1+0x208], RZ ;  /* 0x000208ff01007387 */ /* 0x0005e20000100800 */
[----:B------:R-:W-:Y:S01]  /*16180*/  CS2R R228, SRZ ;  /* 0x0000000000e47805 */ /* 0x000fe2000001ff00 */
[----:B------:R-:W-:Y:S01]  /*16190*/  CS2R R230, SRZ ;  /* 0x0000000000e67805 */ /* 0x000fe2000001ff00 */
[----:B------:R-:W-:Y:S01]  /*161a0*/  CS2R R244, SRZ ;  /* 0x0000000000f47805 */ /* 0x000fe2000001ff00 */
[----:B------:R3:W-:Y:S01]  /*161b0*/  LDGSTS.E [R5+-0x76000], [R190.64], P4 ;  /* 0x8a000000be057fae */ /* 0x0007e2000a121848 */
[----:B------:R-:W-:Y:S01]  /*161c0*/  CS2R R246, SRZ ;  /* 0x0000000000f67805 */ /* 0x000fe2000001ff00 */
[----:B------:R-:W-:Y:S01]  /*161d0*/  CS2R R232, SRZ ;  /* 0x0000000000e87805 */ /* 0x000fe2000001ff00 */
[----:B------:R-:W-:Y:S01]  /*161e0*/  CS2R R234, SRZ ;  /* 0x0000000000ea7805 */ /* 0x000fe2000001ff00 */
[----:B-1----:R-:W-:Y:S01]  /*161f0*/  IADD3 R6, R15, 0x100000, RZ ;  /* 0x001000000f067810 */ /* 0x002fe20007ffe0ff */
[----:B------:R2:W-:Y:S01]  /*16200*/  STL [R1+0x20c], RZ ;  /* 0x00020cff01007387 */ /* 0x0005e20000100800 */
[----:B------:R-:W-:-:S03]  /*16210*/  CS2R R192, SRZ ;  /* 0x0000000000c07805 */ /* 0x000fc6000001ff00 */
[----:B------:R2:W-:Y:S01]  /*16220*/  STL [R1+0x1f0], RZ ;  /* 0x0001f0ff01007387 */ /* 0x0005e20000100800 */
[----:B---3--:R-:W-:-:S03]  /*16230*/  IADD3 R5, R15, 0x100000, RZ ;  /* 0x001000000f057810 */ /* 0x008fc60007ffe0ff */
[----:B------:R2:W-:Y:S01]  /*16240*/  STL [R1+0x1f4], RZ ;  /* 0x0001f4ff01007387 */ /* 0x0005e20000100800 */
[----:B------:R-:W-:Y:S01]  /*16250*/  LOP3.LUT R15, R15, 0x70, RZ, 0x3c, !PT ;  /* 0x000000700f0f7812 */ /* 0x000fe200078e3cff */
[----:B------:R-:W-:Y:S02]  /*16260*/  CS2R R190, SRZ ;  /* 0x0000000000be7805 */ /* 0x000fe4000001ff00 */
[----:B------:R1:W-:Y:S04]  /*16270*/  LDGSTS.E [R4+-0x75000], [R188.64], P4 ;  /* 0x8b000000bc047fae */ /* 0x0003e8000a121848 */
[----:B------:R2:W-:Y:S04]  /*16280*/  STL [R1+0x1f8], RZ ;  /* 0x0001f8ff01007387 */ /* 0x0005e80000100800 */
[----:B------:R3:W-:Y:S04]  /*16290*/  LDGSTS.E [R7+-0x74000], [R186.64], P4 ;  /* 0x8c000000ba077fae */ /* 0x0007e8000a121848 */
[----:B------:R2:W-:Y:S01]  /*162a0*/  STL [R1+0x1fc], RZ ;  /* 0x0001fcff01007387 */ /* 0x0005e20000100800 */
[----:B-1----:R-:W-:-:S03]  /*162b0*/  CS2R R188, SRZ ;  /* 0x0000000000bc7805 */ /* 0x002fc6000001ff00 */
[----:B------:R1:W-:Y:S04]  /*162c0*/  LDGSTS.E [R6+-0x73000], [R184.64], P4 ;  /* 0x8d000000b8067fae */ /* 0x0003e8000a121848 */
[----:B------:R2:W-:Y:S01]  /*162d0*/  STL [R1+0x1e0], RZ ;  /* 0x0001e0ff01007387 */ /* 0x0005e20000100800 */
[C---:B---3--:R-:W-:Y:S01]  /*162e0*/  IADD3 R7, R148.reuse, 0x100000, RZ ;  /* 0x0010000094077810 */ /* 0x048fe20007ffe0ff */
[----:B------:R-:W-:Y:S02]  /*162f0*/  CS2R R186, SRZ ;  /* 0x0000000000ba7805 */ /* 0x000fe4000001ff00 */
[----:B------:R3:W-:Y:S01]  /*16300*/  LDGSTS.E [R5+-0x72000], [R182.64], P4 ;  /* 0x8e000000b6057fae */ /* 0x0007e2000a121848 */
[----:B-1----:R-:W-:-:S03]  /*16310*/  IADD3 R6, R148, 0x100000, RZ ;  /* 0x0010000094067810 */ /* 0x002fc60007ffe0ff */
[----:B------:R2:W-:Y:S01]  /*16320*/  STL [R1+0x1e4], RZ ;  /* 0x0001e4ff01007387 */ /* 0x0005e20000100800 */
[----:B------:R-:W-:-:S03]  /*16330*/  CS2R R184, SRZ ;  /* 0x0000000000b87805 */ /* 0x000fc6000001ff00 */
[----:B------:R1:W-:Y:S01]  /*16340*/  LDGSTS.E [R4+-0x71000], [R180.64], P4 ;  /* 0x8f000000b4047fae */ /* 0x0003e2000a121848 */
[----:B---3--:R-:W-:-:S03]  /*16350*/  IADD3 R5, R148, 0x100000, RZ ;  /* 0x0010000094057810 */ /* 0x008fc60007ffe0ff */
[----:B------:R2:W-:Y:S01]  /*16360*/  STL [R1+0x1e8], RZ ;  /* 0x0001e8ff01007387 */ /* 0x0005e20000100800 */
[----:B------:R-:W-:-:S03]  /*16370*/  CS2R R182, SRZ ;  /* 0x0000000000b67805 */ /* 0x000fc6000001ff00 */
[----:B------:R2:W-:Y:S01]  /*16380*/  STL [R1+0x1ec], RZ ;  /* 0x0001ecff01007387 */ /* 0x0005e20000100800 */
[----:B-1----:R-:W-:-:S03]  /*16390*/  IADD3 R4, R148, 0x100000, RZ ;  /* 0x0010000094047810 */ /* 0x002fc60007ffe0ff */
[----:B------:R2:W-:Y:S01]  /*163a0*/  STL [R1+0x1d0], RZ ;  /* 0x0001d0ff01007387 */ /* 0x0005e20000100800 */
[----:B------:R-:W-:Y:S01]  /*163b0*/  CS2R R180, SRZ ;  /* 0x0000000000b47805 */ /* 0x000fe2000001ff00 */
[----:B------:R-:W-:Y:S02]  /*163c0*/  CS2R R148, SRZ ;  /* 0x0000000000947805 */ /* 0x000fe4000001ff00 */
[----:B------:R2:W-:Y:S04]  /*163d0*/  STL [R1+0x1d4], RZ ;  /* 0x0001d4ff01007387 */ /* 0x0005e80000100800 */
[----:B------:R1:W-:Y:S04]  /*163e0*/  LDGSTS.E [R6+-0x77e00], [R178.64], P4 ;  /* 0x88200000b2067fae */ /* 0x0003e8000a121848 */
[----:B------:R2:W-:Y:S04]  /*163f0*/  STL [R1+0x1d8], RZ ;  /* 0x0001d8ff01007387 */ /* 0x0005e80000100800 */
[----:B------:R3:W-:Y:S04]  /*16400*/  LDGSTS.E [R5+-0x76e00], [R176.64], P4 ;  /* 0x89200000b0057fae */ /* 0x0007e8000a121848 */
[----:B------:R2:W-:Y:S01]  /*16410*/  STL [R1+0x1dc], RZ ;  /* 0x0001dcff01007387 */ /* 0x0005e20000100800 */
[----:B-1----:R-:W-:-:S03]  /*16420*/  CS2R R178, SRZ ;  /* 0x0000000000b27805 */ /* 0x002fc6000001ff00 */
[----:B------:R1:W-:Y:S04]  /*16430*/  LDGSTS.E [R4+-0x75e00], [R174.64], P4 ;  /* 0x8a200000ae047fae */ /* 0x0003e8000a121848 */
[----:B------:R2:W-:Y:S01]  /*16440*/  STL [R1+0x90], RZ ;  /* 0x000090ff01007387 */ /* 0x0005e20000100800 */
[----:B---3--:R-:W-:Y:S01]  /*16450*/  IADD3 R5, R114, 0x100000, RZ ;  /* 0x0010000072057810 */ /* 0x008fe20007ffe0ff */
[----:B------:R-:W-:Y:S02]  /*16460*/  CS2R R176, SRZ ;  /* 0x0000000000b07805 */ /* 0x000fe4000001ff00 */
[----:B------:R3:W-:Y:S04]  /*16470*/  LDGSTS.E [R7+-0x74e00], [R172.64], P4 ;  /* 0x8b200000ac077fae */ /* 0x0007e8000a121848 */
[----:B------:R2:W-:Y:S01]  /*16480*/  STL [R1+0x94], RZ ;  /* 0x000094ff01007387 */ /* 0x0005e20000100800 */
[----:B-1----:R-:W-:-:S03]  /*16490*/  CS2R R174, SRZ ;  /* 0x0000000000ae7805 */ /* 0x002fc6000001ff00 */
[----:B------:R1:W-:Y:S04]  /*164a0*/  LDGSTS.E [R6+-0x73e00], [R170.64], P4 ;  /* 0x8c200000aa067fae */ /* 0x0003e8000a121848 */
[----:B------:R2:W-:Y:S01]  /*164b0*/  STL [R1+0x98], RZ ;  /* 0x000098ff01007387 */ /* 0x0005e20000100800 */
[----:B---3--:R-:W-:-:S03]  /*164c0*/  CS2R R172, SRZ ;  /* 0x0000000000ac7805 */ /* 0x008fc6000001ff00 */
[----:B------:R3:W-:Y:S04]  /*164d0*/  LDGSTS.E [R4+-0x72e00], [R168.64], P4 ;  /* 0x8d200000a8047fae */ /* 0x0007e8000a121848 */
[----:B------:R2:W-:Y:S01]  /*164e0*/  STL [R1+0x9c], RZ ;  /* 0x00009cff01007387 */ /* 0x0005e20000100800 */
[----:B-1----:R-:W-:-:S03]  /*164f0*/  CS2R R170, SRZ ;  /* 0x0000000000aa7805 */ /* 0x002fc6000001ff00 */
[----:B------:R1:W-:Y:S04]  /*16500*/  LDGSTS.E [R7+-0x71e00], [R166.64], P4 ;  /* 0x8e200000a6077fae */ /* 0x0003e8000a121848 */
[----:B------:R2:W-:Y:S01]  /*16510*/  STL [R1+0x120], RZ ;  /* 0x000120ff01007387 */ /* 0x0005e20000100800 */
[C---:B---3--:R-:W-:Y:S01]  /*16520*/  IADD3 R4, R114.reuse, 0x100000, RZ ;  /* 0x0010000072047810 */ /* 0x048fe20007ffe0ff */
[----:B------:R-:W-:Y:S02]  /*16530*/  CS2R R168, SRZ ;  /* 0x0000000000a87805 */ /* 0x000fe4000001ff00 */
[----:B------:R3:W-:Y:S04]  /*16540*/  LDGSTS.E [R6+-0x70e00], [R164.64], P4 ;  /* 0x8f200000a4067fae */ /* 0x0007e8000a121848 */
[----:B------:R2:W-:Y:S01]  /*16550*/  STL [R1+0x124], RZ ;  /* 0x000124ff01007387 */ /* 0x0005e20000100800 */
[----:B-1----:R-:W-:Y:S01]  /*16560*/  IADD3 R7, R114, 0x100000, RZ ;  /* 0x0010000072077810 */ /* 0x002fe20007ffe0ff */
[----:B------:R-:W-:-:S02]  /*16570*/  CS2R R166, SRZ ;  /* 0x0000000000a67805 */ /* 0x000fc4000001ff00 */
[----:B------:R2:W-:Y:S01]  /*16580*/  STL [R1+0x128], RZ ;  /* 0x000128ff01007387 */ /* 0x0005e20000100800 */
[----:B---3--:R-:W-:-:S03]  /*16590*/  IADD3 R6, R114, 0x100000, RZ ;  /* 0x0010000072067810 */ /* 0x008fc60007ffe0ff */
[----:B------:R2:W-:Y:S01]  /*165a0*/  STL [R1+0x12c], RZ ;  /* 0x00012cff01007387 */ /* 0x0005e20000100800 */
[----:B------:R-:W-:-:S03]  /*165b0*/  CS2R R164, SRZ ;  /* 0x0000000000a47805 */ /* 0x000fc6000001ff00 */
        /* <DEDUP_REMOVED lines=19> */
[----:B------:R1:W-:Y:S01]  /*166f0*/  LDGSTS.E [R6+-0x71c00], [R150.64], P4 ;  /* 0x8e40000096067fae */ /* 0x0003e2000a121848 */
[----:B---3--:R-:W-:-:S03]  /*16700*/  IADD3 R7, R115, 0x100000, RZ ;  /* 0x0010000073077810 */ /* 0x008fc60007ffe0ff */
[----:B------:R2:W-:Y:S01]  /*16710*/  STL [R1+0x10c], RZ ;  /* 0x00010cff01007387 */ /* 0x0005e20000100800 */
[----:B------:R-:W-:-:S03]  /*16720*/  CS2R R152, SRZ ;  /* 0x0000000000987805 */ /* 0x000fc6000001ff00 */
[----:B------:R2:W-:Y:S01]  /*16730*/  STL [R1+0xf0], RZ ;  /* 0x0000f0ff01007387 */ /* 0x0005e20000100800 */
[----:B-1----:R-:W-:-:S03]  /*16740*/  IADD3 R6, R115, 0x100000, RZ ;  /* 0x0010000073067810 */ /* 0x002fc60007ffe0ff */
[----:B------:R1:W-:Y:S01]  /*16750*/  LDGSTS.E [R4+-0x70c00], [R126.64], P4 ;  /* 0x8f4000007e047fae */ /* 0x0003e2000a121848 */
[----:B------:R-:W-:-:S03]  /*16760*/  CS2R R150, SRZ ;  /* 0x0000000000967805 */ /* 0x000fc6000001ff00 */
[----:B------:R2:W-:Y:S04]  /*16770*/  STL [R1+0xf4], RZ ;  /* 0x0000f4ff01007387 */ /* 0x0005e80000100800 */
[----:B------:R2:W-:Y:S01]  /*16780*/  STL [R1+0xf8], RZ ;  /* 0x0000f8ff01007387 */ /* 0x0005e20000100800 */
[----:B-1----:R-:W-:-:S03]  /*16790*/  IADD3 R4, R115, 0x100000, RZ ;  /* 0x0010000073047810 */ /* 0x002fc60007ffe0ff */
[----:B------:R2:W-:Y:S01]  /*167a0*/  STL [R1+0xfc], RZ ;  /* 0x0000fcff01007387 */ /* 0x0005e20000100800 */
[----:B------:R-:W-:Y:S01]  /*167b0*/  CS2R R114, SRZ ;  /* 0x0000000000727805 */ /* 0x000fe2000001ff00 */
        /* <DEDUP_REMOVED lines=17> */
[C---:B-1----:R-:W-:Y:S01]  /*168d0*/  IADD3 R6, R82.reuse, 0x100000, RZ ;  /* 0x0010000052067810 */ /* 0x042fe20007ffe0ff */
[----:B------:R-:W-:Y:S02]  /*168e0*/  CS2R R116, SRZ ;  /* 0x0000000000747805 */ /* 0x000fe4000001ff00 */
[----:B------:R1:W-:Y:S04]  /*168f0*/  LDGSTS.E [R4+-0x71a00], [R110.64], P4 ;  /* 0x8e6000006e047fae */ /* 0x0003e8000a121848 */
[----:B------:R2:W-:Y:S01]  /*16900*/  STL [R1+0xd8], RZ ;  /* 0x0000d8ff01007387 */ /* 0x0005e20000100800 */
[----:B---3--:R-:W-:Y:S01]  /*16910*/  IADD3 R5, R82, 0x100000, RZ ;  /* 0x0010000052057810 */ /* 0x008fe20007ffe0ff */
[----:B------:R-:W-:-:S02]  /*16920*/  CS2R R112, SRZ ;  /* 0x0000000000707805 */ /* 0x000fc4000001ff00 */
[----:B------:R3:W-:Y:S01]  /*16930*/  LDGSTS.E [R7+-0x70a00], [R108.64], P4 ;  /* 0x8f6000006c077fae */ /* 0x0007e2000a121848 */
[----:B-1----:R-:W-:-:S03]  /*16940*/  IADD3 R4, R82, 0x100000, RZ ;  /* 0x0010000052047810 */ /* 0x002fc60007ffe0ff */
[----:B------:R2:W-:Y:S01]  /*16950*/  STL [R1+0xdc], RZ ;  /* 0x0000dcff01007387 */ /* 0x0005e20000100800 */
[----:B------:R-:W-:-:S03]  /*16960*/  CS2R R110, SRZ ;  /* 0x00000000006e7805 */ /* 0x000fc6000001ff00 */
        /* <DEDUP_REMOVED lines=15> */
[----:B-1----:R-:W-:Y:S01]  /*16a60*/  IADD3 R7, R83, 0x100000, RZ ;  /* 0x0010000053077810 */ /* 0x002fe20007ffe0ff */
[----:B------:R-:W-:Y:S02]  /*16a70*/  CS2R R102, SRZ ;  /* 0x0000000000667805 */ /* 0x000fe4000001ff00 */
[----:B------:R1:W-:Y:S04]  /*16a80*/  LDGSTS.E [R5+-0x73800], [R98.64], P4 ;  /* 0x8c80000062057fae */ /* 0x0003e8000a121848 */
[----:B------:R2:W-:Y:S01]  /*16a90*/  STL [R1+0xac], RZ ;  /* 0x0000acff01007387 */ /* 0x0005e20000100800 */
[----:B---3--:R-:W-:-:S03]  /*16aa0*/  CS2R R100, SRZ ;  /* 0x0000000000647805 */ /* 0x008fc6000001ff00 */
[----:B------:R3:W-:Y:S04]  /*16ab0*/  LDGSTS.E [R4+-0x72800], [R96.64], P4 ;  /* 0x8d80000060047fae */ /* 0x0007e8000a121848 */
[----:B------:R2:W-:Y:S01]  /*16ac0*/  STL [R1+0x70], RZ ;  /* 0x000070ff01007387 */ /* 0x0005e20000100800 */
[----:B-1----:R-:W-:-:S03]  /*16ad0*/  CS2R R98, SRZ ;  /* 0x0000000000627805 */ /* 0x002fc6000001ff00 */
[----:B------:R2:W-:Y:S01]  /*16ae0*/  STL [R1+0x74], RZ ;  /* 0x000074ff01007387 */ /* 0x0005e20000100800 */
[----:B---3--:R-:W-:-:S03]  /*16af0*/  IADD3 R4, R83, 0x100000, RZ ;  /* 0x0010000053047810 */ /* 0x008fc60007ffe0ff */
[----:B------:R1:W-:Y:S01]  /*16b00*/  LDGSTS.E [R6+-0x71800], [R94.64], P4 ;  /* 0x8e8000005e067fae */ /* 0x0003e2000a121848 */
[----:B------:R-:W-:-:S03]  /*16b10*/  CS2R R96, SRZ ;  /* 0x0000000000607805 */ /* 0x000fc6000001ff00 */
[----:B------:R2:W-:Y:S04]  /*16b20*/  STL [R1+0x78], RZ ;  /* 0x000078ff01007387 */ /* 0x0005e80000100800 */
[----:B------:R2:W-:Y:S01]  /*16b30*/  STL [R1+0x7c], RZ ;  /* 0x00007cff01007387 */ /* 0x0005e20000100800 */
[----:B-1----:R-:W-:-:S03]  /*16b40*/  IADD3 R6, R83, 0x100000, RZ ;  /* 0x0010000053067810 */ /* 0x002fc60007ffe0ff */
[----:B------:R2:W-:Y:S01]  /*16b50*/  STL [R1+0x60], RZ ;  /* 0x000060ff01007387 */ /* 0x0005e20000100800 */
[----:B------:R-:W-:-:S03]  /*16b60*/  CS2R R94, SRZ ;  /* 0x00000000005e7805 */ /* 0x000fc6000001ff00 */
[----:B------:R1:W-:Y:S04]  /*16b70*/  LDGSTS.E [R5+-0x70800], [R92.64], P4 ;  /* 0x8f8000005c057fae */ /* 0x0003e8000a121848 */
[----:B------:R2:W-:Y:S04]  /*16b80*/  STL [R1+0x64], RZ ;  /* 0x000064ff01007387 */ /* 0x0005e80000100800 */
[----:B------:R3:W-:Y:S04]  /*16b90*/  LDGSTS.E [R4+-0x77600], [R90.64], P4 ;  /* 0x88a000005a047fae */ /* 0x0007e8000a121848 */
[----:B------:R2:W-:Y:S01]  /*16ba0*/  STL [R1+0x68], RZ ;  /* 0x000068ff01007387 */ /* 0x0005e20000100800 */
[----:B-1----:R-:W-:Y:S01]  /*16bb0*/  IADD3 R5, R83, 0x100000, RZ ;  /* 0x0010000053057810 */ /* 0x002fe20007ffe0ff */
[----:B------:R-:W-:Y:S01]  /*16bc0*/  CS2R R92, SRZ ;  /* 0x00000000005c7805 */ /* 0x000fe2000001ff00 */
[----:B------:R-:W-:Y:S01]  /*16bd0*/  CS2R R82, SRZ ;  /* 0x0000000000527805 */ /* 0x000fe2000001ff00 */
        /* <DEDUP_REMOVED lines=27> */
[----:B------:R-:W-:-:S03]  /*16d90*/  CS2R R74, SRZ ;  /* 0x00000000004a7805 */ /* 0x000fc6000001ff00 */
[----:B------:R2:W-:Y:S04]  /*16da0*/  STL [R1], RZ ;  /* 0x000000ff01007387 */ /* 0x0005e80000100800 */
        /* <DEDUP_REMOVED lines=10> */
[----:B------:R4:W-:Y:S01]  /*16e50*/  LDGSTS.E [R6+-0x73400], [R32.64], P4 ;  /* 0x8cc0000020067fae */ /* 0x0009e2000a121848 */
[----:B-1----:R-:W-:-:S03]  /*16e60*/  CS2R R68, SRZ ;  /* 0x0000000000447805 */ /* 0x002fc6000001ff00 */
[----:B------:R1:W-:Y:S04]  /*16e70*/  LDGSTS.E [R4+-0x72400], [R30.64], P4 ;  /* 0x8dc000001e047fae */ /* 0x0003e8000a121848 */
[----:B------:R2:W-:Y:S01]  /*16e80*/  LDGSTS.E [R7+-0x71400], [R28.64], P4 ;  /* 0x8ec000001c077fae */ /* 0x0005e2000a121848 */
[----:B---3--:R-:W-:-:S03]  /*16e90*/  CS2R R34, SRZ ;  /* 0x0000000000227805 */ /* 0x008fc6000001ff00 */
[----:B------:R3:W-:Y:S01]  /*16ea0*/  LDGSTS.E [R6+-0x70400], [R26.64], P4 ;  /* 0x8fc000001a067fae */ /* 0x0007e2000a121848 */
[----:B----4-:R-:W-:Y:S01]  /*16eb0*/  CS2R R32, SRZ ;  /* 0x0000000000207805 */ /* 0x010fe2000001ff00 */
[C---:B-1----:R-:W-:Y:S02]  /*16ec0*/  IADD3 R4, R15.reuse, 0x100000, RZ ;  /* 0x001000000f047810 */ /* 0x042fe40007ffe0ff */
[----:B------:R1:W-:Y:S01]  /*16ed0*/  LDGSTS.E [R5+-0x77200], [R24.64], P4 ;  /* 0x88e0000018057fae */ /* 0x0003e2000a121848 */
[----:B------:R-:W-:Y:S01]  /*16ee0*/  CS2R R30, SRZ ;  /* 0x00000000001e7805 */ /* 0x000fe2000001ff00 */
[C---:B--2---:R-:W-:Y:S02]  /*16ef0*/  IADD3 R7, R15.reuse, 0x100000, RZ ;  /* 0x001000000f077810 */ /* 0x044fe40007ffe0ff */
[----:B------:R2:W-:Y:S01]  /*16f00*/  LDGSTS.E [R4+-0x76200], [R22.64], P4 ;  /* 0x89e0000016047fae */ /* 0x0005e2000a121848 */
[----:B------:R-:W-:Y:S01]  /*16f10*/  CS2R R28, SRZ ;  /* 0x00000000001c7805 */ /* 0x000fe2000001ff00 */
[----:B---3--:R-:W-:Y:S01]  /*16f20*/  IADD3 R6, R15, 0x100000, RZ ;  /* 0x001000000f067810 */ /* 0x008fe20007ffe0ff */
[----:B------:R-:W-:Y:S01]  /*16f30*/  CS2R R26, SRZ ;  /* 0x00000000001a7805 */ /* 0x000fe2000001ff00 */
[----:B------:R-:W-:-:S03]  /*16f40*/  CS2R R14, SRZ ;  /* 0x00000000000e7805 */ /* 0x000fc6000001ff00 */
[----:B------:R3:W-:Y:S01]  /*16f50*/  LDGSTS.E [R6+-0x75200], [R20.64], P4 ;  /* 0x8ae0000014067fae */ /* 0x0007e2000a121848 */
[----:B-1----:R-:W-:-:S03]  /*16f60*/  CS2R R24, SRZ ;  /* 0x0000000000187805 */ /* 0x002fc6000001ff00 */
[----:B------:R1:W-:Y:S01]  /*16f70*/  LDGSTS.E [R5+-0x74200], [R18.64], P4 ;  /* 0x8be0000012057fae */ /* 0x0003e2000a121848 */
[----:B--2---:R-:W-:-:S03]  /*16f80*/  CS2R R22, SRZ ;  /* 0x0000000000167805 */ /* 0x004fc6000001ff00 */
[----:B------:R2:W-:Y:S04]  /*16f90*/  LDGSTS.E [R4+-0x73200], [R16.64], P4 ;  /* 0x8ce0000010047fae */ /* 0x0005e8000a121848 */
[----:B------:R4:W-:Y:S01]  /*16fa0*/  LDGSTS.E [R7+-0x72200], [R12.64], P4 ;  /* 0x8de000000c077fae */ /* 0x0009e2000a121848 */
[----:B---3--:R-:W-:-:S03]  /*16fb0*/  CS2R R20, SRZ ;  /* 0x0000000000147805 */ /* 0x008fc6000001ff00 */
[----:B------:R3:W-:Y:S01]  /*16fc0*/  LDGSTS.E [R6+-0x71200], [R10.64], P4 ;  /* 0x8ee000000a067fae */ /* 0x0007e2000a121848 */
[----:B-1----:R-:W-:-:S03]  /*16fd0*/  CS2R R18, SRZ ;  /* 0x0000000000127805 */ /* 0x002fc6000001ff00 */
[----:B------:R1:W-:Y:S01]  /*16fe0*/  LDGSTS.E [R4+-0x70200], [R8.64], P4 ;  /* 0x8fe0000008047fae */ /* 0x0003e2000a121848 */
[----:B--2---:R-:W-:-:S03]  /*16ff0*/  CS2R R16, SRZ ;  /* 0x0000000000107805 */ /* 0x004fc6000001ff00 */
[----:B------:R-:W0:Y:S01]  /*17000*/  LDGDEPBAR ;  /* 0x00000000000079af */ /* 0x000e220000000000 */
[----:B----4-:R-:W-:Y:S01]  /*17010*/  CS2R R12, SRZ ;  /* 0x00000000000c7805 */ /* 0x010fe2000001ff00 */
[----:B---3--:R-:W-:Y:S01]  /*17020*/  CS2R R10, SRZ ;  /* 0x00000000000a7805 */ /* 0x008fe2000001ff00 */
[----:B------:R-:W-:Y:S01]  /*17030*/  CS2R R6, SRZ ;  /* 0x0000000000067805 */ /* 0x000fe2000001ff00 */
[----:B-1----:R-:W-:Y:S01]  /*17040*/  CS2R R8, SRZ ;  /* 0x0000000000087805 */ /* 0x002fe2000001ff00 */
[----:B------:R-:W-:Y:S01]  /*17050*/  CS2R R4, SRZ ;  /* 0x0000000000047805 */ /* 0x000fe2000001ff00 */
[----:B------:R-:W-:Y:S05]  /*17060*/  @!P0 BRA `(.L_x_0) ;  /* 0x00037b4000008947 */ /* 0x000fea0003800000 */
[----:B------:R-:W2:Y:S04]  /*17070*/  LDL.LU.64 R196, [R1+0x10b8] ;  /* 0x0010b80001c47983 */ /* 0x000ea80000300a00 */
[----:B------:R-:W3:Y:S04]  /*17080*/  LDL.LU.64 R216, [R1+0x10c0] ;  /* 0x0010c00001d87983 */ /* 0x000ee80000300a00 */
[----:B------:R-:W4:Y:S04]  /*17090*/  LDL.LU.64 R198, [R1+0x10c8] ;  /* 0x0010c80001c67983 */ /* 0x000f280000300a00 */
[----:B------:R-:W3:Y:S04]  /*170a0*/  LDL.LU.64 R228, [R1+0x10d0] ;  /* 0x0010d00001e47983 */ /* 0x000ee80000300a00 */
[----:B------:R-:W3:Y:S04]  /*170b0*/  LDL.LU.64 R230, [R1+0x2e0] ;  /* 0x0002e00001e67983 */ /* 0x000ee80000300a00 */
[----:B------:R-:W3:Y:S04]  /*170c0*/  LDL.LU.64 R244, [R1+0x2d8] ;  /* 0x0002d80001f47983 */ /* 0x000ee80000300a00 */
[----:B------:R-:W4:Y:S04]  /*170d0*/  LDL.LU.64 R246, [R1+0x2d0] ;  /* 0x0002d00001f67983 */ /* 0x000f280000300a00 */
[----:B------:R-:W4:Y:S04]  /*170e0*/  LDL.LU.64 R232, [R1+0x2c8] ;  /* 0x0002c80001e87983 */ /* 0x000f280000300a00 */
[----:B------:R-:W4:Y:S04]  /*170f0*/  LDL.LU.64 R154, [R1+0x268] ;  /* 0x00026800019a7983 */ /* 0x000f280000300a00 */
[----:B------:R-:W4:Y:S04]  /*17100*/  LDL.LU.64 R234, [R1+0x260] ;  /* 0x0002600001ea7983 */ /* 0x000f280000300a00 */
[----:B------:R-:W4:Y:S04]  /*17110*/  LDL.LU.64 R218, [R1+0x258] ;  /* 0x0002580001da7983 */ /* 0x000f280000300a00 */
[----:B--2---:R1:W-:Y:S01]  /*17120*/  STL [R1+0x1594], R196 ;  /* 0x001594c401007387 */ /* 0x0043e20000100800 */
[----:B------:R-:W-:-:S03]  /*17130*/  IMAD.MOV.U32 R4, RZ, RZ, R197 ;  /* 0x000000ffff047224 */ /* 0x000fc600078e00c5 */
[----:B-1----:R-:W2:Y:S04]  /*17140*/  LDL.LU.64 R196, [R1+0x250] ;  /* 0x0002500001c47983 */ /* 0x002ea80000300a00 */
[----:B------:R1:W-:Y:S04]  /*17150*/  STL [R1+0x1590], R4 ;  /* 0x0015900401007387 */ /* 0x0003e80000100800 */
[----:B---3--:R3:W-:Y:S01]  /*17160*/  STL [R1+0x159c], R216 ;  /* 0x00159cd801007387 */ /* 0x0087e20000100800 */
[----:B-1----:R-:W-:-:S03]  /*17170*/  MOV R4, R217 ;  /* 0x000000d900047202 */ /* 0x002fc60000000f00 */
[----:B---3--:R-:W3:Y:S04]  /*17180*/  LDL.LU.64 R216, [R1+0x248] ;  /* 0x0002480001d87983 */ /* 0x008ee80000300a00 */
[----:B------:R1:W-:Y:S04]  /*17190*/  STL [R1+0x1598], R4 ;  /* 0x0015980401007387 */ /* 0x0003e80000100800 */
[----:B----4-:R4:W-:Y:S01]  /*171a0*/  STL [R1+0x15a4], R198 ;  /* 0x0015a4c601007387 */ /* 0x0109e20000100800 */
[----:B-1----:R-:W-:-:S03]  /*171b0*/  IMAD.MOV.U32 R4, RZ, RZ, R199 ;  /* 0x000000ffff047224 */ /* 0x002fc600078e00c7 */
[----:B----4-:R-:W4:Y:S04]  /*171c0*/  LDL.LU.64 R198, [R1+0x240] ;  /* 0x0002400001c67983 */ /* 0x010f280000300a00 */
[----:B------:R1:W-:Y:S04]  /*171d0*/  STL [R1+0x15a0], R4 ;  /* 0x0015a00401007387 */ /* 0x0003e80000100800 */
[----:B------:R1:W-:Y:S02]  /*171e0*/  STL [R1+0x15ac], R228 ;  /* 0x0015ace401007387 */ /* 0x0003e40000100800 */
[----:B-1----:R-:W-:-:S02]  /*171f0*/  IMAD.MOV.U32 R4, RZ, RZ, R229 ;  /* 0x000000ffff047224 */ /* 0x002fc400078e00e5 */
[----:B------:R-:W4:Y:S04]  /*17200*/  LDL.LU.64 R228, [R1+0x238] ;  /* 0x0002380001e47983 */ /* 0x000f280000300a00 */
[----:B------:R1:W-:Y:S04]  /*17210*/  STL [R1+0x15a8], R4 ;  /* 0x0015a80401007387 */ /* 0x0003e80000100800 */
[----:B------:R1:W-:Y:S02]  /*17220*/  STL [R1+0x15b0], R230 ;  /* 0x0015b0e601007387 */ /* 0x0003e40000100800 */
[----:B-1----:R-:W-:-:S02]  /*17230*/  MOV R4, R231 ;  /* 0x000000e700047202 */ /* 0x002fc40000000f00 */
[----:B------:R-:W4:Y:S04]  /*17240*/  LDL.LU.64 R230, [R1+0x230] ;  /* 0x0002300001e67983 */ /* 0x000f280000300a00 */
[----:B------:R1:W-:Y:S04]  /*17250*/  STL [R1+0x1588], R4 ;  /* 0x0015880401007387 */ /* 0x0003e80000100800 */
[----:B------:R1:W-:Y:S02]  /*17260*/  STL [R1+0x158c], R244 ;  /* 0x00158cf401007387 */ /* 0x0003e40000100800 */
[----:B-1----:R-:W-:-:S02]  /*17270*/  IMAD.MOV.U32 R4, RZ, RZ, R245 ;  /* 0x000000ffff047224 */ /* 0x002fc400078e00f5 */
[----:B------:R-:W4:Y:S04]  /*17280*/  LDL.LU.64 R244, [R1+0xb60] ;  /* 0x000b600001f47983 */ /* 0x000f280000300a00 */
        /* <DEDUP_REMOVED lines=21> */
[----:B--2---:R2:W-:Y:S01]  /*173e0*/  STL [R1+0x155c], R196 ;  /* 0x00155cc401007387 */ /* 0x0045e20000100800 */
[----:B-1----:R-:W-:-:S03]  /*173f0*/  IMAD.MOV.U32 R4, RZ, RZ, R197 ;  /* 0x000000ffff047224 */ /* 0x002fc600078e00c5 */
[----:B--2---:R-:W2:Y:S04]  /*17400*/  LDL.LU.64 R196, [R1+0x2b0] ;  /* 0x0002b00001c47983 */ /* 0x004ea80000300a00 */
[----:B------:R1:W-:Y:S04]  /*17410*/  STL [R1+0x1550], R4 ;  /* 0x0015500401007387 */ /* 0x0003e80000100800 */
[----:B---3--:R3:W-:Y:S01]  /*17420*/  STL [R1+0x1554], R216 ;  /* 0x001554d801007387 */ /* 0x0087e20000100800 */
[----:B-1----:R-:W-:-:S03]  /*17430*/  IMAD.MOV.U32 R4, RZ, RZ, R217 ;  /* 0x000000ffff047224 */ /* 0x002fc600078e00d9 */
[----:B---3--:R-:W3:Y:S04]  /*17440*/  LDL.LU.64 R216, [R1+0x2a8] ;  /* 0x0002a80001d87983 */ /* 0x008ee80000300a00 */
[----:B------:R1:W-:Y:S04]  /*17450*/  STL [R1+0x1548], R4 ;  /* 0x0015480401007387 */ /* 0x0003e80000100800 */
[----:B----4-:R4:W-:Y:S01]  /*17460*/  STL [R1+0x154c], R198 ;  /* 0x00154cc601007387 */ /* 0x0109e20000100800 */
[----:B-1----:R-:W-:-:S03]  /*17470*/  MOV R4, R199 ;  /* 0x000000c700047202 */ /* 0x002fc60000000f00 */
[----:B----4-:R-:W4:Y:S04]  /*17480*/  LDL.LU.64 R198, [R1+0x228] ;  /* 0x0002280001c67983 */ /* 0x010f280000300a00 */
        /* <DEDUP_REMOVED lines=21> */
[----:B------:R-:W-:Y:S04]  /*175e0*/  STL [R1+0x1530], R154 ;  /* 0x0015309a01007387 */ /* 0x000fe80000100800 */
[----:B------:R-:W4:Y:S01]  /*175f0*/  LDL.LU.64 R152, [R1+0x1b8] ;  /* 0x0001b80001987983 */ /* 0x000f220000300a00 */
[----:B-1----:R-:W-:-:S05]  /*17600*/  MOV R4, R155 ;  /* 0x0000009b00047202 */ /* 0x002fca0000000f00 */
[----:B------:R1:W-:Y:S04]  /*17610*/  STL [R1+0x152c], R4 ;  /* 0x00152c0401007387 */ /* 0x0003e80000100800 */
[----:B------:R1:W-:Y:S02]  /*17620*/  STL [R1+0x1534], R234 ;  /* 0x001534ea01007387 */ /* 0x0003e40000100800 */
[----:B-1----:R-:W-:Y:S02]  /*17630*/  IMAD.MOV.U32 R4, RZ, RZ, R235 ;  /* 0x000000ffff047224 */ /* 0x002fe400078e00eb */
[----:B------:R-:W4:Y:S04]  /*17640*/  LDL.LU.64 R234, [R1+0x1b0] ;  /* 0x0001b00001ea7983 */ /* 0x000f280000300a00 */
[----:B------:R1:W-:Y:S04]  /*17650*/  STL [R1+0x1508], R4 ;  /* 0x0015080401007387 */ /* 0x0003e80000100800 */
[----:B------:R1:W-:Y:S02]  /*17660*/  STL [R1+0x150c], R218 ;  /* 0x00150cda01007387 */ /* 0x0003e40000100800 */
[----:B-1----:R-:W-:-:S02]  /*17670*/  IMAD.MOV.U32 R4, RZ, RZ, R219 ;  /* 0x000000ffff047224 */ /* 0x002fc400078e00db */
[----:B------:R-:W4:Y:S04]  /*17680*/  LDL.LU.64 R218, [R1+0xc18] ;  /* 0x000c180001da7983 */ /* 0x000f280000300a00 */
[----:B------:R1:W-:Y:S04]  /*17690*/  STL [R1+0x1500], R4 ;  /* 0x0015000401007387 */ /* 0x0003e80000100800 */
[----:B--2---:R2:W-:Y:S01]  /*176a0*/  STL [R1+0x1504], R196 ;  /* 0x001504c401007387 */ /* 0x0045e20000100800 */
[----:B-1----:R-:W-:-:S03]  /*176b0*/  MOV R4, R197 ;  /* 0x000000c500047202 */ /* 0x002fc60000000f00 */
[----:B--2---:R-:W2:Y:S04]  /*176c0*/  LDL.LU.64 R196, [R1+0xc28] ;  /* 0x000c280001c47983 */ /* 0x004ea80000300a00 */
[----:B------:R1:W-:Y:S04]  /*176d0*/  STL [R1+0x14f8], R4 ;  /* 0x0014f80401007387 */ /* 0x0003e80000100800 */
[----:B---3--:R-:W-:Y:S04]  /*176e0*/  STL [R1+0x14fc], R216 ;  /* 0x0014fcd801007387 */ /* 0x008fe80000100800 */
[----:B------:R-:W3:Y:S01]  /*176f0*/  LDL.LU.64 R154, [R1+0xc30] ;  /* 0x000c3000019a7983 */ /* 0x000ee20000300a00 */
[----:B-1----:R-:W-:-:S05]  /*17700*/  IMAD.MOV.U32 R4, RZ, RZ, R217 ;  /* 0x000000ffff047224 */ /* 0x002fca00078e00d9 */
[----:B------:R1:W-:Y:S04]  /*17710*/  STL [R1+0x14f0], R4 ;  /* 0x0014f00401007387 */ /* 0x0003e80000100800 */
[----:B----4-:R4:W-:Y:S01]  /*17720*/  STL [R1+0x14f4], R198 ;  /* 0x0014f4c601007387 */ /* 0x0109e20000100800 */
[----:B-1----:R-:W-:-:S03]  /*17730*/  IMAD.MOV.U32 R4, RZ, RZ, R199 ;  /* 0x000000ffff047224 */ /* 0x002fc600078e00c7 */
[----:B----4-:R-:W4:Y:S04]  /*17740*/  LDL.LU.64 R198, [R1+0xc40] ;  /* 0x000c400001c67983 */ /* 0x010f280000300a00 */
        /* <DEDUP_REMOVED lines=16> */
[----:B------:R1:W-:Y:S02]  /*17850*/  STL [R1+0x14c8], R4 ;  /* 0x0014c80401007387 */ /* 0x0003e40000100800 */
[----:B-1----:R-:W-:Y:S02]  /*17860*/  IMAD.MOV.U32 R4, RZ, RZ, R233 ;  /* 0x000000ffff047224 */ /* 0x002fe400078e00e9 */
[----:B------:R1:W-:Y:S04]  /*17870*/  STL [R1+0x14cc], R232 ;  /* 0x0014cce801007387 */ /* 0x0003e80000100800 */
[----:B------:R-:W4:Y:S04]  /*17880*/  LDL.LU.64 R246, [R1+0x1a8] ;  /* 0x0001a80001f67983 */ /* 0x000f280000300a00 */
[----:B------:R1:W-:Y:S04]  /*17890*/  STL [R1+0x14c0], R4 ;  /* 0x0014c00401007387 */ /* 0x0003e80000100800 */
[----:B------:R-:W-:Y:S04]  /*178a0*/  STL [R1+0x14c4], R152 ;  /* 0x0014c49801007387 */ /* 0x000fe80000100800 */
[----:B-1----:R-:W4:Y:S01]  /*178b0*/  LDL.LU.64 R232, [R1+0x1a0] ;  /* 0x0001a00001e87983 */ /* 0x002f220000300a00 */
[----:B------:R-:W-:-:S03]  /*178c0*/  IMAD.MOV.U32 R4, RZ, RZ, R153 ;  /* 0x000000ffff047224 */ /* 0x000fc600078e0099 */
[----:B------:R-:W-:Y:S04]  /*178d0*/  STL [R1+0x14bc], R234 ;  /* 0x0014bcea01007387 */ /* 0x000fe80000100800 */
[----:B------:R1:W-:Y:S02]  /*178e0*/  STL [R1+0x14b8], R4 ;  /* 0x0014b80401007387 */ /* 0x0003e40000100800 */
[----:B-1----:R-:W-:Y:S02]  /*178f0*/  MOV R4, R235 ;  /* 0x000000eb00047202 */ /* 0x002fe40000000f00 */
[----:B------:R-:W4:Y:S04]  /*17900*/  LDL.LU.64 R234, [R1+0x198] ;  /* 0x0001980001ea7983 */ /* 0x000f280000300a00 */
[----:B------:R1:W-:Y:S04]  /*17910*/  STL [R1+0x1490], R4 ;  /* 0x0014900401007387 */ /* 0x0003e80000100800 */
[----:B------:R1:W-:Y:S02]  /*17920*/  STL [R1+0x1498], R218 ;  /* 0x001498da01007387 */ /* 0x0003e40000100800 */
[----:B-1----:R-:W-:-:S02]  /*17930*/  IMAD.MOV.U32 R4, RZ, RZ, R219 ;  /* 0x000000ffff047224 */ /* 0x002fc400078e00db */
[----:B------:R-:W4:Y:S04]  /*17940*/  LDL.LU.64 R218, [R1+0x190] ;  /* 0x0001900001da7983 */ /* 0x000f280000300a00 */
[----:B------:R1:W-:Y:S04]  /*17950*/  STL [R1+0x1494], R4 ;  /* 0x0014940401007387 */ /* 0x0003e80000100800 */
[----:B--2---:R2:W-:Y:S01]  /*17960*/  STL [R1+0x14a0], R196 ;  /* 0x0014a0c401007387 */ /* 0x0045e20000100800 */
[----:B-1----:R-:W-:-:S03]  /*17970*/  IMAD.MOV.U32 R4, RZ, RZ, R197 ;  /* 0x000000ffff047224 */ /* 0x002fc600078e00c5 */
[----:B--2---:R-:W2:Y:S04]  /*17980*/  LDL.LU.64 R196, [R1+0x188] ;  /* 0x0001880001c47983 */ /* 0x004ea80000300a00 */
        /* <DEDUP_REMOVED lines=27> */
[----:B------:R-:W-:Y:S04]  /*17b40*/  STL [R1+0x146c], R232 ;  /* 0x00146ce801007387 */ /* 0x000fe80000100800 */
[----:B------:R1:W-:Y:S04]  /*17b50*/  STL [R1+0x1468], R4 ;  /* 0x0014680401007387 */ /* 0x0003e80000100800 */
[----:B------:R-:W4:Y:S01]  /*17b60*/  LDL.LU.64 R246, [R1+0xcf0] ;  /* 0x000cf00001f67983 */ /* 0x000f220000300a00 */
[----:B-1----:R-:W-:-:S03]  /*17b70*/  IMAD.MOV.U32 R4, RZ, RZ, R233 ;  /* 0x000000ffff047224 */ /* 0x002fc600078e00e9 */
        /* <DEDUP_REMOVED lines=14> */
[----:B---3--:R-:W-:Y:S04]  /*17c60*/  STL [R1+0x144c], R154 ;  /* 0x00144c9a01007387 */ /* 0x008fe80000100800 */
[----:B------:R-:W3:Y:S01]  /*17c70*/  LDL.LU.64 R152, [R1+0x160] ;  /* 0x0001600001987983 */ /* 0x000ee20000300a00 */
[----:B-1----:R-:W-:-:S05]  /*17c80*/  IMAD.MOV.U32 R4, RZ, RZ, R155 ;  /* 0x000000ffff047224 */ /* 0x002fca00078e009b */
        /* <DEDUP_REMOVED lines=9> */
[----:B------:R1:W-:Y:S04]  /*17d20*/  STL [R1+0x1418], R230 ;  /* 0x001418e601007387 */ /* 0x0003e80000100800 */
[----:B------:R-:W4:Y:S01]  /*17d30*/  LDL.LU.64 R154, [R1+0x148] ;  /* 0x00014800019a7983 */ /* 0x000f220000300a00 */
[----:B-1----:R-:W-:-:S03]  /*17d40*/  IMAD.MOV.U32 R4, RZ, RZ, R231 ;  /* 0x000000ffff047224 */ /* 0x002fc600078e00e7 */
[----:B------:R-:W-:Y:S04]  /*17d50*/  STL [R1+0x1420], R244 ;  /* 0x001420f401007387 */ /* 0x000fe80000100800 */
[----:B------:R1:W-:Y:S04]  /*17d60*/  STL [R1+0x1414], R4 ;  /* 0x0014140401007387 */ /* 0x0003e80000100800 */
[----:B------:R-:W4:Y:S01]  /*17d70*/  LDL.LU.64 R230, [R1+0x140] ;  /* 0x0001400001e67983 */ /* 0x000f220000300a00 */
[----:B-1----:R-:W-:-:S03]  /*17d80*/  MOV R4, R245 ;  /* 0x000000f500047202 */ /* 0x002fc60000000f00 */
        /* <DEDUP_REMOVED lines=16> */
[----:B------:R-:W-:Y:S04]  /*17e90*/  STL [R1+0x1404], R218 ;  /* 0x001404da01007387 */ /* 0x000fe80000100800 */
[----:B------:R1:W-:Y:S04]  /*17ea0*/  STL [R1+0x1400], R4 ;  /* 0x0014000401007387 */ /* 0x0003e80000100800 */
[----:B------:R-:W4:Y:S01]  /*17eb0*/  LDL.LU.64 R234, [R1+0xe40] ;  /* 0x000e400001ea7983 */ /* 0x000f220000300a00 */
[----:B-1----:R-:W-:-:S03]  /*17ec0*/  IMAD.MOV.U32 R4, RZ, RZ, R219 ;  /* 0x000000ffff047224 */ /* 0x002fc600078e00db */
[----:B--2---:R-:W-:Y:S04]  /*17ed0*/  STL [R1+0x13fc], R196 ;  /* 0x0013fcc401007387 */ /* 0x004fe80000100800 */
[----:B------:R1:W-:Y:S04]  /*17ee0*/  STL [R1+0x13f8], R4 ;  /* 0x0013f80401007387 */ /* 0x0003e80000100800 */
[----:B------:R-:W2:Y:S01]  /*17ef0*/  LDL.LU.64 R218, [R1+0xe50] ;  /* 0x000e500001da7983 */ /* 0x000ea20000300a00 */
[----:B-1----:R-:W-:-:S03]  /*17f00*/  MOV R4, R197 ;  /* 0x000000c500047202 */ /* 0x002fc60000000f00 */
[----:B---3--:R-:W-:Y:S04]  /*17f10*/  STL [R1+0x13f4], R152 ;  /* 0x0013f49801007387 */ /* 0x008fe80000100800 */
[----:B------:R1:W-:Y:S04]  /*17f20*/  STL [R1+0x13f0], R4 ;  /* 0x0013f00401007387 */ /* 0x0003e80000100800 */
[----:B------:R-:W3:Y:S01]  /*17f30*/  LDL.LU.64 R196, [R1+0xe70] ;  /* 0x000e700001c47983 */ /* 0x000ee20000300a00 */
[----:B-1----:R-:W-:-:S03]  /*17f40*/  IMAD.MOV.U32 R4, RZ, RZ, R153 ;  /* 0x000000ffff047224 */ /* 0x002fc600078e0099 */
[----:B----4-:R-:W-:Y:S04]  /*17f50*/  STL [R1+0x13ec], R198 ;  /* 0x0013ecc601007387 */ /* 0x010fe80000100800 */
[----:B------:R1:W-:Y:S02]  /*17f60*/  STL [R1+0x13e8], R4 ;  /* 0x0013e80401007387 */ /* 0x0003e40000100800 */
[----:B-1----:R-:W-:Y:S02]  /*17f70*/  IMAD.MOV.U32 R4, RZ, RZ, R199 ;  /* 0x000000ffff047224 */ /* 0x002fe400078e00c7 */
        /* <DEDUP_REMOVED lines=8> */
[----:B------:R-:W-:Y:S04]  /*18000*/  STL [R1+0x13d4], R230 ;  /* 0x0013d4e601007387 */ /* 0x000fe80000100800 */
        /* <DEDUP_REMOVED lines=8> */
[----:B------:R-:W4:Y:S04]  /*18090*/  LDL.LU.64 R244, [R1+0x688] ;  /* 0x0006880001f47983 */ /* 0x000f280000300a00 */
[----:B------:R-:W4:Y:S01]  /*180a0*/  LDL.LU.64 R212, [R1+0xb0] ;  /* 0x0000b00001d47983 */ /* 0x000f220000300a00 */
[----:B-1----:R-:W-:-:S05]  /*180b0*/  IMAD.MOV.U32 R4, RZ, RZ, R217 ;  /* 0x000000ffff047224 */ /* 0x002fca00078e00d9 */
[----:B------:R1:W-:Y:S04]  /*180c0*/  STL [R1+0x13b8], R4 ;  /* 0x0013b80401007387 */ /* 0x0003e80000100800 */
[----:B------:R1:W-:Y:S02]  /*180d0*/  STL [R1+0x13bc], R246 ;  /* 0x0013bcf601007387 */ /* 0x0003e40000100800 */
[----:B-1----:R-:W-:Y:S02]  /*180e0*/  IMAD.MOV.U32 R4, RZ, RZ, R247 ;  /* 0x000000ffff047224 */ /* 0x002fe400078e00f7 */
        /* <DEDUP_REMOVED lines=9> */
[----:B------:R2:W-:Y:S02]  /*18180*/  STL [R1+0x137c], R4 ;  /* 0x00137c0401007387 */ /* 0x0005e40000100800 */
[----:B--2---:R-:W-:Y:S02]  /*18190*/  IMAD.MOV.U32 R4, RZ, RZ, R219 ;  /* 0x000000ffff047224 */ /* 0x004fe400078e00db */
[----:B------:R-:W-:Y:S04]  /*181a0*/  STL [R1+0x1388], R218 ;  /* 0x001388da01007387 */ /* 0x000fe80000100800 */
[----:B------:R-:W2:Y:S04]  /*181b0*/  LDL.LU.64 R214, [R1+0x50] ;  /* 0x0000500001d67983 */ /* 0x000ea80000300a00 */
[----:B------:R1:W-:Y:S04]  /*181c0*/  STL [R1+0x1384], R4 ;  /* 0x0013840401007387 */ /* 0x0003e80000100800 */
[----:B---3--:R-:W-:Y:S04]  /*181d0*/  STL [R1+0x1390], R196 ;  /* 0x001390c401007387 */ /* 0x008fe80000100800 */
[----:B------:R-:W3:Y:S01]  /*181e0*/  LDL.LU.64 R152, [R1+0x38] ;  /* 0x0000380001987983 */ /* 0x000ee20000300a00 */
[----:B-1----:R-:W-:-:S03]  /*181f0*/  MOV R4, R197 ;  /* 0x000000c500047202 */ /* 0x002fc60000000f00 */
[----:B------:R-:W3:Y:S04]  /*18200*/  LDL.LU.64 R154, [R1+0x30] ;  /* 0x00003000019a7983 */ /* 0x000ee80000300a00 */
[----:B------:R1:W-:Y:S04]  /*18210*/  STL [R1+0x138c], R4 ;  /* 0x00138c0401007387 */ /* 0x0003e80000100800 */
[----:B----4-:R-:W-:Y:S04]  /*18220*/  STL [R1+0x1398], R198 ;  /* 0x001398c601007387 */ /* 0x010fe80000100800 */
[----:B------:R-:W4:Y:S01]  /*18230*/  LDL.LU.64 R216, [R1+0x18] ;  /* 0x0000180001d87983 */ /* 0x000f220000300a00 */
[----:B-1----:R-:W-:-:S03]  /*18240*/  IMAD.MOV.U32 R4, RZ, RZ, R199 ;  /* 0x000000ffff047224 */ /* 0x002fc600078e00c7 */
[----:B------:R-:W4:Y:S04]  /*18250*/  LDL.LU.64 R218, [R1+0xf58] ;  /* 0x000f580001da7983 */ /* 0x000f280000300a00 */
[----:B------:R1:W-:Y:S04]  /*18260*/  STL [R1+0x1394], R4 ;  /* 0x0013940401007387 */ /* 0x0003e80000100800 */
[----:B------:R1:W-:Y:S04]  /*18270*/  STL [R1+0x13a0], R228 ;  /* 0x0013a0e401007387 */ /* 0x0003e80000100800 */
[----:B------:R-:W4:Y:S01]  /*18280*/  LDL.LU.64 R196, [R1+0xf60] ;  /* 0x000f600001c47983 */ /* 0x000f220000300a00 */
[----:B-1----:R-:W-:-:S03]  /*18290*/  IMAD.MOV.U32 R4, RZ, RZ, R229 ;  /* 0x000000ffff047224 */ /* 0x002fc600078e00e5 */
[----:B------:R-:W4:Y:S04]  /*182a0*/  LDL.LU.64 R198, [R1+0xf68] ;  /* 0x000f680001c67983 */ /* 0x000f280000300a00 */
[----:B------:R1:W-:Y:S04]  /*182b0*/  STL [R1+0x139c], R4 ;  /* 0x00139c0401007387 */ /* 0x0003e80000100800 */
[----:B------:R1:W-:Y:S04]  /*182c0*/  STL [R1+0x13a8], R230 ;  /* 0x0013a8e601007387 */ /* 0x0003e80000100800 */
[----:B------:R-:W4:Y:S01]  /*182d0*/  LDL.LU.64 R228, [R1+0xf70] ;  /* 0x000f700001e47983 */ /* 0x000f220000300a00 */
[----:B-1----:R-:W-:-:S03]  /*182e0*/  MOV R4, R231 ;  /* 0x000000e700047202 */ /* 0x002fc60000000f00 */
[----:B------:R-:W4:Y:S04]  /*182f0*/  LDL.LU.64 R230, [R1+0x680] ;  /* 0x0006800001e67983 */ /* 0x000f280000300a00 */
[----:B------:R1:W-:Y:S04]  /*18300*/  STL [R1+0x13a4], R4 ;  /* 0x0013a40401007387 */ /* 0x0003e80000100800 */
[----:B------:R1:W-:Y:S02]  /*18310*/  STL [R1+0x13b0], R244 ;  /* 0x0013b0f401007387 */ /* 0x0003e40000100800 */
[----:B-1----:R-:W-:-:S02]  /*18320*/  IMAD.MOV.U32 R4, RZ, RZ, R245 ;  /* 0x000000ffff047224 */ /* 0x002fc400078e00f5 */
[----:B------:R-:W-:Y:S04]  /*18330*/  STL [R1+0x13b4], R212 ;  /* 0x0013b4d401007387 */ /* 0x000fe80000100800 */
[----:B------:R1:W-:Y:S04]  /*18340*/  STL [R1+0x13ac], R4 ;  /* 0x0013ac0401007387 */ /* 0x0003e80000100800 */
[----:B------:R-:W4:Y:S01]  /*18350*/  LDL.LU.64 R244, [R1+0x678] ;  /* 0x0006780001f47983 */ /* 0x000f220000300a00 */
[----:B-1----:R-:W-:-:S03]  /*18360*/  IMAD.MOV.U32 R4, RZ, RZ, R213 ;  /* 0x000000ffff047224 */ /* 0x002fc600078e00d5 */
        /* <DEDUP_REMOVED lines=12> */
[----:B------:R2:W-:Y:S02]  /*18430*/  STL [R1+0x1350], R4 ;  /* 0x0013500401007387 */ /* 0x0005e40000100800 */
[----:B--2---:R-:W-:Y:S02]  /*18440*/  MOV R4, R215 ;  /* 0x000000d700047202 */ /* 0x004fe40000000f00 */
[----:B------:R-:W-:Y:S04]  /*18450*/  STL [R1+0x1354], R214 ;  /* 0x001354d601007387 */ /* 0x000fe80000100800 */
[----:B---3--:R-:W-:Y:S04]  /*18460*/  STL [R1+0x134c], R152 ;  /* 0x00134c9801007387 */ /* 0x008fe80000100800 */
[----:B------:R1:W-:Y:S04]  /*18470*/  STL [R1+0x1348], R4 ;  /* 0x0013480401007387 */ /* 0x0003e80000100800 */
[----:B------:R-:W-:Y:S01]  /*18480*/  STL [R1+0x1344], R154 ;  /* 0x0013449a01007387 */ /* 0x000fe20000100800 */
[----:B-1----:R-:W-:-:S05]  /*18490*/  IMAD.MOV.U32 R4, RZ, RZ, R153 ;  /* 0x000000ffff047224 */ /* 0x002fca00078e0099 */
[----:B------:R1:W-:Y:S02]  /*184a0*/  STL [R1+0x1340], R4 ;  /* 0x0013400401007387 */ /* 0x0003e40000100800 */
[----:B-1----:R-:W-:Y:S02]  /*184b0*/  IMAD.MOV.U32 R4, RZ, RZ, R155 ;  /* 0x000000ffff047224 */ /* 0x002fe400078e009b */
[----:B----4-:R-:W-:Y:S04]  /*184c0*/  STL [R1+0x133c], R216 ;  /* 0x00133cd801007387 */ /* 0x010fe80000100800 */
[----:B------:R1:W-:Y:S04]  /*184d0*/  STL [R1+0x1338], R4 ;  /* 0x0013380401007387 */ /* 0x0003e80000100800 */
[----:B------:R-:W-:Y:S01]  /*184e0*/  STL [R1+0x12f8], R218 ;  /* 0x0012f8da01007387 */ /* 0x000fe20000100800 */
[----:B-1----:R-:W-:-:S05]  /*184f0*/  MOV R4, R217 ;  /* 0x000000d900047202 */ /* 0x002fca0000000f00 */
[----:B------:R1:W-:Y:S04]  /*18500*/  STL [R1+0x12f0], R4 ;  /* 0x0012f00401007387 */ /* 0x0003e80000100800 */
[----:B------:R-:W-:Y:S01]  /*18510*/  STL [R1+0x1300], R196 ;  /* 0x001300c401007387 */ /* 0x000fe20000100800 */
[----:B-1----:R-:W-:-:S05]  /*18520*/  IMAD.MOV.U32 R4, RZ, RZ, R219 ;  /* 0x000000ffff047224 */ /* 0x002fca00078e00db */
[----:B------:R1:W-:Y:S04]  /*18530*/  STL [R1+0x12f4], R4 ;  /* 0x0012f40401007387 */ /* 0x0003e80000100800 */
[----:B------:R-:W-:Y:S01]  /*18540*/  STL [R1+0x1308], R198 ;  /* 0x001308c601007387 */ /* 0x000fe20000100800 */
[----:B-1----:R-:W-:-:S05]  /*18550*/  IMAD.MOV.U32 R4, RZ, RZ, R197 ;  /* 0x000000ffff047224 */ /* 0x002fca00078e00c5 */
[----:B------:R1:W-:Y:S02]  /*18560*/  STL [R1+0x12fc], R4 ;  /* 0x0012fc0401007387 */ /* 0x0003e40000100800 */
[----:B-1----:R-:W-:Y:S02]  /*18570*/  MOV R4, R199 ;  /* 0x000000c700047202 */ /* 0x002fe40000000f00 */
[----:B------:R-:W-:Y:S04]  /*18580*/  STL [R1+0x1310], R228 ;  /* 0x001310e401007387 */ /* 0x000fe80000100800 */
[----:B------:R1:W-:Y:S04]  /*18590*/  STL [R1+0x1304], R4 ;  /* 0x0013040401007387 */ /* 0x0003e80000100800 */
[----:B------:R-:W-:Y:S01]  /*185a0*/  STL [R1+0x1318], R230 ;  /* 0x001318e601007387 */ /* 0x000fe20000100800 */
[----:B-1----:R-:W-:-:S05]  /*185b0*/  IMAD.MOV.U32 R4, RZ, RZ, R229 ;  /* 0x000000ffff047224 */ /* 0x002fca00078e00e5 */
[----:B------:R1:W-:Y:S04]  /*185c0*/  STL [R1+0x130c], R4 ;  /* 0x00130c0401007387 */ /* 0x0003e80000100800 */
[----:B------:R-:W2:Y:S04]  /*185d0*/  LDL.LU.64 R196, [R1+0xf78] ;  /* 0x000f780001c47983 */ /* 0x000ea80000300a00 */
[----:B------:R-:W3:Y:S01]  /*185e0*/  LDL.LU.64 R198, [R1+0xf80] ;  /* 0x000f800001c67983 */ /* 0x000ee20000300a00 */
[----:B-1----:R-:W-:-:S05]  /*185f0*/  IMAD.MOV.U32 R4, RZ, RZ, R231 ;  /* 0x000000ffff047224 */ /* 0x002fca00078e00e7 */
[----:B------:R1:W-:Y:S04]  /*18600*/  STL [R1+0x1314], R4 ;  /* 0x0013140401007387 */ /* 0x0003e80000100800 */
[----:B------:R4:W-:Y:S04]  /*18610*/  STL [R1+0x1320], R244 ;  /* 0x001320f401007387 */ /* 0x0009e80000100800 */
[----:B------:R-:W3:Y:S01]  /*18620*/  LDL.LU.64 R228, [R1+0xf88] ;  /* 0x000f880001e47983 */ /* 0x000ee20000300a00 */
[----:B-1----:R-:W-:-:S03]  /*18630*/  MOV R4, R245 ;  /* 0x000000f500047202 */ /* 0x002fc60000000f00 */
[----:B------:R-:W3:Y:S04]  /*18640*/  LDL.LU.64 R230, [R1+0xf90] ;  /* 0x000f900001e67983 */ /* 0x000ee80000300a00 */
[----:B------:R1:W-:Y:S04]  /*18650*/  STL [R1+0x131c], R4 ;  /* 0x00131c0401007387 */ /* 0x0003e80000100800 */
[----:B------:R4:W-:Y:S04]  /*18660*/  STL [R1+0x1328], R246 ;  /* 0x001328f601007387 */ /* 0x0009e80000100800 */
[----:B----4-:R-:W4:Y:S01]  /*18670*/  LDL.LU.64 R244, [R1+0x660] ;  /* 0x0006600001f47983 */ /* 0x010f220000300a00 */
[----:B-1----:R-:W-:-:S03]  /*18680*/  IMAD.MOV.U32 R4, RZ, RZ, R247 ;  /* 0x000000ffff047224 */ /* 0x002fc600078e00f7 */
[----:B------:R-:W-:Y:S04]  /*18690*/  STL [R1+0x1330], R232 ;  /* 0x001330e801007387 */ /* 0x000fe80000100800 */
[----:B------:R1:W-:Y:S04]  /*186a0*/  STL [R1+0x1324], R4 ;  /* 0x0013240401007387 */ /* 0x0003e80000100800 */
[----:B------:R-:W4:Y:S01]  /*186b0*/  LDL.LU.64 R246, [R1+0x658] ;  /* 0x0006580001f67983 */ /* 0x000f220000300a00 */
[----:B-1----:R-:W-:-:S05]  /*186c0*/  IMAD.MOV.U32 R4, RZ, RZ, R233 ;  /* 0x000000ffff047224 */ /* 0x002fca00078e00e9 */
[----:B------:R1:W-:Y:S04]  /*186d0*/  STL [R1+0x132c], R4 ;  /* 0x00132c0401007387 */ /* 0x0003e80000100800 */
[----:B------:R1:W-:Y:S02]  /*186e0*/  STL [R1+0x1334], R234 ;  /* 0x001334ea01007387 */ /* 0x0003e40000100800 */
[----:B-1----:R-:W-:Y:S02]  /*186f0*/  MOV R4, R235 ;  /* 0x000000eb00047202 */ /* 0x002fe40000000f00 */
[----:B------:R-:W-:Y:S04]  /*18700*/  STL [R1+0x12ec], R250 ;  /* 0x0012ecfa01007387 */ /* 0x000fe80000100800 */
[----:B------:R2:W-:Y:S04]  /*18710*/  STL [R1+0x12e8], R4 ;  /* 0x0012e80401007387 */ /* 0x0005e80000100800 */
[----:B------:R-:W4:Y:S04]  /*18720*/  LDL.LU.64 R232, [R1+0x650] ;  /* 0x0006500001e87983 */ /* 0x000f280000300a00 */
[----:B------:R-:W-:Y:S04]  /*18730*/  STL [R1+0x12e0], R251 ;  /* 0x0012e0fb01007387 */ /* 0x000fe80000100800 */
[----:B------:R-:W-:Y:S04]  /*18740*/  STL [R1+0x12e4], R248 ;  /* 0x0012e4f801007387 */ /* 0x000fe80000100800 */
[----:B------:R-:W-:Y:S04]  /*18750*/  STL [R1+0x12d8], R249 ;  /* 0x0012d8f901007387 */ /* 0x000fe80000100800 */
[----:B------:R-:W4:Y:S04]  /*18760*/  LDL.LU.64 R234, [R1+0x648] ;  /* 0x0006480001ea7983 */ /* 0x000f280000300a00 */
[----:B------:R-:W-:Y:S04]  /*18770*/  STL [R1+0x12dc], R242 ;  /* 0x0012dcf201007387 */ /* 0x000fe80000100800 */
        /* <DEDUP_REMOVED lines=8> */
[----:B------:R-:W-:Y:S01]  /*18800*/  STL [R1+0x1270], R147 ;  /* 0x0012709301007387 */ /* 0x000fe20000100800 */
[----:B--2---:R-:W-:-:S03]  /*18810*/  IMAD.MOV.U32 R4, RZ, RZ, R197 ;  /* 0x000000ffff047224 */ /* 0x004fc600078e00c5 */
[----:B------:R-:W-:Y:S04]  /*18820*/  STL [R1+0x1278], R196 ;  /* 0x001278c401007387 */ /* 0x000fe80000100800 */
[----:B---3--:R-:W-:Y:S04]  /*18830*/  STL [R1+0x1280], R198 ;  /* 0x001280c601007387 */ /* 0x008fe80000100800 */
[----:B------:R1:W-:Y:S02]  /*18840*/  STL [R1+0x1274], R4 ;  /* 0x0012740401007387 */ /* 0x0003e40000100800 */
[----:B-1----:R-:W-:-:S02]  /*18850*/  IMAD.MOV.U32 R4, RZ, RZ, R199 ;  /* 0x000000ffff047224 */ /* 0x002fc400078e00c7 */
[----:B------:R-:W-:Y:S04]  /*18860*/  STL [R1+0x1288], R228 ;  /* 0x001288e401007387 */ /* 0x000fe80000100800 */
[----:B------:R1:W-:Y:S04]  /*18870*/  STL [R1+0x127c], R4 ;  /* 0x00127c0401007387 */ /* 0x0003e80000100800 */
[----:B------:R-:W-:Y:S01]  /*18880*/  STL [R1+0x1290], R230 ;  /* 0x001290e601007387 */ /* 0x000fe20000100800 */
[----:B-1----:R-:W-:-:S05]  /*18890*/  MOV R4, R229 ;  /* 0x000000e500047202 */ /* 0x002fca0000000f00 */
[----:B------:R1:W-:Y:S04]  /*188a0*/  STL [R1+0x1284], R4 ;  /* 0x0012840401007387 */ /* 0x0003e80000100800 */
[----:B----4-:R-:W-:Y:S01]  /*188b0*/  STL [R1+0x1298], R244 ;  /* 0x001298f401007387 */ /* 0x010fe20000100800 */
[----:B-1----:R-:W-:-:S05]  /*188c0*/  IMAD.MOV.U32 R4, RZ, RZ, R231 ;  /* 0x000000ffff047224 */ /* 0x002fca00078e00e7 */
[----:B------:R1:W-:Y:S04]  /*188d0*/  STL [R1+0x128c], R4 ;  /* 0x00128c0401007387 */ /* 0x0003e80000100800 */
[----:B------:R-:W2:Y:S04]  /*188e0*/  LDL.LU.64 R196, [R1+0xfa0] ;  /* 0x000fa00001c47983 */ /* 0x000ea80000300a00 */
[----:B------:R-:W3:Y:S01]  /*188f0*/  LDL.LU.64 R198, [R1+0xfa8] ;  /* 0x000fa80001c67983 */ /* 0x000ee20000300a00 */
[----:B-1----:R-:W-:-:S05]  /*18900*/  IMAD.MOV.U32 R4, RZ, RZ, R245 ;  /* 0x000000ffff047224 */ /* 0x002fca00078e00f5 */
[----:B------:R1:W-:Y:S04]  /*18910*/  STL [R1+0x1294], R4 ;  /* 0x0012940401007387 */ /* 0x0003e80000100800 */
[----:B------:R-:W-:Y:S04]  /*18920*/  STL [R1+0x12a0], R246 ;  /* 0x0012a0f601007387 */ /* 0x000fe80000100800 */
[----:B------:R-:W4:Y:S01]  /*18930*/  LDL.LU.64 R228, [R1+0xfb0] ;  /* 0x000fb00001e47983 */ /* 0x000f220000300a00 */
[----:B-1----:R-:W-:-:S03]  /*18940*/  MOV R4, R247 ;  /* 0x000000f700047202 */ /* 0x002fc60000000f00 */
[----:B------:R-:W4:Y:S04]  /*18950*/  LDL.LU.64 R230, [R1+0xfb8] ;  /* 0x000fb80001e67983 */ /* 0x000f280000300a00 */
[----:B------:R1:W-:Y:S04]  /*18960*/  STL [R1+0x129c], R4 ;  /* 0x00129c0401007387 */ /* 0x0003e80000100800 */
[----:B------:R-:W-:Y:S04]  /*18970*/  STL [R1+0x12a8], R232 ;  /* 0x0012a8e801007387 */ /* 0x000fe80000100800 */
        /* <DEDUP_REMOVED lines=25> */
[----:B--2---:R-:W-:-:S03]  /*18b10*/  MOV R4, R197 ;  /* 0x000000c500047202 */ /* 0x004fc60000000f00 */
[----:B------:R-:W-:Y:S04]  /*18b20*/  STL [R1+0x11f8], R196 ;  /* 0x0011f8c401007387 */ /* 0x000fe80000100800 */
[----:B---3--:R-:W-:Y:S04]  /*18b30*/  STL [R1+0x1200], R198 ;  /* 0x001200c601007387 */ /* 0x008fe80000100800 */
[----:B------:R1:W-:Y:S02]  /*18b40*/  STL [R1+0x11f4], R4 ;  /* 0x0011f40401007387 */ /* 0x0003e40000100800 */
[----:B-1----:R-:W-:-:S02]  /*18b50*/  IMAD.MOV.U32 R4, RZ, RZ, R199 ;  /* 0x000000ffff047224 */ /* 0x002fc400078e00c7 */
[----:B----4-:R-:W-:Y:S04]  /*18b60*/  STL [R1+0x1208], R228 ;  /* 0x001208e401007387 */ /* 0x010fe80000100800 */
[----:B------:R1:W-:Y:S04]  /*18b70*/  STL [R1+0x11fc], R4 ;  /* 0x0011fc0401007387 */ /* 0x0003e80000100800 */
[----:B------:R-:W-:Y:S01]  /*18b80*/  STL [R1+0x1210], R230 ;  /* 0x001210e601007387 */ /* 0x000fe20000100800 */
[----:B-1----:R-:W-:-:S05]  /*18b90*/  IMAD.MOV.U32 R4, RZ, RZ, R229 ;  /* 0x000000ffff047224 */ /* 0x002fca00078e00e5 */
[----:B------:R1:W-:Y:S04]  /*18ba0*/  STL [R1+0x1204], R4 ;  /* 0x0012040401007387 */ /* 0x0003e80000100800 */
[----:B------:R-:W-:Y:S01]  /*18bb0*/  STL [R1+0x1218], R244 ;  /* 0x001218f401007387 */ /* 0x000fe20000100800 */
[----:B-1----:R-:W-:-:S05]  /*18bc0*/  MOV R4, R231 ;  /* 0x000000e700047202 */ /* 0x002fca0000000f00 */
        /* <DEDUP_REMOVED lines=13> */
[----:B------:R1:W-:Y:S04]  /*18ca0*/  STL [R1+0x1230], R234 ;  /* 0x001230ea01007387 */ /* 0x0003e80000100800 */
[----:B------:R-:W4:Y:S01]  /*18cb0*/  LDL.LU.64 R228, [R1+0xd90] ;  /* 0x000d900001e47983 */ /* 0x000f220000300a00 */
[----:B-1----:R-:W-:-:S03]  /*18cc0*/  IMAD.MOV.U32 R4, RZ, RZ, R235 ;  /* 0x000000ffff047224 */ /* 0x002fc600078e00eb */
[----:B------:R-:W4:Y:S04]  /*18cd0*/  LDL.LU.64 R230, [R1+0xda0] ;  /* 0x000da00001e67983 */ /* 0x000f280000300a00 */
[----:B------:R2:W-:Y:S04]  /*18ce0*/  STL [R1+0x122c], R4 ;  /* 0x00122c0401007387 */ /* 0x0005e80000100800 */
[----:B------:R-:W-:Y:S04]  /*18cf0*/  STL [R1+0x1234], R128 ;  /* 0x0012348001007387 */ /* 0x000fe80000100800 */
        /* <DEDUP_REMOVED lines=15> */
[----:B------:R-:W4:Y:S04]  /*18df0*/  LDL.LU.64 R246, [R1+0x428] ;  /* 0x0004280001f67983 */ /* 0x000f280000300a00 */
[----:B------:R-:W-:Y:S04]  /*18e00*/  STL [R1+0x11bc], R54 ;  /* 0x0011bc3601007387 */ /* 0x000fe80000100800 */
[----:B------:R-:W-:Y:S04]  /*18e10*/  STL [R1+0x1170], R55 ;  /* 0x0011703701007387 */ /* 0x000fe80000100800 */
[----:B------:R-:W4:Y:S01]  /*18e20*/  LDL.LU.64 R232, [R1+0x430] ;  /* 0x0004300001e87983 */ /* 0x000f220000300a00 */
[----:B--2---:R-:W-:-:S03]  /*18e30*/  IMAD.MOV.U32 R4, RZ, RZ, R217 ;  /* 0x000000ffff047224 */ /* 0x004fc600078e00d9 */
[----:B------:R-:W-:Y:S04]  /*18e40*/  STL [R1+0x1178], R216 ;  /* 0x001178d801007387 */ /* 0x000fe80000100800 */
[----:B---3--:R-:W-:Y:S04]  /*18e50*/  STL [R1+0x1180], R218 ;  /* 0x001180da01007387 */ /* 0x008fe80000100800 */
[----:B------:R1:W-:Y:S02]  /*18e60*/  STL [R1+0x1174], R4 ;  /* 0x0011740401007387 */ /* 0x0003e40000100800 */
[----:B-1----:R-:W-:-:S02]  /*18e70*/  MOV R4, R219 ;  /* 0x000000db00047202 */ /* 0x002fc40000000f00 */
[----:B----4-:R-:W-:Y:S04]  /*18e80*/  STL [R1+0x1188], R196 ;  /* 0x001188c401007387 */ /* 0x010fe80000100800 */
[----:B------:R1:W-:Y:S04]  /*18e90*/  STL [R1+0x117c], R4 ;  /* 0x00117c0401007387 */ /* 0x0003e80000100800 */
[----:B------:R-:W-:Y:S01]  /*18ea0*/  STL [R1+0x1190], R198 ;  /* 0x001190c601007387 */ /* 0x000fe20000100800 */
[----:B-1----:R-:W-:-:S05]  /*18eb0*/  IMAD.MOV.U32 R4, RZ, RZ, R197 ;  /* 0x000000ffff047224 */ /* 0x002fca00078e00c5 */
        /* <DEDUP_REMOVED lines=19> */
[----:B------:R-:W-:Y:S04]  /*18ff0*/  STL [R1+0x11b4], R52 ;  /* 0x0011b43401007387 */ /* 0x000fe80000100800 */
[----:B------:R-:W3:Y:S04]  /*19000*/  LDL.LU.64 R196, [R1+0x600] ;  /* 0x0006000001c47983 */ /* 0x000ee80000300a00 */
[----:B------:R-:W-:Y:S04]  /*19010*/  STL [R1+0x1168], R53 ;  /* 0x0011683501007387 */ /* 0x000fe80000100800 */
[----:B------:R-:W3:Y:S04]  /*19020*/  LDL.LU.64 R230, [R1+0x5f8] ;  /* 0x0005f80001e67983 */ /* 0x000ee80000300a00 */
[----:B------:R-:W-:Y:S04]  /*19030*/  STL [R1+0x116c], R50 ;  /* 0x00116c3201007387 */ /* 0x000fe80000100800 */
[----:B------:R-:W-:Y:S04]  /*19040*/  STL [R1+0x1150], R51 ;  /* 0x0011503301007387 */ /* 0x000fe80000100800 */
[----:B----4-:R-:W4:Y:S01]  /*19050*/  LDL.LU.64 R234, [R1+0x5f0] ;  /* 0x0005f00001ea7983 */ /* 0x010f220000300a00 */
[----:B-1----:R-:W-:-:S03]  /*19060*/  IMAD.MOV.U32 R4, RZ, RZ, R247 ;  /* 0x000000ffff047224 */ /* 0x002fc600078e00f7 */
[----:B------:R1:W-:Y:S04]  /*19070*/  STL [R1+0x1158], R246 ;  /* 0x001158f601007387 */ /* 0x0003e80000100800 */
[----:B------:R-:W4:Y:S04]  /*19080*/  LDL.LU.64 R244, [R1+0x5e0] ;  /* 0x0005e00001f47983 */ /* 0x000f280000300a00 */
[----:B------:R1:W-:Y:S04]  /*19090*/  STL [R1+0x1154], R4 ;  /* 0x0011540401007387 */ /* 0x0003e80000100800 */
[----:B------:R1:W-:Y:S04]  /*190a0*/  STL [R1+0x1160], R232 ;  /* 0x001160e801007387 */ /* 0x0003e80000100800 */
[----:B-1----:R-:W4:Y:S01]  /*190b0*/  LDL.LU.64 R246, [R1+0x458] ;  /* 0x0004580001f67983 */ /* 0x002f220000300a00 */
[----:B------:R-:W-:-:S05]  /*190c0*/  IMAD.MOV.U32 R4, RZ, RZ, R233 ;  /* 0x000000ffff047224 */ /* 0x000fca00078e00e9 */
[----:B------:R2:W-:Y:S04]  /*190d0*/  STL [R1+0x115c], R4 ;  /* 0x00115c0401007387 */ /* 0x0005e80000100800 */
[----:B------:R-:W-:Y:S04]  /*190e0*/  STL [R1+0x1164], R48 ;  /* 0x0011643001007387 */ /* 0x000fe80000100800 */
[----:B------:R-:W-:Y:S04]  /*190f0*/  STL [R1+0x1148], R49 ;  /* 0x0011483101007387 */ /* 0x000fe80000100800 */
[----:B------:R-:W4:Y:S04]  /*19100*/  LDL.LU.64 R232, [R1+0x460] ;  /* 0x0004600001e87983 */ /* 0x000f280000300a00 */
[----:B------:R-:W-:Y:S04]  /*19110*/  STL [R1+0x114c], R46 ;  /* 0x00114c2e01007387 */ /* 0x000fe80000100800 */
[----:B------:R-:W-:Y:S04]  /*19120*/  STL [R1+0x1140], R47 ;  /* 0x0011402f01007387 */ /* 0x000fe80000100800 */
[----:B------:R-:W4:Y:S04]  /*19130*/  LDL.LU.64 R198, [R1+0x468] ;  /* 0x0004680001c67983 */ /* 0x000f280000300a00 */
[----:B------:R-:W-:Y:S04]  /*19140*/  STL [R1+0x1144], R44 ;  /* 0x0011442c01007387 */ /* 0x000fe80000100800 */
[----:B------:R-:W-:Y:S04]  /*19150*/  STL [R1+0x1138], R45 ;  /* 0x0011382d01007387 */ /* 0x000fe80000100800 */
[----:B------:R-:W4:Y:S04]  /*19160*/  LDL.LU.64 R228, [R1+0x470] ;  /* 0x0004700001e47983 */ /* 0x000f280000300a00 */
[----:B------:R-:W-:Y:S04]  /*19170*/  STL [R1+0x113c], R42 ;  /* 0x00113c2a01007387 */ /* 0x000fe80000100800 */
[----:B------:R-:W-:Y:S01]  /*19180*/  STL [R1+0x10d0], R43 ;  /* 0x0010d02b01007387 */ /* 0x000fe20000100800 */
[----:B--2---:R-:W-:-:S03]  /*19190*/  MOV R4, R153 ;  /* 0x0000009900047202 */ /* 0x004fc60000000f00 */
[----:B------:R-:W-:Y:S04]  /*191a0*/  STL [R1+0x10d8], R152 ;  /* 0x0010d89801007387 */ /* 0x000fe80000100800 */
[----:B---3--:R-:W-:Y:S04]  /*191b0*/  STL [R1+0x10e0], R154 ;  /* 0x0010e09a01007387 */ /* 0x008fe80000100800 */
[----:B------:R1:W-:Y:S02]  /*191c0*/  STL [R1+0x10d4], R4 ;  /* 0x0010d40401007387 */ /* 0x0003e40000100800 */
[----:B-1----:R-:W-:-:S02]  /*191d0*/  IMAD.MOV.U32 R4, RZ, RZ, R155 ;  /* 0x000000ffff047224 */ /* 0x002fc400078e009b */
[----:B------:R-:W-:Y:S04]  /*191e0*/  STL [R1+0x10e8], R216 ;  /* 0x0010e8d801007387 */ /* 0x000fe80000100800 */
        /* <DEDUP_REMOVED lines=9> */
[----:B------:R1:W-:Y:S02]  /*19280*/  STL [R1+0x10f4], R4 ;  /* 0x0010f40401007387 */ /* 0x0003e40000100800 */
[----:B-1----:R-:W-:Y:S02]  /*19290*/  IMAD.MOV.U32 R4, RZ, RZ, R231 ;  /* 0x000000ffff047224 */ /* 0x002fe400078e00e7 */
[----:B------:R-:W2:Y:S04]  /*192a0*/  LDL.LU.64 R230, [R1+0x1058] ;  /* 0x0010580001e67983 */ /* 0x000ea80000300a00 */
[----:B------:R1:W-:Y:S04]  /*192b0*/  STL [R1+0x10fc], R4 ;  /* 0x0010fc0401007387 */ /* 0x0003e80000100800 */
[----:B----4-:R3:W-:Y:S01]  /*192c0*/  STL [R1+0x1108], R234 ;  /* 0x001108ea01007387 */ /* 0x0107e20000100800 */
[----:B-1----:R-:W-:-:S03]  /*192d0*/  MOV R4, R235 ;  /* 0x000000eb00047202 */ /* 0x002fc60000000f00 */
[----:B---3--:R-:W3:Y:S04]  /*192e0*/  LDL.LU.64 R234, [R1+0x1060] ;  /* 0x0010600001ea7983 */ /* 0x008ee80000300a00 */
[----:B------:R1:W-:Y:S04]  /*192f0*/  STL [R1+0x1104], R4 ;  /* 0x0011040401007387 */ /* 0x0003e80000100800 */
[----:B------:R4:W-:Y:S01]  /*19300*/  STL [R1+0x1110], R244 ;  /* 0x001110f401007387 */ /* 0x0009e20000100800 */
        /* <DEDUP_REMOVED lines=11> */
[----:B------:R-:W-:Y:S04]  /*193c0*/  STL [R1+0x1128], R198 ;  /* 0x001128c601007387 */ /* 0x000fe80000100800 */
[----:B------:R-:W4:Y:S01]  /*193d0*/  LDL.LU.64 R218, [R1+0x5d0] ;  /* 0x0005d00001da7983 */ /* 0x000f220000300a00 */
[----:B-1----:R-:W-:-:S05]  /*193e0*/  IMAD.MOV.U32 R4, RZ, RZ, R199 ;  /* 0x000000ffff047224 */ /* 0x002fca00078e00c7 */
[----:B------:R1:W-:Y:S04]  /*193f0*/  STL [R1+0x1124], R4 ;  /* 0x0011240401007387 */ /* 0x0003e80000100800 */
[----:B------:R1:W-:Y:S04]  /*19400*/  STL [R1+0x1130], R228 ;  /* 0x001130e401007387 */ /* 0x0003e80000100800 */
[----:B------:R-:W4:Y:S01]  /*19410*/  LDL.LU.64 R196, [R1+0x5c8] ;  /* 0x0005c80001c47983 */ /* 0x000f220000300a00 */
[----:B-1----:R-:W-:-:S05]  /*19420*/  IMAD.MOV.U32 R4, RZ, RZ, R229 ;  /* 0x000000ffff047224 */ /* 0x002fca00078e00e5 */
[----:B------:R-:W-:Y:S04]  /*19430*/  STL [R1+0x112c], R4 ;  /* 0x00112c0401007387 */ /* 0x000fe80000100800 */
[----:B------:R-:W-:Y:S04]  /*19440*/  STL [R1+0x1134], R40 ;  /* 0x0011342801007387 */ /* 0x000fe80000100800 */
[----:B------:R-:W-:Y:S04]  /*19450*/  STL [R1+0x10c8], R41 ;  /* 0x0010c82901007387 */ /* 0x000fe80000100800 */
[----:B------:R-:W4:Y:S04]  /*19460*/  LDL.LU.64 R198, [R1+0x5c0] ;  /* 0x0005c00001c67983 */ /* 0x000f280000300a00 */
[----:B------:R-:W-:Y:S04]  /*19470*/  STL [R1+0x10cc], R38 ;  /* 0x0010cc2601007387 */ /* 0x000fe80000100800 */
[----:B------:R-:W-:Y:S04]  /*19480*/  STL [R1+0x10c0], R39 ;  /* 0x0010c02701007387 */ /* 0x000fe80000100800 */
[----:B------:R-:W4:Y:S04]  /*19490*/  LDL.LU.64 R154, [R1+0x478] ;  /* 0x00047800019a7983 */ /* 0x000f280000300a00 */
[----:B-----5:R-:W-:Y:S04]  /*194a0*/  STL [R1+0x10c4], R36 ;  /* 0x0010c42401007387 */ /* 0x020fe80000100800 */
[----:B------:R-:W-:Y:S04]  /*194b0*/  STL [R1+0x10b8], R37 ;  /* 0x0010b82501007387 */ /* 0x000fe80000100800 */
[----:B------:R-:W4:Y:S04]  /*194c0*/  LDL.LU.64 R216, [R1+0x480] ;  /* 0x0004800001d87983 */ /* 0x000f280000300a00 */
[----:B------:R1:W-:Y:S04]  /*194d0*/  STL [R1+0x10bc], R2 ;  /* 0x0010bc0201007387 */ /* 0x0003e80000100800 */
[----:B------:R-:W-:Y:S04]  /*194e0*/  STL [R1+0x3a0], R3 ;  /* 0x0003a00301007387 */ /* 0x000fe80000100800 */
[----:B------:R-:W4:Y:S04]  /*194f0*/  LDL.LU.64 R228, [R1+0x4a8] ;  /* 0x0004a80001e47983 */ /* 0x000f280000300a00 */
[----:B--2---:R2:W-:Y:S01]  /*19500*/  STL [R1+0x3a8], R230 ;  /* 0x0003a8e601007387 */ /* 0x0045e20000100800 */
[----:B-1----:R-:W-:-:S03]  /*19510*/  MOV R2, R231 ;  /* 0x000000e700027202 */ /* 0x002fc60000000f00 */
[----:B--2---:R-:W2:Y:S04]  /*19520*/  LDL.LU.64 R230, [R1+0x4b0] ;  /* 0x0004b00001e67983 */ /* 0x004ea80000300a00 */
[----:B------:R1:W-:Y:S04]  /*19530*/  STL [R1+0x3a4], R2 ;  /* 0x0003a40201007387 */ /* 0x0003e80000100800 */
[----:B---3--:R3:W-:Y:S01]  /*19540*/  STL [R1+0x3b0], R234 ;  /* 0x0003b0ea01007387 */ /* 0x0087e20000100800 */
[----:B-1----:R-:W-:-:S03]  /*19550*/  IMAD.MOV.U32 R2, RZ, RZ, R235 ;  /* 0x000000ffff027224 */ /* 0x002fc600078e00eb */
[----:B---3--:R-:W3:Y:S04]  /*19560*/  LDL.LU.64 R234, [R1+0x438] ;  /* 0x0004380001ea7983 */ /* 0x008ee80000300a00 */
        /* <DEDUP_REMOVED lines=351> */
[----:B---3--:R-:W3:Y:S04]  /*1ab60*/  LDL.64 R234, [R1+0x15b8] ;  /* 0x0015b80001ea7983 */ /* 0x008ee80000100a00 */
[----:B------:R1:W-:Y:S04]  /*1ab70*/  STL [R1+0x674], R2 ;  /* 0x0006740201007387 */ /* 0x0003e80000100800 */
[----:B----4-:R4:W-:Y:S01]  /*1ab80*/  STL [R1+0x680], R244 ;  /* 0x000680f401007387 */ /* 0x0109e20000100800 */
[----:B-1----:R-:W-:-:S03]  /*1ab90*/  MOV R2, R245 ;  /* 0x000000f500027202 */ /* 0x002fc60000000f00 */
[----:B----4-:R-:W4:Y:S04]  /*1aba0*/  LDL.64 R244, [R1+0x15c0] ;  /* 0x0015c00001f47983 */ /* 0x010f280000100a00 */
[----:B------:R1:W-:Y:S04]  /*1abb0*/  STL [R1+0x67c], R2 ;  /* 0x00067c0201007387 */ /* 0x0003e80000100800 */
[----:B------:R1:W-:Y:S02]  /*1abc0*/  STL [R1+0x688], R246 ;  /* 0x000688f601007387 */ /* 0x0003e40000100800 */
[----:B-1----:R-:W-:-:S02]  /*1abd0*/  IMAD.MOV.U32 R2, RZ, RZ, R247 ;  /* 0x000000ffff027224 */ /* 0x002fc400078e00f7 */
[----:B------:R-:W4:Y:S04]  /*1abe0*/  LDL.64 R246, [R1+0x15c8] ;  /* 0x0015c80001f67983 */ /* 0x000f280000100a00 */
        /* <DEDUP_REMOVED lines=998> */
[----:B------:R1:W-:Y:S04]  /*1ea50*/  STL [R1+0xe64], R230 ;  /* 0x000e64e601007387 */ /* 0x0003e80000100800 */
        /* <DEDUP_REMOVED lines=36> */
[----:B-1----:R-:W-:-:S05]  /*1eca0*/  IMAD.MOV.U32 R2, RZ, RZ, R217 ;  /* 0x000000ffff027224 */ /* 0x002fca00078e00d9 */
[----:B------:R1:W-:Y:S04]  /*1ecb0*/  STL [R1+0xea8], R2 ;  /* 0x000ea80201007387 */ /* 0x0003e80000100800 */
[----:B------:R1:W-:Y:S02]  /*1ecc0*/  STL [R1+0xeb4], R228 ;  /* 0x000eb4e401007387 */ /* 0x0003e40000100800 */
[----:B-1----:R-:W-:Y:S02]  /*1ecd0*/  MOV R2, R229 ;  /* 0x000000e500027202 */ /* 0x002fe40000000f00 */
        /* <DEDUP_REMOVED lines=82> */
[----:B------:R-:W4:Y:S04]  /*1f200*/  LDL.LU.64 R198, [R1+0x1c08] ;  /* 0x001c080001c67983 */ /* 0x000f280000300a00 */
[----:B------:R-:W4:Y:S01]  /*1f210*/  LDL.LU.64 R152, [R1+0x1c10] ;  /* 0x001c100001987983 */ /* 0x000f220000300a00 */
[----:B-1----:R-:W-:-:S05]  /*1f220*/  MOV R2, R155 ;  /* 0x0000009b00027202 */ /* 0x002fca0000000f00 */
[----:B------:R1:W-:Y:S04]  /*1f230*/  STL [R1+0xf58], R2 ;  /* 0x000f580201007387 */ /* 0x0003e80000100800 */
[----:B------:R1:W-:Y:S02]  /*1f240*/  STL [R1+0xf64], R228 ;  /* 0x000f64e401007387 */ /* 0x0003e40000100800 */
[----:B-1----:R-:W-:Y:S02]  /*1f250*/  IMAD.MOV.U32 R2, RZ, RZ, R229 ;  /* 0x000000ffff027224 */ /* 0x002fe400078e00e5 */
[----:B------:R-:W4:Y:S04]  /*1f260*/  LDL.LU.64 R228, [R1+0x1c18] ;  /* 0x001c180001e47983 */ /* 0x000f280000300a00 */
[----:B------:R2:W-:Y:S02]  /*1f270*/  STL [R1+0xf60], R2 ;  /* 0x000f600201007387 */ /* 0x0005e40000100800 */
[----:B--2---:R-:W-:-:S02]  /*1f280*/  IMAD.MOV.U32 R2, RZ, RZ, R231 ;  /* 0x000000ffff027224 */ /* 0x004fc400078e00e7 */
[----:B------:R1:W-:Y:S04]  /*1f290*/  STL [R1+0xf6c], R230 ;  /* 0x000f6ce601007387 */ /* 0x0003e80000100800 */
[----:B-1----:R-:W2:Y:S04]  /*1f2a0*/  LDL.LU.64 R230, [R1+0x1c20] ;  /* 0x001c200001e67983 */ /* 0x002ea80000300a00 */
[----:B------:R1:W-:Y:S04]  /*1f2b0*/  STL [R1+0xf68], R2 ;  /* 0x000f680201007387 */ /* 0x0003e80000100800 */
[----:B---3--:R3:W-:Y:S04]  /*1f2c0*/  STL [R1+0xf74], R234 ;  /* 0x000f74ea01007387 */ /* 0x0087e80000100800 */
[----:B------:R-:W2:Y:S01]  /*1f2d0*/  LDL.LU.64 R154, [R1+0x1c28] ;  /* 0x001c2800019a7983 */ /* 0x000ea20000300a00 */
[----:B-1----:R-:W-:-:S03]  /*1f2e0*/  MOV R2, R235 ;  /* 0x000000eb00027202 */ /* 0x002fc60000000f00 */
[----:B----4-:R-:W-:Y:S04]  /*1f2f0*/  STL [R1+0xf7c], R244 ;  /* 0x000f7cf401007387 */ /* 0x010fe80000100800 */
[----:B------:R1:W-:Y:S04]  /*1f300*/  STL [R1+0xf70], R2 ;  /* 0x000f700201007387 */ /* 0x0003e80000100800 */
[----:B---3--:R-:W3:Y:S01]  /*1f310*/  LDL.LU.64 R234, [R1+0x1c30] ;  /* 0x001c300001ea7983 */ /* 0x008ee20000300a00 */
[----:B-1----:R-:W-:-:S03]  /*1f320*/  IMAD.MOV.U32 R2, RZ, RZ, R245 ;  /* 0x000000ffff027224 */ /* 0x002fc600078e00f5 */
[----:B------:R-:W-:Y:S04]  /*1f330*/  STL [R1+0xf84], R246 ;  /* 0x000f84f601007387 */ /* 0x000fe80000100800 */
[----:B------:R1:W-:Y:S04]  /*1f340*/  STL [R1+0xf78], R2 ;  /* 0x000f780201007387 */ /* 0x0003e80000100800 */
[----:B------:R-:W4:Y:S01]  /*1f350*/  LDL.LU.64 R244, [R1+0x1c38] ;  /* 0x001c380001f47983 */ /* 0x000f220000300a00 */
[----:B-1----:R-:W-:-:S03]  /*1f360*/  IMAD.MOV.U32 R2, RZ, RZ, R247 ;  /* 0x000000ffff027224 */ /* 0x002fc600078e00f7 */
        /* <DEDUP_REMOVED lines=28> */
[----:B------:R2:W-:Y:S02]  /*1f530*/  STL [R1+0xfb8], R2 ;  /* 0x000fb80201007387 */ /* 0x0005e40000100800 */
[----:B--2---:R-:W-:-:S02]  /*1f540*/  IMAD.MOV.U32 R2, RZ, RZ, R231 ;  /* 0x000000ffff027224 */ /* 0x004fc400078e00e7 */
[----:B------:R1:W-:Y:S04]  /*1f550*/  STL [R1+0xfc4], R230 ;  /* 0x000fc4e601007387 */ /* 0x0003e80000100800 */
[----:B------:R-:W-:Y:S04]  /*1f560*/  STL [R1+0xfcc], R154 ;  /* 0x000fcc9a01007387 */ /* 0x000fe80000100800 */
[----:B------:R2:W-:Y:S04]  /*1f570*/  STL [R1+0xfc0], R2 ;  /* 0x000fc00201007387 */ /* 0x0005e80000100800 */
[----:B-1----:R-:W4:Y:S01]  /*1f580*/  LDL.LU.64 R230, [R1+0x1c78] ;  /* 0x001c780001e67983 */ /* 0x002f220000300a00 */
[----:B--2---:R-:W-:-:S03]  /*1f590*/  IMAD.MOV.U32 R2, RZ, RZ, R155 ;  /* 0x000000ffff027224 */ /* 0x004fc600078e009b */
[----:B---3--:R-:W-:Y:S04]  /*1f5a0*/  STL [R1+0xfd4], R234 ;  /* 0x000fd4ea01007387 */ /* 0x008fe80000100800 */
[----:B------:R1:W-:Y:S02]  /*1f5b0*/  STL [R1+0xfc8], R2 ;  /* 0x000fc80201007387 */ /* 0x0003e40000100800 */
[----:B-1----:R-:W-:Y:S02]  /*1f5c0*/  MOV R2, R235 ;  /* 0x000000eb00027202 */ /* 0x002fe40000000f00 */
[----:B------:R-:W2:Y:S04]  /*1f5d0*/  LDL.LU.64 R234, [R1+0x1c80] ;  /* 0x001c800001ea7983 */ /* 0x000ea80000300a00 */
[----:B------:R1:W-:Y:S04]  /*1f5e0*/  STL [R1+0xfd0], R2 ;  /* 0x000fd00201007387 */ /* 0x0003e80000100800 */
[----:B----4-:R3:W-:Y:S01]  /*1f5f0*/  STL [R1+0xfdc], R244 ;  /* 0x000fdcf401007387 */ /* 0x0107e20000100800 */
[----:B-1----:R-:W-:-:S03]  /*1f600*/  IMAD.MOV.U32 R2, RZ, RZ, R245 ;  /* 0x000000ffff027224 */ /* 0x002fc600078e00f5 */
[----:B------:R-:W-:Y:S04]  /*1f610*/  STL [R1+0xfe4], R246 ;  /* 0x000fe4f601007387 */ /* 0x000fe80000100800 */
[----:B------:R1:W-:Y:S04]  /*1f620*/  STL [R1+0xfd8], R2 ;  /* 0x000fd80201007387 */ /* 0x0003e80000100800 */
[----:B---3--:R-:W3:Y:S01]  /*1f630*/  LDL.LU.64 R244, [R1+0x1c88] ;  /* 0x001c880001f47983 */ /* 0x008ee20000300a00 */
[----:B-1----:R-:W-:-:S03]  /*1f640*/  IMAD.MOV.U32 R2, RZ, RZ, R247 ;  /* 0x000000ffff027224 */ /* 0x002fc600078e00f7 */
[----:B------:R-:W-:Y:S04]  /*1f650*/  STL [R1+0xfec], R216 ;  /* 0x000fecd801007387 */ /* 0x000fe80000100800 */
[----:B------:R1:W-:Y:S04]  /*1f660*/  STL [R1+0xfe0], R2 ;  /* 0x000fe00201007387 */ /* 0x0003e80000100800 */
[----:B------:R-:W4:Y:S01]  /*1f670*/  LDL.LU.64 R246, [R1+0x1c90] ;  /* 0x001c900001f67983 */ /* 0x000f220000300a00 */
[----:B-1----:R-:W-:-:S03]  /*1f680*/  MOV R2, R217 ;  /* 0x000000d900027202 */ /* 0x002fc60000000f00 */
[----:B------:R-:W-:Y:S04]  /*1f690*/  STL [R1+0xff4], R232 ;  /* 0x000ff4e801007387 */ /* 0x000fe80000100800 */
[----:B------:R1:W-:Y:S02]  /*1f6a0*/  STL [R1+0xfe8], R2 ;  /* 0x000fe80201007387 */ /* 0x0003e40000100800 */
[----:B-1----:R-:W-:Y:S02]  /*1f6b0*/  IMAD.MOV.U32 R2, RZ, RZ, R233 ;  /* 0x000000ffff027224 */ /* 0x002fe400078e00e9 */
[----:B------:R-:W4:Y:S04]  /*1f6c0*/  LDL.LU.64 R232, [R1+0x1c98] ;  /* 0x001c980001e87983 */ /* 0x000f280000300a00 */
[----:B------:R1:W-:Y:S04]  /*1f6d0*/  STL [R1+0xff0], R2 ;  /* 0x000ff00201007387 */ /* 0x0003e80000100800 */
[----:B------:R-:W-:Y:S04]  /*1f6e0*/  STL [R1+0xffc], R218 ;  /* 0x000ffcda01007387 */ /* 0x000fe80000100800 */
        /* <DEDUP_REMOVED lines=8> */
[----:B------:R-:W-:Y:S04]  /*1f770*/  STL [R1+0x100c], R198 ;  /* 0x00100cc601007387 */ /* 0x000fe80000100800 */
[----:B------:R-:W4:Y:S01]  /*1f780*/  LDL.LU.64 R152, [R1+0x1cb8] ;  /* 0x001cb80001987983 */ /* 0x000f220000300a00 */
[----:B-1----:R-:W-:-:S03]  /*1f790*/  IMAD.MOV.U32 R2, RZ, RZ, R199 ;  /* 0x000000ffff027224 */ /* 0x002fc600078e00c7 */
[----:B------:R-:W4:Y:S04]  /*1f7a0*/  LDL.LU.64 R154, [R1+0x1cc0] ;  /* 0x001cc000019a7983 */ /* 0x000f280000300a00 */
        /* <DEDUP_REMOVED lines=8> */
[----:B-1----:R-:W-:-:S03]  /*1f830*/  MOV R2, R231 ;  /* 0x000000e700027202 */ /* 0x002fc60000000f00 */
[----:B------:R-:W4:Y:S04]  /*1f840*/  LDL.LU.64 R198, [R1+0x1ce0] ;  /* 0x001ce00001c67983 */ /* 0x000f280000300a00 */
[----:B------:R1:W-:Y:S04]  /*1f850*/  STL [R1+0x1018], R2 ;  /* 0x0010180201007387 */ /* 0x0003e80000100800 */
[----:B--2---:R-:W-:Y:S01]  /*1f860*/  STL [R1+0x1024], R234 ;  /* 0x001024ea01007387 */ /* 0x004fe20000100800 */
[----:B-1----:R-:W-:-:S03]  /*1f870*/  IMAD.MOV.U32 R2, RZ, RZ, R235 ;  /* 0x000000ffff027224 */ /* 0x002fc600078e00eb */
[----:B------:R-:W2:Y:S04]  /*1f880*/  LDL.LU.64 R228, [R1+0x1ce8] ;  /* 0x001ce80001e47983 */ /* 0x000ea80000300a00 */
[----:B------:R-:W2:Y:S04]  /*1f890*/  LDL.LU.64 R230, [R1+0x1cf0] ;  /* 0x001cf00001e67983 */ /* 0x000ea80000300a00 */
[----:B------:R3:W-:Y:S02]  /*1f8a0*/  STL [R1+0x1020], R2 ;  /* 0x0010200201007387 */ /* 0x0007e40000100800 */
[----:B---3--:R-:W-:-:S02]  /*1f8b0*/  IMAD.MOV.U32 R2, RZ, RZ, R245 ;  /* 0x000000ffff027224 */ /* 0x008fc400078e00f5 */
[----:B------:R1:W-:Y:S04]  /*1f8c0*/  STL [R1+0x102c], R244 ;  /* 0x00102cf401007387 */ /* 0x0003e80000100800 */
[----:B------:R-:W3:Y:S04]  /*1f8d0*/  LDL.LU.64 R234, [R1+0x1cf8] ;  /* 0x001cf80001ea7983 */ /* 0x000ee80000300a00 */
[----:B----4-:R-:W-:Y:S04]  /*1f8e0*/  STL [R1+0x1034], R246 ;  /* 0x001034f601007387 */ /* 0x010fe80000100800 */
[----:B------:R4:W-:Y:S04]  /*1f8f0*/  STL [R1+0x1028], R2 ;  /* 0x0010280201007387 */ /* 0x0009e80000100800 */
[----:B-1----:R-:W3:Y:S01]  /*1f900*/  LDL.LU.64 R244, [R1+0x1d00] ;  /* 0x001d000001f47983 */ /* 0x002ee20000300a00 */
[----:B----4-:R-:W-:-:S03]  /*1f910*/  MOV R2, R247 ;  /* 0x000000f700027202 */ /* 0x010fc60000000f00 */
[----:B------:R-:W4:Y:S04]  /*1f920*/  LDL.LU.64 R246, [R1+0x1d10] ;  /* 0x001d100001f67983 */ /* 0x000f280000300a00 */
[----:B------:R1:W-:Y:S02]  /*1f930*/  STL [R1+0x1030], R2 ;  /* 0x0010300201007387 */ /* 0x0003e40000100800 */
[----:B-1----:R-:W-:Y:S02]  /*1f940*/  IMAD.MOV.U32 R2, RZ, RZ, R233 ;  /* 0x000000ffff027224 */ /* 0x002fe400078e00e9 */
[----:B------:R1:W-:Y:S04]  /*1f950*/  STL [R1+0x103c], R232 ;  /* 0x00103ce801007387 */ /* 0x0003e80000100800 */
[----:B------:R-:W-:Y:S04]  /*1f960*/  STL [R1+0x1044], R150 ;  /* 0x0010449601007387 */ /* 0x000fe80000100800 */
[----:B------:R1:W-:Y:S04]  /*1f970*/  STL [R1+0x1038], R2 ;  /* 0x0010380201007387 */ /* 0x0003e80000100800 */
[----:B-1----:R-:W4:Y:S01]  /*1f980*/  LDL.LU.64 R232, [R1+0x1d08] ;  /* 0x001d080001e87983 */ /* 0x002f220000300a00 */
[----:B------:R-:W-:-:S03]  /*1f990*/  IMAD.MOV.U32 R2, RZ, RZ, R151 ;  /* 0x000000ffff027224 */ /* 0x000fc600078e0097 */
[----:B------:R-:W-:Y:S04]  /*1f9a0*/  STL [R1+0x104c], R212 ;  /* 0x00104cd401007387 */ /* 0x000fe80000100800 */
        /* <DEDUP_REMOVED lines=17> */
[----:B------:R-:W1:Y:S04]  /*1fac0*/  S2R R252, SR_TID.X ;  /* 0x0000000000fc7919 */ /* 0x000e680000002100 */
[----:B------:R-:W-:Y:S04]  /*1fad0*/  STL [R1+0x107c], R196 ;  /* 0x00107cc401007387 */ /* 0x000fe80000100800 */
[----:B------:R1:W-:Y:S04]  /*1fae0*/  STL [R1+0x1070], R2 ;  /* 0x0010700201007387 */ /* 0x0003e80000100800 */
[----:B------:R-:W-:Y:S01]  /*1faf0*/  STL [R1+0x1084], R198 ;  /* 0x001084c601007387 */ /* 0x000fe20000100800 */
[----:B-1----:R-:W-:-:S05]  /*1fb00*/  MOV R2, R197 ;  /* 0x000000c500027202 */ /* 0x002fca0000000f00 */
[----:B------:R1:W-:Y:S02]  /*1fb10*/  STL [R1+0x1078], R2 ;  /* 0x0010780201007387 */ /* 0x0003e40000100800 */
[----:B-1----:R-:W-:Y:S02]  /*1fb20*/  IMAD.MOV.U32 R2, RZ, RZ, R199 ;  /* 0x000000ffff027224 */ /* 0x002fe400078e00c7 */
[----:B--2---:R-:W-:Y:S04]  /*1fb30*/  STL [R1+0x108c], R228 ;  /* 0x00108ce401007387 */ /* 0x004fe80000100800 */
[----:B------:R1:W-:Y:S04]  /*1fb40*/  STL [R1+0x1080], R2 ;  /* 0x0010800201007387 */ /* 0x0003e80000100800 */
[----:B------:R-:W-:Y:S01]  /*1fb50*/  STL [R1+0x1094], R230 ;  /* 0x001094e601007387 */ /* 0x000fe20000100800 */
[----:B-1----:R-:W-:-:S05]  /*1fb60*/  IMAD.MOV.U32 R2, RZ, RZ, R229 ;  /* 0x000000ffff027224 */ /* 0x002fca00078e00e5 */
[----:B------:R1:W-:Y:S04]  /*1fb70*/  STL [R1+0x1088], R2 ;  /* 0x0010880201007387 */ /* 0x0003e80000100800 */
[----:B---3--:R-:W-:Y:S01]  /*1fb80*/  STL [R1+0x109c], R234 ;  /* 0x00109cea01007387 */ /* 0x008fe20000100800 */
[----:B-1----:R-:W-:-:S05]  /*1fb90*/  MOV R2, R231 ;  /* 0x000000e700027202 */ /* 0x002fca0000000f00 */
[----:B------:R1:W-:Y:S02]  /*1fba0*/  STL [R1+0x1090], R2 ;  /* 0x0010900201007387 */ /* 0x0003e40000100800 */
[----:B-1----:R-:W-:-:S05]  /*1fbb0*/  IMAD.MOV.U32 R2, RZ, RZ, R235 ;  /* 0x000000ffff027224 */ /* 0x002fca00078e00eb */
[----:B------:R1:W-:Y:S04]  /*1fbc0*/  STL [R1+0x1098], R2 ;  /* 0x0010980201007387 */ /* 0x0003e80000100800 */
[----:B------:R-:W-:Y:S01]  /*1fbd0*/  STL [R1+0x10a4], R244 ;  /* 0x0010a4f401007387 */ /* 0x000fe20000100800 */
[----:B-1----:R-:W-:-:S03]  /*1fbe0*/  MOV R2, R245 ;  /* 0x000000f500027202 */ /* 0x002fc60000000f00 */
[----:B----4-:R-:W-:Y:S04]  /*1fbf0*/  STL [R1+0x10ac], R246 ;  /* 0x0010acf601007387 */ /* 0x010fe80000100800 */
[----:B------:R1:W-:Y:S02]  /*1fc00*/  STL [R1+0x10a0], R2 ;  /* 0x0010a00201007387 */ /* 0x0003e40000100800 */
[----:B-1----:R-:W-:Y:S01]  /*1fc10*/  IMAD.MOV.U32 R2, RZ, RZ, R247 ;  /* 0x000000ffff027224 */ /* 0x002fe200078e00f7 */
[----:B------:R-:W-:Y:S01]  /*1fc20*/  MOV R7, R233 ;  /* 0x000000e900077202 */ /* 0x000fe20000000f00 */
[----:B------:R-:W-:Y:S04]  /*1fc30*/  STL [R1+0x10b4], R232 ;  /* 0x0010b4e801007387 */ /* 0x000fe80000100800 */
[----:B------:R1:W-:Y:S04]  /*1fc40*/  STL [R1+0x10a8], R2 ;  /* 0x0010a80201007387 */ /* 0x0003e80000100800 */
[----:B------:R2:W-:Y:S04]  /*1fc50*/  STL [R1+0x10b0], R7 ;  /* 0x0010b00701007387 */ /* 0x0005e80000100800 */
[----:B------:R3:W-:Y:S04]  /*1fc60*/  STL [R1+0x398], RZ ;  /* 0x000398ff01007387 */ /* 0x0007e80000100800 */
        /* <DEDUP_REMOVED lines=40> */
[----:B------:R3:W-:Y:S01]  /*1fef0*/  STL [R1+0xd0], RZ ;  /* 0x0000d0ff01007387 */ /* 0x0007e20000100800 */
[----:B------:R-:W-:-:S03]  /*1ff00*/  LOP3.LUT R4, R252, 0x7, RZ, 0xc0, !PT ;  /* 0x00000007fc047812 */ /* 0x000fc600078ec0ff */
[----:B------:R3:W-:Y:S01]  /*1ff10*/  STL [R1+0xd4], RZ ;  /* 0x0000d4ff01007387 */ /* 0x0007e20000100800 */
[----:B------:R-:W-:-:S03]  /*1ff20*/  IMAD.MOV.U32 R235, RZ, RZ, 0x7f ;  /* 0x0000007fffeb7424 */ /* 0x000fc600078e00ff */
[----:B------:R3:W-:Y:S04]  /*1ff30*/  STL [R1+0xd8], RZ ;  /* 0x0000d8ff01007387 */ /* 0x0007e80000100800 */
[----:B------:R3:W-:Y:S01]  /*1ff40*/  STL [R1+0xdc], RZ ;  /* 0x0000dcff01007387 */ /* 0x0007e20000100800 */
[----:B-1----:R-:W-:-:S03]  /*1ff50*/  IMAD.SHL.U32 R2, R252, 0x2, RZ ;  /* 0x00000002fc027824 */ /* 0x002fc600078e00ff */
[----:B------:R3:W-:Y:S04]  /*1ff60*/  STL [R1+0xc0], RZ ;  /* 0x0000c0ff01007387 */ /* 0x0007e80000100800 */
[----:B------:R3:W-:Y:S01]  /*1ff70*/  STL [R1+0xc4], RZ ;  /* 0x0000c4ff01007387 */ /* 0x0007e20000100800 */
[----:B------:R-:W-:-:S03]  /*1ff80*/  IMAD R4, R4, 0x210, RZ ;  /* 0x0000021004047824 */ /* 0x000fc600078e02ff */
[----:B------:R3:W-:Y:S01]  /*1ff90*/  STL [R1+0xc8], RZ ;  /* 0x0000c8ff01007387 */ /* 0x0007e20000100800 */
[----:B------:R-:W-:-:S03]  /*1ffa0*/  IADD3 R235, R235, c[0x0][0x180], RZ ;  /* 0x00006000ebeb7a10 */ /* 0x000fc60007ffe0ff */
[----:B------:R3:W-:Y:S01]  /*1ffb0*/  STL [R1+0xcc], RZ ;  /* 0x0000ccff01007387 */ /* 0x0007e20000100800 */
[----:B------:R-:W-:-:S03]  /*1ffc0*/  LOP3.LUT R6, R252, 0x3, RZ, 0xc0, !PT ;  /* 0x00000003fc067812 */ /* 0x000fc600078ec0ff */
[----:B------:R3:W-:Y:S01]  /*1ffd0*/  STL [R1+0xa0], RZ ;  /* 0x0000a0ff01007387 */ /* 0x0007e20000100800 */
[----:B------:R-:W-:-:S03]  /*1ffe0*/  LOP3.LUT R5, R2, 0xc0, RZ, 0xc0, !PT ;  /* 0x000000c002057812 */ /* 0x000fc600078ec0ff */
[----:B------:R3:W-:Y:S04]  /*1fff0*/  STL [R1+0xa4], RZ ;  /* 0x0000a4ff01007387 */ /* 0x0007e80000100800 */
[----:B------:R3:W-:Y:S01]  /*20000*/  STL [R1+0xa8], RZ ;  /* 0x0000a8ff01007387 */ /* 0x0007e20000100800 */
[----:B------:R-:W-:-:S03]  /*20010*/  SHF.R.S32.HI R3, RZ, 0x1f, R235 ;  /* 0x0000001fff037819 */ /* 0x000fc600000114eb */
[----:B------:R3:W-:Y:S01]  /*20020*/  STL [R1+0xac], RZ ;  /* 0x0000acff01007387 */ /* 0x0007e20000100800 */
[----:B------:R-:W-:-:S03]  /*20030*/  LOP3.LUT R37, R4, 0x30, R2, 0x78, !PT ;  /* 0x0000003004257812 */ /* 0x000fc600078e7802 */
[----:B------:R3:W-:Y:S01]  /*20040*/  STL [R1+0x70], RZ ;  /* 0x000070ff01007387 */ /* 0x0007e20000100800 */
[----:B------:R-:W-:-:S03]  /*20050*/  IMAD R4, R6, 0x820, RZ ;  /* 0x0000082006047824 */ /* 0x000fc600078e02ff */
[----:B------:R3:W-:Y:S01]  /*20060*/  STL [R1+0x74], RZ ;  /* 0x000074ff01007387 */ /* 0x0007e20000100800 */
[----:B------:R-:W-:-:S03]  /*20070*/  LOP3.LUT R2, R5, 0x1c, R252, 0xf8, !PT ;  /* 0x0000001c05027812 */ /* 0x000fc600078ef8fc */
[----:B------:R3:W-:Y:S01]  /*20080*/  STL [R1+0x78], RZ ;  /* 0x000078ff01007387 */ /* 0x0007e20000100800 */
[----:B------:R-:W-:-:S03]  /*20090*/  SHF.R.S32.HI R5, RZ, 0x1f, R0 ;  /* 0x0000001fff057819 */ /* 0x000fc60000011400 */
[----:B------:R3:W-:Y:S01]  /*200a0*/  STL [R1+0x7c], RZ ;  /* 0x00007cff01007387 */ /* 0x0007e20000100800 */
[----:B------:R-:W-:-:S03]  /*200b0*/  LEA.HI R3, R3, R235, RZ, 0x7 ;  /* 0x000000eb03037211 */ /* 0x000fc600078f38ff */
[----:B------:R3:W-:Y:S01]  /*200c0*/  STL [R1+0x60], RZ ;  /* 0x000060ff01007387 */ /* 0x0007e20000100800 */
[----:B------:R-:W-:-:S03]  /*200d0*/  LOP3.LUT R36, R4, R2, RZ, 0x3c, !PT ;  /* 0x0000000204247212 */ /* 0x000fc600078e3cff */
[----:B------:R3:W-:Y:S01]  /*200e0*/  STL [R1+0x64], RZ ;  /* 0x000064ff01007387 */ /* 0x0007e20000100800 */
[----:B------:R-:W-:-:S03]  /*200f0*/  SHF.L.U64.HI R2, R0, 0x2, R5 ;  /* 0x0000000200027819 */ /* 0x000fc60000010205 */
[----:B------:R3:W-:Y:S01]  /*20100*/  STL [R1+0x68], RZ ;  /* 0x000068ff01007387 */ /* 0x0007e20000100800 */
[----:B------:R-:W-:-:S03]  /*20110*/  IMAD.SHL.U32 R252, R0, 0x4, RZ ;  /* 0x0000000400fc7824 */ /* 0x000fc600078e00ff */
[----:B------:R3:W-:Y:S01]  /*20120*/  STL [R1+0x6c], RZ ;  /* 0x00006cff01007387 */ /* 0x0007e20000100800 */
[----:B------:R-:W-:-:S03]  /*20130*/  SHF.R.S32.HI R0, RZ, 0x7, R3 ;  /* 0x00000007ff007819 */ /* 0x000fc60000011403 */
[----:B------:R3:W-:Y:S04]  /*20140*/  STL [R1+0x40], RZ ;  /* 0x000040ff01007387 */ /* 0x0007e80000100800 */
[----:B------:R3:W-:Y:S04]  /*20150*/  STL [R1+0x44], RZ ;  /* 0x000044ff01007387 */ /* 0x0007e80000100800 */
[----:B------:R3:W-:Y:S01]  /*20160*/  STL [R1+0x48], RZ ;  /* 0x000048ff01007387 */ /* 0x0007e20000100800 */
[----:B------:R-:W-:-:S03]  /*20170*/  IADD3 R38, R0, -0x2, RZ ;  /* 0xfffffffe00267810 */ /* 0x000fc60007ffe0ff */
[----:B------:R3:W-:Y:S01]  /*20180*/  STL [R1+0x4c], RZ ;  /* 0x00004cff01007387 */ /* 0x0007e20000100800 */
[----:B------:R-:W-:-:S03]  /*20190*/  LOP3.LUT R0, R36, 0x20, RZ, 0x3c, !PT ;  /* 0x0000002024007812 */ /* 0x000fc600078e3cff */
[----:B------:R3:W-:Y:S04]  /*201a0*/  STL [R1+0x20], RZ ;  /* 0x000020ff01007387 */ /* 0x0007e80000100800 */
[----:B------:R3:W-:Y:S04]  /*201b0*/  STL [R1+0x24], RZ ;  /* 0x000024ff01007387 */ /* 0x0007e80000100800 */
[----:B------:R3:W-:Y:S04]  /*201c0*/  STL [R1+0x28], RZ ;  /* 0x000028ff01007387 */ /* 0x0007e80000100800 */
[----:B------:R3:W-:Y:S04]  /*201d0*/  STL [R1+0x2c], RZ ;  /* 0x00002cff01007387 */ /* 0x0007e80000100800 */
[----:B------:R3:W-:Y:S04]  /*201e0*/  STL [R1], RZ ;  /* 0x000000ff01007387 */ /* 0x0007e80000100800 */
[----:B------:R3:W-:Y:S04]  /*201f0*/  STL [R1+0x4], RZ ;  /* 0x000004ff01007387 */ /* 0x0007e80000100800 */
[----:B------:R3:W-:Y:S04]  /*20200*/  STL [R1+0x8], RZ ;  /* 0x000008ff01007387 */ /* 0x0007e80000100800 */
[----:B------:R3:W-:Y:S04]  /*20210*/  STL [R1+0xc], RZ ;  /* 0x00000cff01007387 */ /* 0x0007e80000100800 */
[----:B------:R3:W-:Y:S01]  /*20220*/  STL [R1+0x15c4], R0 ;  /* 0x0015c40001007387 */ /* 0x0007e20000100800 */
[----:B------:R-:W-:Y:S01]  /*20230*/  USHF.R.S32.HI UR6, URZ, 0x1f, UR4 ;  /* 0x0000001f3f067899 */ /* 0x000fe20008011404 */
[----:B------:R-:W-:Y:S01]  /*20240*/  CS2R R84, SRZ ;  /* 0x0000000000547805 */ /* 0x000fe2000001ff00 */
        /* <DEDUP_REMOVED lines=54> */
[----:B--2---:R-:W-:Y:S01]  /*205b0*/  CS2R R6, SRZ ;  /* 0x0000000000067805 */ /* 0x004fe2000001ff00 */
        /* <DEDUP_REMOVED lines=36> */
[----:B------:R-:W-:Y:S01]  /*20800*/  LOP3.LUT R3, R37, 0x40, RZ, 0x3c, !PT ;  /* 0x0000004025037812 */ /* 0x000fe200078e3cff */
[----:B------:R-:W-:-:S02]  /*20810*/  USHF.L.U32 UR7, UR4, 0x2, URZ ;  /* 0x0000000204077899 */ /* 0x000fc4000800063f */
[----:B------:R-:W-:Y:S02]  /*20820*/  USHF.L.U64.HI UR6, UR4, 0x2, UR6 ;  /* 0x0000000204067899 */ /* 0x000fe40008010206 */
[----:B------:R-:W-:Y:S02]  /*20830*/  UMOV UR5, 0x1 ;  /* 0x0000000100057882 */ /* 0x000fe40000000000 */
[----:B---3--:R-:W-:Y:S02]  /*20840*/  UMOV UR4, 0xffffffff ;  /* 0xffffffff00047882 */ /* 0x008fe40000000000 */
.L_x_1:
[----:B------:R-:W2:Y:S01]  /*20850*/  LDL R39, [R1+0x15c4] ;  /* 0x0015c40001277983 */ /* 0x000ea20000100800 */
[----:B------:R-:W-:-:S04]  /*20860*/  DEPBAR.LE SB0, 0x2 ;  /* 0x000080800000791a */ /* 0x000fc80000000000 */
[----:B------:R-:W1:Y:S01]  /*20870*/  S2R R0, SR_TID.X ;  /* 0x0000000000007919 */ /* 0x000e620000002100 */
[----:B------:R-:W-:-:S03]  /*20880*/  UIADD3 UR4, UR4, 0x1, URZ ;  /* 0x0000000104047890 */ /* 0x000fc6000fffe03f */
[----:B------:R-:W3:Y:S01]  /*20890*/  S2R R36, SR_TID.X ;  /* 0x0000000000247919 */ /* 0x000ee20000002100 */
[----:B------:R-:W-:-:S03]  /*208a0*/  UISETP.GT.AND UP0, UPT, UR4, 0x1, UPT ;  /* 0x000000010400788c */ /* 0x000fc6000bf04270 */
[----:B------:R-:W-:Y:S01]  /*208b0*/  STL [R1+0x2a30], R245 ;  /* 0x002a30f501007387 */ /* 0x000fe20000100800 */
[----:B------:R-:W-:-:S03]  /*208c0*/  USEL UR4, UR4, URZ, !UP0 ;  /* 0x0000003f04047287 */ /* 0x000fc6000c000000 */
[----:B------:R-:W-:Y:S03]  /*208d0*/  STL [R1+0x2a2c], R246 ;  /* 0x002a2cf601007387 */ /* 0x000fe60000100800 */
[----:B------:R-:W-:Y:S01]  /*208e0*/  MOV R3, UR4 ;  /* 0x0000000400037c02 */ /* 0x000fe20008000f00 */
[----:B------:R-:W-:Y:S04]  /*208f0*/  STL [R1+0x2a28], R247 ;  /* 0x002a28f701007387 */ /* 0x000fe80000100800 */
[----:B------:R-:W-:Y:S01]  /*20900*/  STL [R1+0x2a24], R232 ;  /* 0x002a24e801007387 */ /* 0x000fe20000100800 */
[----:B-1----:R-:W-:-:S03]  /*20910*/  IMAD.SHL.U32 R37, R0, 0x2, RZ ;  /* 0x0000000200257824 */ /* 0x002fc600078e00ff */
[----:B------:R1:W-:Y:S01]  /*20920*/  STL [R1+0x2a20], R233 ;  /* 0x002a20e901007387 */ /* 0x0003e20000100800 */
[----:B---3--:R-:W-:-:S03]  /*20930*/  SHF.L.U32 R38, R36, 0x1, RZ ;  /* 0x0000000124267819 */ /* 0x008fc600000006ff */
[----:B------:R-:W-:Y:S01]  /*20940*/  STL [R1+0x2a1c], R234 ;  /* 0x002a1cea01007387 */ /* 0x000fe20000100800 */
[----:B------:R-:W-:-:S03]  /*20950*/  LOP3.LUT R37, R37, 0xc0, RZ, 0xc0, !PT ;  /* 0x000000c025257812 */ /* 0x000fc600078ec0ff */
[----:B------:R3:W-:Y:S01]  /*20960*/  STL [R1+0x2a18], R235 ;  /* 0x002a18eb01007387 */ /* 0x0007e20000100800 */
[----:B------:R-:W-:Y:S02]  /*20970*/  LOP3.LUT R37, R37, 0x1c, R0, 0xf8, !PT ;  /* 0x0000001c25257812 */ /* 0x000fe400078ef800 */
[----:B------:R-:W-:Y:S01]  /*20980*/  LOP3.LUT R0, R0, 0x3, RZ, 0xc0, !PT ;  /* 0x0000000300007812 */ /* 0x000fe200078ec0ff */
[----:B------:R4:W-:Y:S04]  /*20990*/  STL [R1+0x1ed0], R2 ;  /* 0x001ed00201007387 */ /* 0x0009e80000100800 */
[----:B------:R-:W-:Y:S01]  /*209a0*/  IMAD R0, R0, 0x820, RZ ;  /* 0x0000082000007824 */ /* 0x000fe200078e02ff */
[----:B-1----:R-:W2:Y:S04]  /*209b0*/  LDL.LU.64 R232, [R1+0x200] ;  /* 0x0002000001e87983 */ /* 0x002ea80000300a00 */
[----:B------:R-:W-:Y:S01]  /*209c0*/  LOP3.LUT R0, R0, R37, RZ, 0x3c, !PT ;  /* 0x0000002500007212 */ /* 0x000fe200078e3cff */
[----:B---3--:R-:W3:Y:S01]  /*209d0*/  LDL.LU.64 R234, [R1+0x208] ;  /* 0x0002080001ea7983 */ /* 0x008ee20000300a00 */
[----:B------:R-:W-:Y:S01]  /*209e0*/  LOP3.LUT R37, R36, 0x7, RZ, 0xc0, !PT ;  /* 0x0000000724257812 */ /* 0x000fe200078ec0ff */
[----:B------:R-:W-:-:S02]  /*209f0*/  IMAD.U32 R36, RZ, RZ, UR4 ;  /* 0x00000004ff247e24 */ /* 0x000fc4000f8e00ff */
[----:B------:R-:W-:Y:S01]  /*20a00*/  IMAD R3, R3, 0x40000, R0 ;  /* 0x0004000003037824 */ /* 0x000fe200078e0200 */
[----:B------:R-:W-:Y:S01]  /*20a10*/  BAR.SYNC.DEFER_BLOCKING 0x0 ;  /* 0x0000000000007b1d */ /* 0x000fe20000010000 */
[----:B------:R-:W-:Y:S02]  /*20a20*/  IMAD R37, R37, 0x210, RZ ;  /* 0x0000021025257824 */ /* 0x000fe400078e02ff */
[----:B------:R-:W-:-:S03]  /*20a30*/  IMAD.U32 R0, RZ, RZ, UR4 ;  /* 0x00000004ff007e24 */ /* 0x000fc6000f8e00ff */
[----:B------:R-:W-:-:S04]  /*20a40*/  LOP3.LUT R37, R37, 0x30, R38, 0x78, !PT ;  /* 0x0000003025257812 */ /* 0x000fc800078e7826 */
[----:B----4-:R-:W-:-:S05]  /*20a50*/  LEA R2, R36, R37, 0xf ;  /* 0x0000002524027211 */ /* 0x010fca00078e78ff */
[----:B------:R-:W1:Y:S04]  /*20a60*/  LDSM.16.M88.4 R56, [R2+0x80000] ;  /* 0x080000000238783b */ /* 0x000e680000000200 */
[----:B------:R-:W4:Y:S04]  /*20a70*/  LDSM.16.M88.4 R52, [R2+0x81000] ;  /* 0x081000000234783b */ /* 0x000f280000000200 */
[----:B------:R-:W4:Y:S04]  /*20a80*/  LDSM.16.M88.4 R60, [R2+0x82000] ;  /* 0x08200000023c783b */ /* 0x000f280000000200 */
[----:B------:R-:W4:Y:S04]  /*20a90*/  LDSM.16.M88.4 R48, [R2+0x83000] ;  /* 0x083000000230783b */ /* 0x000f280000000200 */
[----:B------:R-:W4:Y:S04]  /*20aa0*/  LDSM.16.M88.4 R44, [R2+0x84000] ;  /* 0x08400000022c783b */ /* 0x000f280000000200 */
[----:B------:R-:W4:Y:S04]  /*20ab0*/  LDSM.16.M88.4 R40, [R2+0x85000] ;  /* 0x085000000228783b */ /* 0x000f280000000200 */
[----:B------:R-:W-:Y:S04]  /*20ac0*/  STL [R1+0x390], R2 ;  /* 0x0003900201007387 */ /* 0x000fe80000100800 */
[----:B------:R-:W-:Y:S04]  /*20ad0*/  LDS R132, [R3] ;  /* 0x0000000003847984 */ /* 0x000fe80000000800 */
[----:B------:R-:W-:Y:S04]  /*20ae0*/  LDS R134, [R3+0x2000] ;  /* 0x0020000003867984 */ /* 0x000fe80000000800 */
[----:B------:R-:W-:Y:S04]  /*20af0*/  LDSM.16.M88.4 R248, [R2+0x87000] ;  /* 0x0870000002f8783b */ /* 0x000fe80000000200 */
[----:B-1----:R-:W-:Y:S04]  /*20b00*/  STL [R1+0x2a10], R58 ;  /* 0x002a103a01007387 */ /* 0x002fe80000100800 */
[----:B------:R-:W-:Y:S04]  /*20b10*/  STL [R1+0x2a0c], R59 ;  /* 0x002a0c3b01007387 */ /* 0x000fe80000100800 */
[----:B----4-:R-:W-:Y:S04]  /*20b20*/  STL [R1+0x2a14], R54 ;  /* 0x002a143601007387 */ /* 0x010fe80000100800 */
        /* <DEDUP_REMOVED lines=9> */
[----:B------:R-:W-:Y:S04]  /*20bc0*/  LDS R240, [R3+0x100] ;  /* 0x0001000003f07984 */ /* 0x000fe80000000800 */
[----:B------:R-:W-:Y:S04]  /*20bd0*/  LDS R242, [R3+0x2100] ;  /* 0x0021000003f27984 */ /* 0x000fe80000000800 */
[----:B------:R-:W-:Y:S04]  /*20be0*/  LDS R64, [R3+0x300] ;  /* 0x0003000003407984 */ /* 0x000fe80000000800 */
[----:B------:R-:W-:Y:S04]  /*20bf0*/  LDS R66, [R3+0x2300] ;  /* 0x0023000003427984 */ /* 0x000fe80000000800 */
[----:B------:R-:W-:Y:S04]  /*20c00*/  LDS R128, [R3+0x200] ;  /* 0x0002000003807984 */ /* 0x000fe80000000800 */
[----:B------:R-:W-:Y:S01]  /*20c10*/  LDS R130, [R3+0x2200] ;  /* 0x0022000003827984 */ /* 0x000fe20000000800 */
[----:B--2---:R-:W-:-:S03]  /*20c20*/  IMAD R0, R0, 0x40000, R39 ;  /* 0x0004000000007824 */ /* 0x004fc600078e0227 */
[----:B------:R-:W1:Y:S04]  /*20c30*/  LDSM.16.M88.4 R36, [R2+0x86000] ;  /* 0x086000000224783b */ /* 0x000e680000000200 */
[----:B------:R-:W-:Y:S04]  /*20c40*/  LDS R133, [R0] ;  /* 0x0000000000857984 */ /* 0x000fe80000000800 */
[----:B------:R-:W2:Y:S04]  /*20c50*/  LDS R135, [R0+0x2000] ;  /* 0x0020000000877984 */ /* 0x000ea80000000800 */
[----:B------:R-:W-:Y:S04]  /*20c60*/  LDS R241, [R0+0x100] ;  /* 0x0001000000f17984 */ /* 0x000fe80000000800 */
[----:B------:R-:W4:Y:S04]  /*20c70*/  LDS R243, [R0+0x2100] ;  /* 0x0021000000f37984 */ /* 0x000f280000000800 */
[----:B------:R-:W-:Y:S04]  /*20c80*/  LDS R65, [R0+0x300] ;  /* 0x0003000000417984 */ /* 0x000fe80000000800 */
[----:B------:R-:W2:Y:S04]  /*20c90*/  LDS R67, [R0+0x2300] ;  /* 0x0023000000437984 */ /* 0x000ea80000000800 */
[----:B------:R-:W-:Y:S04]  /*20ca0*/  LDS R129, [R0+0x200] ;  /* 0x0002000000817984 */ /* 0x000fe80000000800 */
[----:B------:R-:W3:Y:S04]  /*20cb0*/  LDS R131, [R0+0x2200] ;  /* 0x0022000000837984 */ /* 0x000ee80000000800 */
[----:B-1----:R-:W-:Y:S04]  /*20cc0*/  STL [R1+0x29d4], R38 ;  /* 0x0029d42601007387 */ /* 0x002fe80000100800 */
[----:B------:R-:W-:Y:S04]  /*20cd0*/  STL [R1+0x29d0], R39 ;  /* 0x0029d02701007387 */ /* 0x000fe80000100800 */
[----:B------:R-:W3:Y:S04]  /*20ce0*/  LDL.LU.64 R144, [R1+0x1f0] ;  /* 0x0001f00001907983 */ /* 0x000ee80000300a00 */
[----:B------:R-:W3:Y:S04]  /*20cf0*/  LDL.LU.64 R146, [R1+0x1f8] ;  /* 0x0001f80001927983 */ /* 0x000ee80000300a00 */
[----:B------:R-:W4:Y:S04]  /*20d00*/  LDL.LU.64 R140, [R1+0x1e0] ;  /* 0x0001e000018c7983 */ /* 0x000f280000300a00 */
[----:B------:R-:W4:Y:S04]  /*20d10*/  LDL.LU.64 R142, [R1+0x1e8] ;  /* 0x0001e800018e7983 */ /* 0x000f280000300a00 */
[----:B------:R-:W4:Y:S04]  /*20d20*/  LDL.LU.64 R136, [R1+0x1d0] ;  /* 0x0001d00001887983 */ /* 0x000f280000300a00 */
[----:B------:R-:W4:Y:S01]  /*20d30*/  LDL.LU.64 R138, [R1+0x1d8] ;  /* 0x0001d800018a7983 */ /* 0x000f220000300a00 */
[C---:B--2--5:R-:W-:Y:S03]  /*20d40*/  HMMA.1688.F32.TF32 R84, R132.reuse, R44, R84 ;  /* 0x0000002c8454723c */ /* 0x064fe60000081054 */
[----:B------:R-:W-:Y:S04]  /*20d50*/  STL [R1+0x29cc], R250 ;  /* 0x0029ccfa01007387 */ /* 0x000fe80000100800 */
[----:B------:R-:W-:Y:S11]  /*20d60*/  STL [R1+0x29c8], R251 ;  /* 0x0029c8fb01007387 */ /* 0x000ff60000100800 */
[----:B------:R-:W-:Y:S06]  /*20d70*/  @!UPT UIADD3 URZ, URZ, URZ, URZ ;  /* 0x0000003f3f3ff290 */ /* 0x000fec000fffe03f */
[----:B------:R-:W-:Y:S02]  /*20d80*/  IMAD.MOV.U32 R63, RZ, RZ, R84 ;  /* 0x000000ffff3f7224 */ /* 0x000fe400078e0054 */
[----:B------:R-:W-:Y:S01]  /*20d90*/  IMAD.MOV.U32 R50, RZ, RZ, R87 ;  /* 0x000000ffff327224 */ /* 0x000fe200078e0057 */
[C---:B---3--:R-:W-:Y:S08]  /*20da0*/  HMMA.1688.F32.TF32 R144, R132.reuse, R52, R144 ;  /* 0x000000348490723c */ /* 0x048ff00000081090 */
[C---:B----4-:R-:W-:Y:S08]  /*20db0*/  HMMA.1688.F32.TF32 R140, R132.reuse, R60, R140 ;  /* 0x0000003c848c723c */ /* 0x050ff0000008108c */
[C---:B------:R-:W-:Y:S07]  /*20dc0*/  HMMA.1688.F32.TF32 R136, R132.reuse, R48, R136 ;  /* 0x000000308488723c */ /* 0x040fee0000081088 */
[----:B------:R-:W-:Y:S08]  /*20dd0*/  STL [R1+0x1bc], R147 ;  /* 0x0001bc9301007387 */ /* 0x000ff00000100800 */
[----:B------:R-:W-:Y:S08]  /*20de0*/  STL [R1+0x1a0], R140 ;  /* 0x0001a08c01007387 */ /* 0x000ff00000100800 */
[----:B------:R-:W-:Y:S04]  /*20df0*/  STL [R1+0x194], R137 ;  /* 0x0001948901007387 */ /* 0x000fe80000100800 */
[----:B------:R-:W-:Y:S04]  /*20e00*/  STL [R1+0x198], R138 ;  /* 0x0001988a01007387 */ /* 0x000fe80000100800 */
[----:B------:R-:W-:Y:S04]  /*20e10*/  STL [R1+0x184], R85 ;  /* 0x0001845501007387 */ /* 0x000fe80000100800 */
[----:B------:R1:W-:Y:S02]  /*20e20*/  STL [R1+0x188], R86 ;  /* 0x0001885601007387 */ /* 0x0003e40000100800 */
[C---:B-1----:R-:W-:Y:S11]  /*20e30*/  HMMA.1688.F32.TF32 R84, R132.reuse, R40, R88 ;  /* 0x000000288454723c */ /* 0x042ff60000081058 */
[----:B------:R-:W-:Y:S11]  /*20e40*/  @!UPT UIADD3 URZ, URZ, URZ, URZ ;  /* 0x0000003f3f3ff290 */ /* 0x000ff6000fffe03f */
[----:B------:R-:W-:Y:S01]  /*20e50*/  @!UPT UIADD3 URZ, URZ, URZ, URZ ;  /* 0x0000003f3f3ff290 */ /* 0x000fe2000fffe03f */
[----:B------:R-:W-:Y:S01]  /*20e60*/  STL [R1+0x174], R85 ;  /* 0x0001745501007387 */ /* 0x000fe20000100800 */
[----:B------:R-:W-:Y:S01]  /*20e70*/  MOV R51, R84 ;  /* 0x0000005400337202 */ /* 0x000fe20000000f00 */
[----:B------:R-:W-:Y:S02]  /*20e80*/  IMAD.MOV.U32 R46, RZ, RZ, R87 ;  /* 0x000000ffff2e7224 */ /* 0x000fe400078e0057 */
[----:B------:R1:W-:Y:S02]  /*20e90*/  STL [R1+0x178], R86 ;  /* 0x0001785601007387 */ /* 0x0003e40000100800 */
[C---:B-1----:R-:W-:Y:S11]  /*20ea0*/  HMMA.1688.F32.TF32 R84, R132.reuse, R36, R92 ;  /* 0x000000248454723c */ /* 0x042ff6000008105c */
[----:B------:R-:W-:Y:S11]  /*20eb0*/  @!UPT UIADD3 URZ, URZ, URZ, URZ ;  /* 0x0000003f3f3ff290 */ /* 0x000ff6000fffe03f */
[----:B------:R-:W-:Y:S01]  /*20ec0*/  @!UPT UIADD3 URZ, URZ, URZ, URZ ;  /* 0x0000003f3f3ff290 */ /* 0x000fe2000fffe03f */
[----:B------:R1:W-:Y:S01]  /*20ed0*/  STL [R1+0x164], R85 ;  /* 0x0001645501007387 */ /* 0x0003e20000100800 */
[----:B------:R-:W-:Y:S01]  /*20ee0*/  IMAD.MOV.U32 R47, RZ, RZ, R84 ;  /* 0x000000ffff2f7224 */ /* 0x000fe200078e0054 */
[----:B------:R-:W-:Y:S01]  /*20ef0*/  MOV R42, R86 ;  /* 0x00000056002a7202 */ /* 0x000fe20000000f00 */
[----:B------:R-:W-:Y:S02]  /*20f00*/  IMAD.MOV.U32 R43, RZ, RZ, R87 ;  /* 0x000000ffff2b7224 */ /* 0x000fe400078e0057 */
[----:B-1----:R-:W-:Y:S11]  /*20f10*/  HMMA.1688.F32.TF32 R84, R132, R248, R96 ;  /* 0x000000f88454723c */ /* 0x002ff60000081060 */
[----:B------:R-:W-:Y:S11]  /*20f20*/  @!UPT UIADD3 URZ, URZ, URZ, URZ ;  /* 0x0000003f3f3ff290 */ /* 0x000ff6000fffe03f */
[----:B------:R-:W-:Y:S01]  /*20f30*/  @!UPT UIADD3 URZ, URZ, URZ, URZ ;  /* 0x0000003f3f3ff290 */ /* 0x000fe2000fffe03f */
[----:B------:R-:W-:Y:S01]  /*20f40*/  STL.64 [R1+0x150], R84 ;  /* 0x0001505401007387 */ /* 0x000fe20000100a00 */
[----:B------:R-:W-:-:S03]  /*20f50*/  IMAD.MOV.U32 R38, RZ, RZ, R87 ;  /* 0x000000ffff267224 */ /* 0x000fc600078e0057 */
[----:B------:R1:W-:Y:S02]  /*20f60*/  STL [R1+0x158], R86 ;  /* 0x0001585601007387 */ /* 0x0003e40000100800 */
[C---:B-1----:R-:W-:Y:S02]  /*20f70*/  HMMA.1688.F32.TF32 R84, R240.reuse, R56, R100 ;  /* 0x00000038f054723c */ /* 0x042fe40000081064 */
[----:B------:R-:W-:Y:S04]  /*20f80*/  LDS R100, [R3+0x500] ;  /* 0x0005000003647984 */ /* 0x000fe80000000800 */
[----:B------:R-:W-:Y:S02]  /*20f90*/  LDS R102, [R3+0x2500] ;  /* 0x0025000003667984 */ /* 0x000fe40000000800 */
[----:B------:R-:W-:Y:S02]  /*20fa0*/  HMMA.1688.F32.TF32 R92, R240, R48, R112 ;  /* 0x00000030f05c723c */ /* 0x000fe40000081070 */
[----:B------:R-:W-:Y:S04]  /*20fb0*/  LDS R101, [R0+0x500] ;  /* 0x0005000000657984 */ /* 0x000fe80000000800 */
[----:B------:R-:W1:Y:S09]  /*20fc0*/  LDS R103, [R0+0x2500] ;  /* 0x0025000000677984 */ /* 0x000e720000000800 */
[----:B------:R-:W-:Y:S01]  /*20fd0*/  STL [R1+0x144], R85 ;  /* 0x0001445501007387 */ /* 0x000fe20000100800 */
[----:B------:R-:W-:Y:S01]  /*20fe0*/  MOV R39, R84 ;  /* 0x0000005400277202 */ /* 0x000fe20000000f00 */
[----:B------:R-:W-:-:S02]  /*20ff0*/  IMAD.MOV.U32 R250, RZ, RZ, R87 ;  /* 0x000000fffffa7224 */ /* 0x000fc400078e0057 */
[----:B------:R2:W-:Y:S02]  /*21000*/  STL [R1+0x148], R86 ;  /* 0x0001485601007387 */ /* 0x0005e40000100800 */
[----:B--2---:R-:W-:Y:S11]  /*21010*/  HMMA.1688.F32.TF32 R84, R240, R52, R104 ;  /* 0x00000034f054723c */ /* 0x004ff60000081068 */
[----:B------:R-:W-:Y:S11]  /*21020*/  @!UPT UIADD3 URZ, URZ, URZ, URZ ;  /* 0x0000003f3f3ff290 */ /* 0x000ff6000fffe03f */
[----:B------:R-:W-:Y:S01]  /*21030*/  @!UPT UIADD3 URZ, URZ, URZ, URZ ;  /* 0x0000003f3f3ff290 */ /* 0x000fe2000fffe03f */
[----:B------:R-:W-:Y:S01]  /*21040*/  STL [R1+0x134], R85 ;  /* 0x0001345501007387 */ /* 0x000fe20000100800 */
[----:B------:R-:W-:-:S03]  /*21050*/  IMAD.MOV.U32 R251, RZ, RZ, R84 ;  /* 0x000000fffffb7224 */ /* 0x000fc600078e0054 */
[----:B------:R2:W-:Y:S02]  /*21060*/  STL.64 [R1+0x138], R86 ;  /* 0x0001385601007387 */ /* 0x0005e40000100a00 */
[C---:B--2---:R-:W-:Y:S08]  /*21070*/  HMMA.1688.F32.TF32 R84, R240.reuse, R60, R108 ;  /* 0x0000003cf054723c */ /* 0x044ff0000008106c */
[C---:B------:R-:W-:Y:S11]  /*21080*/  HMMA.1688.F32.TF32 R88, R240.reuse, R44, R116 ;  /* 0x0000002cf058723c */ /* 0x040ff60000081074 */
[----:B------:R-:W-:Y:S04]  /*21090*/  @!UPT UIADD3 URZ, URZ, URZ, URZ ;  /* 0x0000003f3f3ff290 */ /* 0x000fe8000fffe03f */
[----:B------:R-:W-:Y:S04]  /*210a0*/  STL.64 [R1+0xb0], R84 ;  /* 0x0000b05401007387 */ /* 0x000fe80000100a00 */
[----:B------:R2:W-:Y:S02]  /*210b0*/  STL.64 [R1+0xb8], R86 ;  /* 0x0000b85601007387 */ /* 0x0005e40000100a00 */
[----:B--2---:R-:W-:Y:S02]  /*210c0*/  HMMA.1688.F32.TF32 R84, R240, R40, R120 ;  /* 0x00000028f054723c */ /* 0x004fe40000081078 */
[----:B------:R-:W-:Y:S04]  /*210d0*/  STL.64 [R1+0x80], R92 ;  /* 0x0000805c01007387 */ /* 0x000fe80000100a00 */
[----:B------:R-:W-:Y:S04]  /*210e0*/  STL.64 [R1+0x88], R94 ;  /* 0x0000885e01007387 */ /* 0x000fe80000100a00 */
[----:B------:R-:W-:Y:S04]  /*210f0*/  STL.64 [R1+0x50], R88 ;  /* 0x0000505801007387 */ /* 0x000fe80000100a00 */
[----:B------:R-:W-:Y:S09]  /*21100*/  STL.64 [R1+0x58], R90 ;  /* 0x0000585a01007387 */ /* 0x000ff20000100a00 */
[----:B------:R2:W-:Y:S01]  /*21110*/  STL.64 [R1+0x30], R84 ;  /* 0x0000305401007387 */ /* 0x0005e20000100a00 */
[----:B------:R-:W-:Y:S01]  /*21120*/  MOV R252, R86 ;  /* 0x0000005600fc7202 */ /* 0x000fe20000000f00 */
[----:B------:R-:W-:-:S02]  /*21130*/  IMAD.MOV.U32 R2, RZ, RZ, R87 ;  /* 0x000000ffff027224 */ /* 0x000fc400078e0057 */
[----:B------:R-:W3:Y:S04]  /*21140*/  LDL.LU.64 R96, [R1+0x90] ;  /* 0x0000900001607983 */ /* 0x000ee80000300a00 */
[----:B------:R-:W3:Y:S01]  /*21150*/  LDL.LU.64 R98, [R1+0x98] ;  /* 0x0000980001627983 */ /* 0x000ee20000300a00 */
[C---:B--2---:R-:W-:Y:S08]  /*21160*/  HMMA.1688.F32.TF32 R84, R240.reuse, R36, R124 ;  /* 0x00000024f054723c */ /* 0x044ff0000008107c */
[----:B------:R-:W-:Y:S11]  /*21170*/  HMMA.1688.F32.TF32 R240, R240, R248, R160 ;  /* 0x000000f8f0f0723c */ /* 0x000ff600000810a0 */
[----:B------:R-:W-:Y:S04]  /*21180*/  @!UPT UIADD3 URZ, URZ, URZ, URZ ;  /* 0x0000003f3f3ff290 */ /* 0x000fe8000fffe03f */
[----:B------:R-:W-:Y:S04]  /*21190*/  STL.64 [R1+0x10], R84 ;  /* 0x0000105401007387 */ /* 0x000fe80000100a00 */
[----:B------:R-:W-:Y:S04]  /*211a0*/  STL.64 [R1+0x18], R86 ;  /* 0x0000185601007387 */ /* 0x000fe80000100a00 */
[----:B------:R-:W2:Y:S04]  /*211b0*/  LDL.LU.64 R108, [R1+0x120] ;  /* 0x00012000016c7983 */ /* 0x000ea80000300a00 */
[----:B------:R-:W2:Y:S04]  /*211c0*/  LDL.LU.64 R110, [R1+0x128] ;  /* 0x00012800016e7983 */ /* 0x000ea80000300a00 */
[----:B------:R-:W4:Y:S04]  /*211d0*/  LDL.LU.64 R112, [R1+0x110] ;  /* 0x0001100001707983 */ /* 0x000f280000300a00 */
[----:B------:R-:W4:Y:S04]  /*211e0*/  LDL.LU.64 R114, [R1+0x118] ;  /* 0x0001180001727983 */ /* 0x000f280000300a00 */
[----:B------:R-:W2:Y:S04]  /*211f0*/  LDL.LU.64 R116, [R1+0x100] ;  /* 0x0001000001747983 */ /* 0x000ea80000300a00 */
[----:B------:R-:W2:Y:S04]  /*21200*/  LDL.LU.64 R118, [R1+0x108] ;  /* 0x0001080001767983 */ /* 0x000ea80000300a00 */
[----:B------:R-:W2:Y:S04]  /*21210*/  LDL.LU.64 R120, [R1+0xf0] ;  /* 0x0000f00001787983 */ /* 0x000ea80000300a00 */
[----:B------:R-:W2:Y:S04]  /*21220*/  LDL.LU.64 R122, [R1+0xf8] ;  /* 0x0000f800017a7983 */ /* 0x000ea80000300a00 */
[----:B------:R-:W2:Y:S04]  /*21230*/  LDL.LU.64 R124, [R1+0xe0] ;  /* 0x0000e000017c7983 */ /* 0x000ea80000300a00 */
[----:B------:R-:W2:Y:S04]  /*21240*/  LDL.LU.64 R126, [R1+0xe8] ;  /* 0x0000e800017e7983 */ /* 0x000ea80000300a00 */
[----:B------:R-:W-:Y:S04]  /*21250*/  STL.64 [R1+0x29b0], R242 ;  /* 0x0029b0f201007387 */ /* 0x000fe80000100a00 */
[----:B------:R1:W-:Y:S01]  /*21260*/  STL.64 [R1+0x29a8], R240 ;  /* 0x0029a8f001007387 */ /* 0x0003e20000100a00 */
[-C--:B------:R-:W-:Y:S03]  /*21270*/  HMMA.1688.F32.TF32 R232, R132, R56.reuse, R232 ;  /* 0x0000003884e8723c */ /* 0x080fe600000810e8 */
[----:B------:R-:W-:Y:S04]  /*21280*/  LDS R84, [R3+0x400] ;  /* 0x0004000003547984 */ /* 0x000fe80000000800 */
[----:B------:R-:W-:Y:S04]  /*21290*/  LDS R86, [R3+0x2400] ;  /* 0x0024000003567984 */ /* 0x000fe80000000800 */
[----:B-1----:R-:W2:Y:S04]  /*212a0*/  LDL.LU.64 R240, [R1+0xd0] ;  /* 0x0000d00001f07983 */ /* 0x002ea80000300a00 */
[----:B------:R-:W2:Y:S01]  /*212b0*/  LDL.LU.64 R242, [R1+0xd8] ;  /* 0x0000d80001f27983 */ /* 0x000ea20000300a00 */
[C---:B------:R-:W-:Y:S03]  /*212c0*/  HMMA.1688.F32.TF32 R8, R64.reuse, R56, R8 ;  /* 0x000000384008723c */ /* 0x040fe60000081008 */
[----:B------:R-:W-:Y:S04]  /*212d0*/  LDS R85, [R0+0x400] ;  /* 0x0004000000557984 */ /* 0x000fe80000000800 */
[----:B------:R-:W1:Y:S01]  /*212e0*/  LDS R87, [R0+0x2400] ;  /* 0x0024000000577984 */ /* 0x000e620000000800 */
[----:B------:R-:W-:Y:S01]  /*212f0*/  IMAD.MOV.U32 R245, RZ, RZ, R232 ;  /* 0x000000fffff57224 */ /* 0x000fe200078e00e8 */
[----:B------:R-:W-:Y:S01]  /*21300*/  MOV R247, R234 ;  /* 0x000000ea00f77202 */ /* 0x000fe20000000f00 */
[----:B------:R-:W-:Y:S01]  /*21310*/  IMAD.MOV.U32 R246, RZ, RZ, R233 ;  /* 0x000000fffff67224 */ /* 0x000fe200078e00e9 */
[----:B------:R-:W-:Y:S01]  /*21320*/  MOV R234, R145 ;  /* 0x0000009100ea7202 */ /* 0x000fe20000000f00 */
[----:B------:R-:W-:Y:S01]  /*21330*/  IMAD.MOV.U32 R232, RZ, RZ, R235 ;  /* 0x000000ffffe87224 */ /* 0x000fe200078e00eb */
[----:B------:R-:W-:Y:S01]  /*21340*/  HMMA.1688.F32.TF32 R12, R64, R52, R12 ;  /* 0x00000034400c723c */ /* 0x000fe2000008100c */
[----:B------:R-:W-:-:S02]  /*21350*/  IMAD.MOV.U32 R233, RZ, RZ, R144 ;  /* 0x000000ffffe97224 */ /* 0x000fc400078e0090 */
[----:B------:R-:W-:-:S05]  /*21360*/  IMAD.MOV.U32 R235, RZ, RZ, R146 ;  /* 0x000000ffffeb7224 */ /* 0x000fca00078e0092 */
[C---:B------:R-:W-:Y:S08]  /*21370*/  HMMA.1688.F32.TF32 R16, R64.reuse, R60, R16 ;  /* 0x0000003c4010723c */ /* 0x040ff00000081010 */
[C---:B------:R-:W-:Y:S08]  /*21380*/  HMMA.1688.F32.TF32 R20, R64.reuse, R48, R20 ;  /* 0x000000304014723c */ /* 0x040ff00000081014 */
[C---:B------:R-:W-:Y:S08]  /*21390*/  HMMA.1688.F32.TF32 R24, R64.reuse, R44, R24 ;  /* 0x0000002c4018723c */ /* 0x040ff00000081018 */
[C---:B------:R-:W-:Y:S08]  /*213a0*/  HMMA.1688.F32.TF32 R144, R64.reuse, R40, R28 ;  /* 0x000000284090723c */ /* 0x040ff0000008101c */
[C---:B------:R-:W-:Y:S08]  /*213b0*/  HMMA.1688.F32.TF32 R32, R64.reuse, R36, R32 ;  /* 0x000000244020723c */ /* 0x040ff00000081020 */
[----:B------:R-:W-:Y:S01]  /*213c0*/  HMMA.1688.F32.TF32 R4, R64, R248, R4 ;  /* 0x000000f84004723c */ /* 0x000fe20000081004 */
[----:B------:R-:W-:Y:S04]  /*213d0*/  LDS R64, [R3+0x600] ;  /* 0x0006000003407984 */ /* 0x000fe80000000800 */
[----:B------:R-:W-:Y:S04]  /*213e0*/  LDS R66, [R3+0x2600] ;  /* 0x0026000003427984 */ /* 0x000fe80000000800 */
[----:B------:R-:W-:Y:S04]  /*213f0*/  LDS R65, [R0+0x600] ;  /* 0x0006000000417984 */ /* 0x000fe80000000800 */
[----:B------:R-:W3:Y:S01]  /*21400*/  LDS R67, [R0+0x2600] ;  /* 0x0026000000437984 */ /* 0x000ee20000000800 */
[C---:B------:R-:W-:Y:S08]  /*21410*/  HMMA.1688.F32.TF32 R236, R128.reuse, R56, R164 ;  /* 0x0000003880ec723c */ /* 0x040ff000000810a4 */
[----:B------:R-:W-:Y:S01]  /*21420*/  HMMA.1688.F32.TF32 R168, R128, R52, R168 ;  /* 0x0000003480a8723c */ /* 0x000fe200000810a8 */
[----:B------:R-:W-:Y:S01]  /*21430*/  IMAD.MOV.U32 R55, RZ, RZ, R136 ;  /* 0x000000ffff377224 */ /* 0x000fe200078e0088 */
[----:B------:R-:W-:Y:S01]  /*21440*/  MOV R62, R139 ;  /* 0x0000008b003e7202 */ /* 0x000fe20000000f00 */
[----:B------:R-:W-:Y:S01]  /*21450*/  IMAD.MOV.U32 R54, RZ, RZ, R141 ;  /* 0x000000ffff367224 */ /* 0x000fe200078e008d */
[----:B------:R-:W-:Y:S01]  /*21460*/  MOV R58, R142 ;  /* 0x0000008e003a7202 */ /* 0x000fe20000000f00 */
[----:B------:R-:W-:Y:S01]  /*21470*/  IMAD.MOV.U32 R59, RZ, RZ, R143 ;  /* 0x000000ffff3b7224 */ /* 0x000fe200078e008f */
[----:B------:R-:W-:Y:S02]  /*21480*/  LDS R28, [R3+0x700] ;  /* 0x00070000031c7984 */ /* 0x000fe40000000800 */
[----:B------:R-:W-:Y:S02]  /*21490*/  HMMA.1688.F32.TF32 R88, R100, R44, R152 ;  /* 0x0000002c6458723c */ /* 0x000fe40000081098 */
[----:B------:R-:W-:Y:S04]  /*214a0*/  LDS R30, [R3+0x2700] ;  /* 0x00270000031e7984 */ /* 0x000fe80000000800 */
[----:B------:R-:W-:Y:S04]  /*214b0*/  LDS R29, [R0+0x700] ;  /* 0x00070000001d7984 */ /* 0x000fe80000000800 */
[----:B------:R-:W-:Y:S04]  /*214c0*/  STL.64 [R1+0x29c0], R238 ;  /* 0x0029c0ee01007387 */ /* 0x000fe80000100a00 */
[----:B------:R-:W-:Y:S04]  /*214d0*/  STL.64 [R1+0x29b8], R236 ;  /* 0x0029b8ec01007387 */ /* 0x000fe80000100a00 */
[----:B------:R-:W-:Y:S04]  /*214e0*/  STL.64 [R1+0x29e0], R170 ;  /* 0x0029e0aa01007387 */ /* 0x000fe80000100a00 */
[----:B------:R1:W-:Y:S04]  /*214f0*/  STL.64 [R1+0x29d8], R168 ;  /* 0x0029d8a801007387 */ /* 0x0003e80000100a00 */
[----:B------:R-:W4:Y:S04]  /*21500*/  LDL.LU.64 R136, [R1+0xc0] ;  /* 0x0000c00001887983 */ /* 0x000f280000300a00 */
[----:B------:R-:W4:Y:S04]  /*21510*/  LDL.LU.64 R138, [R1+0xc8] ;  /* 0x0000c800018a7983 */ /* 0x000f280000300a00 */
[----:B------:R-:W4:Y:S04]  /*21520*/  LDL.LU.64 R140, [R1+0xa0] ;  /* 0x0000a000018c7983 */ /* 0x000f280000300a00 */
[----:B------:R-:W4:Y:S04]  /*21530*/  LDL.LU.64 R142, [R1+0xa8] ;  /* 0x0000a800018e7983 */ /* 0x000f280000300a00 */
[----:B------:R-:W4:Y:S04]  /*21540*/  LDL.LU.64 R160, [R1+0x70] ;  /* 0x0000700001a07983 */ /* 0x000f280000300a00 */
[----:B------:R-:W4:Y:S04]  /*21550*/  LDL.LU.64 R162, [R1+0x78] ;  /* 0x0000780001a27983 */ /* 0x000f280000300a00 */
[----:B------:R-:W4:Y:S01]  /*21560*/  LDL.LU.64 R152, [R1+0x60] ;  /* 0x0000600001987983 */ /* 0x000f220000300a00 */
[C---:B-1----:R-:W-:Y:S03]  /*21570*/  HMMA.1688.F32.TF32 R224, R84.reuse, R56, R224 ;  /* 0x0000003854e0723c */ /* 0x042fe600000810e0 */
[----:B------:R-:W4:Y:S04]  /*21580*/  LDL.LU.64 R154, [R1+0x68] ;  /* 0x00006800019a7983 */ /* 0x000f280000300a00 */
[----:B------:R-:W4:Y:S01]  /*21590*/  LDL.LU.64 R132, [R1+0x40] ;  /* 0x0000400001847983 */ /* 0x000f220000300a00 */
[C---:B------:R-:W-:Y:S03]  /*215a0*/  HMMA.1688.F32.TF32 R220, R84.reuse, R52, R220 ;  /* 0x0000003454dc723c */ /* 0x040fe600000810dc */
[----:B------:R-:W4:Y:S05]  /*215b0*/  LDL.LU.64 R134, [R1+0x48] ;  /* 0x0000480001867983 */ /* 0x000f2a0000300a00 */
[C---:B------:R-:W-:Y:S08]  /*215c0*/  HMMA.1688.F32.TF32 R68, R84.reuse, R60, R68 ;  /* 0x0000003c5444723c */ /* 0x040ff00000081044 */
[C---:B------:R-:W-:Y:S08]  /*215d0*/  HMMA.1688.F32.TF32 R156, R84.reuse, R48, R156 ;  /* 0x00000030549c723c */ /* 0x040ff0000008109c */
[C---:B------:R-:W-:Y:S01]  /*215e0*/  HMMA.1688.F32.TF32 R72, R84.reuse, R44, R72 ;  /* 0x0000002c5448723c */ /* 0x040fe20000081048 */
[----:B------:R-:W1:Y:S07]  /*215f0*/  LDS R31, [R0+0x2700] ;  /* 0x00270000001f7984 */ /* 0x000e6e0000000800 */
[C---:B------:R-:W-:Y:S08]  /*21600*/  HMMA.1688.F32.TF32 R200, R84.reuse, R40, R200 ;  /* 0x0000002854c8723c */ /* 0x040ff000000810c8 */
[C---:B------:R-:W-:Y:S08]  /*21610*/  HMMA.1688.F32.TF32 R76, R84.reuse, R36, R76 ;  /* 0x00000024544c723c */ /* 0x040ff0000008104c */
[----:B------:R-:W-:Y:S08]  /*21620*/  HMMA.1688.F32.TF32 R204, R84, R248, R204 ;  /* 0x000000f854cc723c */ /* 0x000ff000000810cc */
[----:B---3--:R-:W-:Y:S01]  /*21630*/  HMMA.1688.F32.TF32 R104, R64, R56, R96 ;  /* 0x000000384068723c */ /* 0x008fe20000081060 */
[----:B------:R-:W3:Y:S04]  /*21640*/  LDL.LU.64 R96, [R1+0x20] ;  /* 0x0000200001607983 */ /* 0x000ee80000300a00 */
[----:B------:R-:W3:Y:S03]  /*21650*/  LDL.LU.64 R98, [R1+0x28] ;  /* 0x0000280001627983 */ /* 0x000ee60000300a00 */
[-C--:B------:R-:W-:Y:S01]  /*21660*/  HMMA.1688.F32.TF32 R84, R100, R60.reuse, R148 ;  /* 0x0000003c6454723c */ /* 0x080fe20000081094 */
[----:B------:R-:W1:Y:S04]  /*21670*/  LDL.LU.64 R148, [R1] ;  /* 0x0000000001947983 */ /* 0x000e680000300a00 */
[----:B------:R-:W1:Y:S03]  /*21680*/  LDL.LU.64 R150, [R1+0x8] ;  /* 0x0000080001967983 */ /* 0x000e660000300a00 */
[----:B------:R-:W-:Y:S01]  /*21690*/  HMMA.1688.F32.TF32 R172, R128, R60, R172 ;  /* 0x0000003c80ac723c */ /* 0x000fe200000810ac */
[----:B------:R-:W-:-:S07]  /*216a0*/  MOV R168, R233 ;  /* 0x000000e900a87202 */ /* 0x000fce0000000f00 */
[----:B------:R-:W-:Y:S01]  /*216b0*/  HMMA.1688.F32.TF32 R176, R128, R48, R176 ;  /* 0x0000003080b0723c */ /* 0x000fe200000810b0 */
[----:B------:R-:W-:-:S07]  /*216c0*/  IMAD.MOV.U32 R169, RZ, RZ, R234 ;  /* 0x000000ffffa97224 */ /* 0x000fce00078e00ea */
[C---:B------:R-:W-:Y:S08]  /*216d0*/  HMMA.1688.F32.TF32 R180, R128.reuse, R44, R180 ;  /* 0x0000002c80b4723c */ /* 0x040ff000000810b4 */
[C---:B------:R-:W-:Y:S08]  /*216e0*/  HMMA.1688.F32.TF32 R184, R128.reuse, R40, R184 ;  /* 0x0000002880b8723c */ /* 0x040ff000000810b8 */
[C---:B------:R-:W-:Y:S08]  /*216f0*/  HMMA.1688.F32.TF32 R188, R128.reuse, R36, R188 ;  /* 0x0000002480bc723c */ /* 0x040ff000000810bc */
[----:B------:R-:W-:Y:S01]  /*21700*/  HMMA.1688.F32.TF32 R192, R128, R248, R192 ;  /* 0x000000f880c0723c */ /* 0x000fe200000810c0 */
[----:B------:R-:W-:Y:S01]  /*21710*/  IMAD.MOV.U32 R170, RZ, RZ, R235 ;  /* 0x000000ffffaa7224 */ /* 0x000fe200078e00eb */
[----:B------:R-:W-:Y:S01]  /*21720*/  MOV R237, R54 ;  /* 0x0000003600ed7202 */ /* 0x000fe20000000f00 */
[----:B------:R-:W-:-:S02]  /*21730*/  IMAD.MOV.U32 R238, RZ, RZ, R58 ;  /* 0x000000ffffee7224 */ /* 0x000fc400078e003a */
[----:B------:R-:W-:-:S03]  /*21740*/  IMAD.MOV.U32 R239, RZ, RZ, R59 ;  /* 0x000000ffffef7224 */ /* 0x000fc600078e003b */
[----:B--2---:R-:W-:Y:S07]  /*21750*/  HMMA.1688.F32.TF32 R128, R64, R36, R240 ;  /* 0x000000244080723c */ /* 0x004fee00000810f0 */
[----:B------:R-:W-:Y:S01]  /*21760*/  IMAD.MOV.U32 R240, RZ, RZ, R245 ;  /* 0x000000fffff07224 */ /* 0x000fe200078e00f5 */
[----:B------:R-:W-:Y:S01]  /*21770*/  MOV R241, R246 ;  /* 0x000000f600f17202 */ /* 0x000fe20000000f00 */
[----:B------:R-:W2:Y:S01]  /*21780*/  LDL.LU R245, [R1+0x2a30] ;  /* 0x002a300001f57983 */ /* 0x000ea20000300800 */
[----:B------:R-:W-:-:S02]  /*21790*/  IMAD.MOV.U32 R242, RZ, RZ, R247 ;  /* 0x000000fffff27224 */ /* 0x000fc400078e00f7 */
[----:B------:R-:W-:Y:S01]  /*217a0*/  IMAD.MOV.U32 R243, RZ, RZ, R232 ;  /* 0x000000fffff37224 */ /* 0x000fe200078e00e8 */
[----:B------:R-:W2:Y:S04]  /*217b0*/  LDL.LU R246, [R1+0x2a2c] ;  /* 0x002a2c0001f67983 */ /* 0x000ea80000300800 */
[----:B------:R-:W2:Y:S04]  /*217c0*/  LDL.LU R247, [R1+0x2a28] ;  /* 0x002a280001f77983 */ /* 0x000ea80000300800 */
[----:B------:R-:W3:Y:S04]  /*217d0*/  LDL.LU R232, [R1+0x2a24] ;  /* 0x002a240001e87983 */ /* 0x000ee80000300800 */
[----:B------:R-:W3:Y:S04]  /*217e0*/  LDL.LU R233, [R1+0x2a20] ;  /* 0x002a200001e97983 */ /* 0x000ee80000300800 */
[----:B------:R-:W3:Y:S04]  /*217f0*/  LDL.LU R234, [R1+0x2a1c] ;  /* 0x002a1c0001ea7983 */ /* 0x000ee80000300800 */
[----:B------:R-:W3:Y:S04]  /*21800*/  LDL.LU R235, [R1+0x2a18] ;  /* 0x002a180001eb7983 */ /* 0x000ee80000300800 */
[----:B------:R-:W3:Y:S04]  /*21810*/  LDL.LU R171, [R1+0x1bc] ;  /* 0x0001bc0001ab7983 */ /* 0x000ee80000300800 */
[----:B------:R-:W3:Y:S04]  /*21820*/  LDL.LU R236, [R1+0x1a0] ;  /* 0x0001a00001ec7983 */ /* 0x000ee80000300800 */
[----:B------:R-:W3:Y:S04]  /*21830*/  LDL.LU R54, [R1+0x2a14] ;  /* 0x002a140001367983 */ /* 0x000ee80000300800 */
[----:B------:R-:W3:Y:S04]  /*21840*/  LDL.LU R58, [R1+0x2a10] ;  /* 0x002a1000013a7983 */ /* 0x000ee80000300800 */
[----:B------:R-:W3:Y:S01]  /*21850*/  LDL.LU R59, [R1+0x2a0c] ;  /* 0x002a0c00013b7983 */ /* 0x000ee20000300800 */
[----:B------:R-:W-:Y:S08]  /*21860*/  HMMA.1688.F32.TF32 R92, R100, R40, R216 ;  /* 0x00000028645c723c */ /* 0x000ff000000810d8 */
[C---:B------:R-:W-:Y:S08]  /*21870*/  HMMA.1688.F32.TF32 R108, R64.reuse, R52, R108 ;  /* 0x00000034406c723c */ /* 0x040ff0000008106c */
[C---:B----4-:R-:W-:Y:S08]  /*21880*/  HMMA.1688.F32.TF32 R112, R64.reuse, R60, R112 ;  /* 0x0000003c4070723c */ /* 0x050ff00000081070 */
[C---:B------:R-:W-:Y:S08]  /*21890*/  HMMA.1688.F32.TF32 R116, R64.reuse, R48, R116 ;  /* 0x000000304074723c */ /* 0x040ff00000081074 */
[C---:B------:R-:W-:Y:S08]  /*218a0*/  HMMA.1688.F32.TF32 R120, R64.reuse, R44, R120 ;  /* 0x0000002c4078723c */ /* 0x040ff00000081078 */
[C---:B------:R-:W-:Y:S08]  /*218b0*/  HMMA.1688.F32.TF32 R124, R64.reuse, R40, R124 ;  /* 0x00000028407c723c */ /* 0x040ff0000008107c */
[----:B------:R-:W-:Y:S08]  /*218c0*/  HMMA.1688.F32.TF32 R136, R64, R248, R136 ;  /* 0x000000f84088723c */ /* 0x000ff00000081088 */
[C---:B-1----:R-:W-:Y:S01]  /*218d0*/  HMMA.1688.F32.TF32 R216, R28.reuse, R40, R148 ;  /* 0x000000281cd8723c */ /* 0x042fe20000081094 */
[----:B------:R-:W-:Y:S04]  /*218e0*/  LDS R148, [R3+0x4000] ;  /* 0x0040000003947984 */ /* 0x000fe80000000800 */
[----:B------:R-:W-:Y:S04]  /*218f0*/  LDS R150, [R3+0x6000] ;  /* 0x0060000003967984 */ /* 0x000fe80000000800 */
[----:B------:R-:W-:Y:S04]  /*21900*/  LDS R149, [R0+0x4000] ;  /* 0x0040000000957984 */ /* 0x000fe80000000800 */
[----:B------:R-:W3:Y:S01]  /*21910*/  LDS R151, [R0+0x6000] ;  /* 0x0060000000977984 */ /* 0x000ee20000000800 */
[----:B--2---:R-:W-:Y:S08]  /*21920*/  HMMA.1688.F32.TF32 R64, R28, R36, R244 ;  /* 0x000000241c40723c */ /* 0x004ff000000810f4 */
[----:B---3--:R-:W-:Y:S07]  /*21930*/  HMMA.1688.F32.TF32 R244, R148, R58, R240 ;  /* 0x0000003a94f4723c */ /* 0x008fee00000810f0 */
[----:B------:R-:W-:-:S02]  /*21940*/  MOV R240, R55 ;  /* 0x0000003700f07202 */ /* 0x000fc40000000f00 */
[----:B------:R-:W2:Y:S01]  /*21950*/  LDL.LU R55, [R1+0x2a08] ;  /* 0x002a080001377983 */ /* 0x000ea20000300800 */
[----:B------:R-:W-:-:S03]  /*21960*/  IMAD.MOV.U32 R243, RZ, RZ, R62 ;  /* 0x000000fffff37224 */ /* 0x000fc600078e003e */
[----:B------:R-:W3:Y:S01]  /*21970*/  LDL.LU R241, [R1+0x194] ;  /* 0x0001940001f17983 */ /* 0x000ee20000300800 */
[-C--:B------:R-:W-:Y:S03]  /*21980*/  HMMA.1688.F32.TF32 R80, R100, R56.reuse, R80 ;  /* 0x000000386450723c */ /* 0x080fe60000081050 */
[----:B------:R-:W3:Y:S04]  /*21990*/  LDL.LU R242, [R1+0x198] ;  /* 0x0001980001f27983 */ /* 0x000ee80000300800 */
[----:B------:R-:W4:Y:S01]  /*219a0*/  LDL.LU R62, [R1+0x2a04] ;  /* 0x002a0400013e7983 */ /* 0x000f220000300800 */
[----:B------:R-:W-:Y:S03]  /*219b0*/  HMMA.1688.F32.TF32 R140, R28, R56, R140 ;  /* 0x000000381c8c723c */ /* 0x000fe6000008108c */
[----:B------:R-:W-:Y:S04]  /*219c0*/  STL [R1+0x28cc], R244 ;  /* 0x0028ccf401007387 */ /* 0x000fe80000100800 */
[----:B------:R-:W-:Y:S04]  /*219d0*/  STL [R1+0x28c8], R245 ;  /* 0x0028c8f501007387 */ /* 0x000fe80000100800 */
[----:B------:R1:W-:Y:S04]  /*219e0*/  STL [R1+0x28c4], R246 ;  /* 0x0028c4f601007387 */ /* 0x0003e80000100800 */
[----:B------:R1:W-:Y:S01]  /*219f0*/  STL [R1+0x28c0], R247 ;  /* 0x0028c0f701007387 */ /* 0x0003e20000100800 */
[----:B--2---:R-:W-:Y:S11]  /*21a00*/  HMMA.1688.F32.TF32 R168, R148, R54, R168 ;  /* 0x0000003694a8723c */ /* 0x004ff600000810a8 */
[----:B------:R-:W-:Y:S11]  /*21a10*/  @!UPT UIADD3 URZ, URZ, URZ, URZ ;  /* 0x0000003f3f3ff290 */ /* 0x000ff6000fffe03f */
[----:B------:R-:W-:Y:S02]  /*21a20*/  @!UPT UIADD3 URZ, URZ, URZ, URZ ;  /* 0x0000003f3f3ff290 */ /* 0x000fe4000fffe03f */
[----:B------:R-:W-:Y:S01]  /*21a30*/  IMAD.MOV.U32 R57, RZ, RZ, R168 ;  /* 0x000000ffff397224 */ /* 0x000fe200078e00a8 */
[----:B------:R-:W-:Y:S02]  /*21a40*/  MOV R168, R63 ;  /* 0x0000003f00a87202 */ /* 0x000fe40000000f00 */
[----:B------:R-:W4:Y:S01]  /*21a50*/  LDL.LU R63, [R1+0x2a00] ;  /* 0x002a0000013f7983 */ /* 0x000f220000300800 */
[-C--:B------:R-:W-:Y:S01]  /*21a60*/  HMMA.1688.F32.TF32 R208, R100, R52.reuse, R208 ;  /* 0x0000003464d0723c */ /* 0x080fe200000810d0 */
[----:B------:R-:W-:Y:S02]  /*21a70*/  MOV R56, R169 ;  /* 0x000000a900387202 */ /* 0x000fe40000000f00 */
[----:B------:R-:W2:Y:S05]  /*21a80*/  LDL.LU R169, [R1+0x184] ;  /* 0x0001840001a97983 */ /* 0x000eaa0000300800 */
[----:B------:R-:W-:Y:S07]  /*21a90*/  HMMA.1688.F32.TF32 R160, R28, R52, R160 ;  /* 0x000000341ca0723c */ /* 0x000fee00000810a0 */
[----:B------:R-:W-:-:S02]  /*21aa0*/  IMAD.MOV.U32 R52, RZ, RZ, R171 ;  /* 0x000000ffff347224 */ /* 0x000fc400078e00ab */
[----:B------:R-:W-:Y:S02]  /*21ab0*/  IMAD.MOV.U32 R53, RZ, RZ, R170 ;  /* 0x000000ffff357224 */ /* 0x000fe400078e00aa */
[----:B------:R-:W2:Y:S01]  /*21ac0*/  LDL.LU R170, [R1+0x188] ;  /* 0x0001880001aa7983 */ /* 0x000ea20000300800 */
[----:B------:R-:W-:Y:S01]  /*21ad0*/  IMAD.MOV.U32 R171, RZ, RZ, R50 ;  /* 0x000000ffffab7224 */ /* 0x000fe200078e0032 */
[-C--:B------:R-:W-:Y:S02]  /*21ae0*/  HMMA.1688.F32.TF32 R212, R100, R48.reuse, R212 ;  /* 0x0000003064d4723c */ /* 0x080fe400000810d4 */
[----:B------:R-:W3:Y:S04]  /*21af0*/  LDL.LU R50, [R1+0x29fc] ;  /* 0x0029fc0001327983 */ /* 0x000ee80000300800 */
[----:B------:R-:W-:Y:S02]  /*21b00*/  STL [R1+0x28dc], R52 ;  /* 0x0028dc3401007387 */ /* 0x000fe40000100800 */
[----:B------:R-:W-:Y:S02]  /*21b10*/  HMMA.1688.F32.TF32 R132, R28, R48, R132 ;  /* 0x000000301c84723c */ /* 0x000fe40000081084 */
[----:B------:R-:W-:Y:S04]  /*21b20*/  STL [R1+0x28d8], R53 ;  /* 0x0028d83501007387 */ /* 0x000fe80000100800 */
[----:B------:R-:W-:Y:S04]  /*21b30*/  STL [R1+0x28d4], R56 ;  /* 0x0028d43801007387 */ /* 0x000fe80000100800 */
[----:B------:R-:W-:Y:S01]  /*21b40*/  STL [R1+0x28d0], R57 ;  /* 0x0028d03901007387 */ /* 0x000fe20000100800 */
[----:B----4-:R-:W-:Y:S11]  /*21b50*/  HMMA.1688.F32.TF32 R236, R148, R62, R236 ;  /* 0x0000003e94ec723c */ /* 0x010ff600000810ec */
[----:B------:R-:W-:Y:S11]  /*21b60*/  @!UPT UIADD3 URZ, URZ, URZ, URZ ;  /* 0x0000003f3f3ff290 */ /* 0x000ff6000fffe03f */
[----:B------:R-:W-:Y:S02]  /*21b70*/  @!UPT UIADD3 URZ, URZ, URZ, URZ ;  /* 0x0000003f3f3ff290 */ /* 0x000fe4000fffe03f */
[----:B------:R-:W-:Y:S01]  /*21b80*/  IMAD.MOV.U32 R49, RZ, RZ, R236 ;  /* 0x000000ffff317224 */ /* 0x000fe200078e00ec */
[----:B------:R-:W-:Y:S02]  /*21b90*/  MOV R236, R51 ;  /* 0x0000003300ec7202 */ /* 0x000fe40000000f00 */
[----:B------:R-:W3:Y:S01]  /*21ba0*/  LDL.LU R51, [R1+0x29f8] ;  /* 0x0029f80001337983 */ /* 0x000ee20000300800 */
[----:B------:R-:W-:Y:S01]  /*21bb0*/  HMMA.1688.F32.TF32 R96, R28, R44, R96 ;  /* 0x0000002c1c60723c */ /* 0x000fe20000081060 */
[----:B------:R-:W-:Y:S02]  /*21bc0*/  MOV R48, R237 ;  /* 0x000000ed00307202 */ /* 0x000fe40000000f00 */
[----:B------:R-:W4:Y:S04]  /*21bd0*/  LDL.LU R237, [R1+0x174] ;  /* 0x0001740001ed7983 */ /* 0x000f280000300800 */
[----:B------:R-:W-:-:S02]  /*21be0*/  IMAD.MOV.U32 R44, RZ, RZ, R239 ;  /* 0x000000ffff2c7224 */ /* 0x000fc400078e00ef */
[----:B------:R-:W-:Y:S02]  /*21bf0*/  IMAD.MOV.U32 R45, RZ, RZ, R238 ;  /* 0x000000ffff2d7224 */ /* 0x000fe400078e00ee */
[----:B------:R-:W4:Y:S01]  /*21c00*/  LDL.LU R238, [R1+0x178] ;  /* 0x0001780001ee7983 */ /* 0x000f220000300800 */
[----:B------:R-:W-:-:S03]  /*21c10*/  IMAD.MOV.U32 R239, RZ, RZ, R46 ;  /* 0x000000ffffef7224 */ /* 0x000fc600078e002e */
[----:B------:R-:W2:Y:S04]  /*21c20*/  LDL.LU R46, [R1+0x29f4] ;  /* 0x0029f400012e7983 */ /* 0x000ea80000300800 */
[----:B------:R-:W-:Y:S04]  /*21c30*/  STL [R1+0x28ec], R44 ;  /* 0x0028ec2c01007387 */ /* 0x000fe80000100800 */
[----:B------:R-:W-:Y:S04]  /*21c40*/  STL [R1+0x28e8], R45 ;  /* 0x0028e82d01007387 */ /* 0x000fe80000100800 */
[----:B------:R-:W-:Y:S04]  /*21c50*/  STL [R1+0x28e4], R48 ;  /* 0x0028e43001007387 */ /* 0x000fe80000100800 */
[----:B------:R-:W-:Y:S01]  /*21c60*/  STL [R1+0x28e0], R49 ;  /* 0x0028e03101007387 */ /* 0x000fe20000100800 */
[----:B------:R-:W-:Y:S03]  /*21c70*/  HMMA.1688.F32.TF32 R164, R28, R60, R152 ;  /* 0x0000003c1ca4723c */ /* 0x000fe60000081098 */
[----:B------:R-:W-:Y:S04]  /*21c80*/  LDS R152, [R3+0x4300] ;  /* 0x0043000003987984 */ /* 0x000fe80000000800 */
[----:B------:R-:W-:Y:S01]  /*21c90*/  LDS R154, [R3+0x6300] ;  /* 0x00630000039a7984 */ /* 0x000fe20000000800 */
[C---:B---3--:R-:W-:Y:S03]  /*21ca0*/  HMMA.1688.F32.TF32 R240, R148.reuse, R50, R240 ;  /* 0x0000003294f0723c */ /* 0x048fe600000810f0 */
[----:B------:R-:W-:Y:S04]  /*21cb0*/  LDS R153, [R0+0x4300] ;  /* 0x0043000000997984 */ /* 0x000fe80000000800 */
[----:B------:R-:W-:Y:S11]  /*21cc0*/  LDS R155, [R0+0x6300] ;  /* 0x00630000009b7984 */ /* 0x000ff60000000800 */
[----:B------:R-:W-:Y:S06]  /*21cd0*/  @!UPT UIADD3 URZ, URZ, URZ, URZ ;  /* 0x0000003f3f3ff290 */ /* 0x000fec000fffe03f */
[----:B-1----:R-:W-:Y:S01]  /*21ce0*/  IMAD.MOV.U32 R246, RZ, RZ, R240 ;  /* 0x000000fffff67224 */ /* 0x002fe200078e00f0 */
[----:B------:R-:W-:Y:S02]  /*21cf0*/  MOV R240, R47 ;  /* 0x0000002f00f07202 */ /* 0x000fe40000000f00 */
[----:B------:R-:W2:Y:S01]  /*21d00*/  LDL.LU R47, [R1+0x29f0] ;  /* 0x0029f000012f7983 */ /* 0x000ea20000300800 */
[----:B------:R-:W-:Y:S01]  /*21d10*/  MOV R247, R241 ;  /* 0x000000f100f77202 */ /* 0x000fe20000000f00 */
[----:B------:R-:W-:Y:S02]  /*21d20*/  IMAD.MOV.U32 R61, RZ, RZ, R242 ;  /* 0x000000ffff3d7224 */ /* 0x000fe400078e00f2 */
[----:B------:R-:W-:Y:S01]  /*21d30*/  IMAD.MOV.U32 R60, RZ, RZ, R243 ;  /* 0x000000ffff3c7224 */ /* 0x000fe200078e00f3 */
[----:B------:R-:W3:Y:S01]  /*21d40*/  LDL.LU R241, [R1+0x164] ;  /* 0x0001640001f17983 */ /* 0x000ee20000300800 */
[----:B------:R-:W-:Y:S02]  /*21d50*/  IMAD.MOV.U32 R242, RZ, RZ, R42 ;  /* 0x000000fffff27224 */ /* 0x000fe400078e002a */
[----:B------:R-:W-:Y:S01]  /*21d60*/  IMAD.MOV.U32 R243, RZ, RZ, R43 ;  /* 0x000000fffff37224 */ /* 0x000fe200078e002b */
[----:B------:R-:W4:Y:S04]  /*21d70*/  LDL.LU R42, [R1+0x29ec] ;  /* 0x0029ec00012a7983 */ /* 0x000f280000300800 */
[----:B------:R-:W4:Y:S04]  /*21d80*/  LDL.LU R43, [R1+0x29e8] ;  /* 0x0029e800012b7983 */ /* 0x000f280000300800 */
[----:B------:R-:W-:Y:S04]  /*21d90*/  STL [R1+0x28fc], R60 ;  /* 0x0028fc3c01007387 */ /* 0x000fe80000100800 */
[----:B------:R-:W-:Y:S04]  /*21da0*/  STL [R1+0x28f8], R61 ;  /* 0x0028f83d01007387 */ /* 0x000fe80000100800 */
[----:B------:R1:W-:Y:S04]  /*21db0*/  STL [R1+0x28f4], R247 ;  /* 0x0028f4f701007387 */ /* 0x0003e80000100800 */
[----:B------:R-:W-:Y:S01]  /*21dc0*/  STL [R1+0x28f0], R246 ;  /* 0x0028f0f601007387 */ /* 0x000fe20000100800 */
[----:B-1----:R-:W-:Y:S01]  /*21dd0*/  IMAD.MOV.U32 R247, RZ, RZ, R38 ;  /* 0x000000fffff77224 */ /* 0x002fe200078e0026 */
[C---:B--2---:R-:W-:Y:S08]  /*21de0*/  HMMA.1688.F32.TF32 R168, R148.reuse, R46, R168 ;  /* 0x0000002e94a8723c */ /* 0x044ff000000810a8 */
[----:B----4-:R-:W-:Y:S11]  /*21df0*/  HMMA.1688.F32.TF32 R236, R148, R42, R236 ;  /* 0x0000002a94ec723c */ /* 0x010ff600000810ec */
[----:B------:R-:W-:Y:S05]  /*21e00*/  @!UPT UIADD3 URZ, URZ, URZ, URZ ;  /* 0x0000003f3f3ff290 */ /* 0x000fea000fffe03f */
[----:B------:R-:W-:Y:S01]  /*21e10*/  MOV R245, R171 ;  /* 0x000000ab00f57202 */ /* 0x000fe20000000f00 */
[----:B------:R-:W-:Y:S01]  /*21e20*/  IMAD.MOV.U32 R244, RZ, RZ, R170 ;  /* 0x000000fffff47224 */ /* 0x000fe200078e00aa */
[----:B------:R-:W-:Y:S01]  /*21e30*/  MOV R56, R168 ;  /* 0x000000a800387202 */ /* 0x000fe20000000f00 */
[----:B------:R-:W-:Y:S01]  /*21e40*/  IMAD.MOV.U32 R57, RZ, RZ, R169 ;  /* 0x000000ffff397224 */ /* 0x000fe200078e00a9 */
[----:B------:R-:W2:Y:S04]  /*21e50*/  LDL.LU.64 R170, [R1+0x29e0] ;  /* 0x0029e00001aa7983 */ /* 0x000ea80000300a00 */
[----:B------:R-:W2:Y:S04]  /*21e60*/  LDL.LU.64 R168, [R1+0x29d8] ;  /* 0x0029d80001a87983 */ /* 0x000ea80000300a00 */
[----:B------:R-:W-:Y:S04]  /*21e70*/  STL [R1+0x290c], R245 ;  /* 0x00290cf501007387 */ /* 0x000fe80000100800 */
[----:B------:R1:W-:Y:S01]  /*21e80*/  STL [R1+0x2908], R244 ;  /* 0x002908f401007387 */ /* 0x0003e20000100800 */
[----:B------:R-:W-:Y:S01]  /*21e90*/  IMAD.MOV.U32 R48, RZ, RZ, R236 ;  /* 0x000000ffff307224 */ /* 0x000fe200078e00ec */
[----:B------:R-:W-:-:S02]  /*21ea0*/  MOV R236, R39 ;  /* 0x0000002700ec7202 */ /* 0x000fc40000000f00 */
[----:B-1----:R-:W4:Y:S04]  /*21eb0*/  LDL.LU R244, [R1+0x150] ;  /* 0x0001500001f47983 */ /* 0x002f280000300800 */
[----:B------:R-:W4:Y:S04]  /*21ec0*/  LDL.LU R245, [R1+0x154] ;  /* 0x0001540001f57983 */ /* 0x000f280000300800 */
[----:B------:R-:W4:Y:S04]  /*21ed0*/  LDL.LU R246, [R1+0x158] ;  /* 0x0001580001f67983 */ /* 0x000f280000300800 */
[----:B------:R-:W3:Y:S04]  /*21ee0*/  LDL.LU R38, [R1+0x29d4] ;  /* 0x0029d40001267983 */ /* 0x000ee80000300800 */
[----:B------:R-:W-:Y:S04]  /*21ef0*/  STL [R1+0x2904], R57 ;  /* 0x0029043901007387 */ /* 0x000fe80000100800 */
[----:B------:R-:W-:Y:S04]  /*21f00*/  STL [R1+0x2900], R56 ;  /* 0x0029003801007387 */ /* 0x000fe80000100800 */
[----:B------:R-:W3:Y:S01]  /*21f10*/  LDL.LU R39, [R1+0x29d0] ;  /* 0x0029d00001277983 */ /* 0x000ee20000300800 */
[----:B------:R-:W-:Y:S01]  /*21f20*/  IMAD.MOV.U32 R53, RZ, RZ, R239 ;  /* 0x000000ffff357224 */ /* 0x000fe200078e00ef */
[----:B------:R-:W-:Y:S01]  /*21f30*/  MOV R49, R237 ;  /* 0x000000ed00317202 */ /* 0x000fe20000000f00 */
[----:B------:R-:W-:Y:S01]  /*21f40*/  IMAD.MOV.U32 R52, RZ, RZ, R238 ;  /* 0x000000ffff347224 */ /* 0x000fe200078e00ee */
[----:B------:R-:W2:Y:S01]  /*21f50*/  LDL.LU R237, [R1+0x144] ;  /* 0x0001440001ed7983 */ /* 0x000ea20000300800 */
[----:B------:R-:W-:-:S03]  /*21f60*/  IMAD.MOV.U32 R239, RZ, RZ, R250 ;  /* 0x000000ffffef7224 */ /* 0x000fc600078e00fa */
[----:B------:R-:W2:Y:S04]  /*21f70*/  LDL.LU R238, [R1+0x148] ;  /* 0x0001480001ee7983 */ /* 0x000ea80000300800 */
[----:B------:R-:W4:Y:S04]  /*21f80*/  LDL.LU R250, [R1+0x29cc] ;  /* 0x0029cc0001fa7983 */ /* 0x000f280000300800 */
[----:B------:R-:W-:Y:S04]  /*21f90*/  STL [R1+0x291c], R53 ;  /* 0x00291c3501007387 */ /* 0x000fe80000100800 */
[----:B------:R-:W-:Y:S04]  /*21fa0*/  STL [R1+0x2918], R52 ;  /* 0x0029183401007387 */ /* 0x000fe80000100800 */
[----:B------:R-:W-:Y:S04]  /*21fb0*/  STL [R1+0x2914], R49 ;  /* 0x0029143101007387 */ /* 0x000fe80000100800 */
[----:B------:R-:W-:Y:S01]  /*21fc0*/  STL [R1+0x2910], R48 ;  /* 0x0029103001007387 */ /* 0x000fe20000100800 */
[----:B------:R-:W-:Y:S08]  /*21fd0*/  HMMA.1688.F32.TF32 R196, R100, R36, R196 ;  /* 0x0000002464c4723c */ /* 0x000ff000000810c4 */
[----:B---3--:R-:W-:Y:S11]  /*21fe0*/  HMMA.1688.F32.TF32 R240, R148, R38, R240 ;  /* 0x0000002694f0723c */ /* 0x008ff600000810f0 */
[----:B------:R-:W-:Y:S11]  /*21ff0*/  @!UPT UIADD3 URZ, URZ, URZ, URZ ;  /* 0x0000003f3f3ff290 */ /* 0x000ff6000fffe03f */
[----:B------:R-:W-:Y:S02]  /*22000*/  @!UPT UIADD3 URZ, URZ, URZ, URZ ;  /* 0x0000003f3f3ff290 */ /* 0x000fe4000fffe03f */
[----:B------:R-:W-:Y:S01]  /*22010*/  IMAD.MOV.U32 R41, RZ, RZ, R240 ;  /* 0x000000ffff297224 */ /* 0x000fe200078e00f0 */
[----:B------:R-:W-:Y:S02]  /*22020*/  MOV R240, R251 ;  /* 0x000000fb00f07202 */ /* 0x000fe40000000f00 */
[----:B------:R-:W4:Y:S01]  /*22030*/  LDL.LU R251, [R1+0x29c8] ;  /* 0x0029c80001fb7983 */ /* 0x000f220000300800 */
[----:B------:R-:W-:Y:S01]  /*22040*/  MOV R40, R241 ;  /* 0x000000f100287202 */ /* 0x000fe20000000f00 */
[----:B------:R-:W-:Y:S02]  /*22050*/  IMAD.MOV.U32 R37, RZ, RZ, R242 ;  /* 0x000000ffff257224 */ /* 0x000fe400078e00f2 */
[----:B------:R-:W3:Y:S01]  /*22060*/  LDL.LU R241, [R1+0x134] ;  /* 0x0001340001f17983 */ /* 0x000ee20000300800 */
[----:B------:R-:W-:-:S03]  /*22070*/  IMAD.MOV.U32 R36, RZ, RZ, R243 ;  /* 0x000000ffff247224 */ /* 0x000fc600078e00f3 */
[----:B------:R-:W3:Y:S04]  /*22080*/  LDL.LU R242, [R1+0x138] ;  /* 0x0001380001f27983 */ /* 0x000ee80000300800 */
[----:B------:R-:W3:Y:S01]  /*22090*/  LDL.LU R243, [R1+0x13c] ;  /* 0x00013c0001f37983 */ /* 0x000ee20000300800 */
[----:B------:R-:W-:Y:S03]  /*220a0*/  HMMA.1688.F32.TF32 R100, R100, R248, R228 ;  /* 0x000000f86464723c */ /* 0x000fe600000810e4 */
[----:B------:R-:W-:Y:S04]  /*220b0*/  LDS R228, [R3+0x4100] ;  /* 0x0041000003e47984 */ /* 0x000fe80000000800 */
[----:B------:R-:W-:Y:S04]  /*220c0*/  LDS R230, [R3+0x6100] ;  /* 0x0061000003e67984 */ /* 0x000fe80000000800 */
[----:B------:R-:W-:Y:S04]  /*220d0*/  LDS R229, [R0+0x4100] ;  /* 0x0041000000e57984 */ /* 0x000fe80000000800 */
[----:B------:R-:W2:Y:S04]  /*220e0*/  LDS R231, [R0+0x6100] ;  /* 0x0061000000e77984 */ /* 0x000ea80000000800 */
        /* <DEDUP_REMOVED lines=8> */
[----:B------:R-:W-:Y:S01]  /*22170*/  MOV R56, R237 ;  /* 0x000000ed00387202 */ /* 0x000fe20000000f00 */
[----:B------:R-:W-:Y:S02]  /*22180*/  IMAD.MOV.U32 R60, RZ, RZ, R238 ;  /* 0x000000ffff3c7224 */ /* 0x000fe400078e00ee */
[----:B------:R-:W-:Y:S01]  /*22190*/  IMAD.MOV.U32 R61, RZ, RZ, R239 ;  /* 0x000000ffff3d7224 */ /* 0x000fe200078e00ef */
[----:B----4-:R-:W-:Y:S11]  /*221a0*/  HMMA.1688.F32.TF32 R148, R148, R250, R244 ;  /* 0x000000fa9494723c */ /* 0x010ff600000810f4 */
[----:B------:R-:W-:Y:S11]  /*221b0*/  @!UPT UIADD3 URZ, URZ, URZ, URZ ;  /* 0x0000003f3f3ff290 */ /* 0x000ff6000fffe03f */
[----:B------:R-:W-:Y:S02]  /*221c0*/  @!UPT UIADD3 URZ, URZ, URZ, URZ ;  /* 0x0000003f3f3ff290 */ /* 0x000fe4000fffe03f */
[----:B------:R-:W-:Y:S01]  /*221d0*/  IMAD.MOV.U32 R247, RZ, RZ, R148 ;  /* 0x000000fffff77224 */ /* 0x000fe200078e0094 */
[----:B------:R-:W-:Y:S01]  /*221e0*/  MOV R44, R150 ;  /* 0x00000096002c7202 */ /* 0x000fe20000000f00 */
[----:B------:R-:W-:Y:S01]  /*221f0*/  IMAD.MOV.U32 R45, RZ, RZ, R151 ;  /* 0x000000ffff2d7224 */ /* 0x000fe200078e0097 */
[----:B------:R-:W2:Y:S01]  /*22200*/  LDL.LU R148, [R1+0xb0] ;  /* 0x0000b00001947983 */ /* 0x000ea20000300800 */
[----:B------:R-:W-:-:S03]  /*22210*/  IMAD.MOV.U32 R246, RZ, RZ, R149 ;  /* 0x000000fffff67224 */ /* 0x000fc600078e0095 */
[----:B------:R-:W2:Y:S04]  /*22220*/  LDL.LU R149, [R1+0xb4] ;  /* 0x0000b40001957983 */ /* 0x000ea80000300800 */
[----:B------:R-:W2:Y:S04]  /*22230*/  LDL.LU R150, [R1+0xb8] ;  /* 0x0000b80001967983 */ /* 0x000ea80000300800 */
[----:B------:R-:W2:Y:S04]  /*22240*/  LDL.LU R151, [R1+0xbc] ;  /* 0x0000bc0001977983 */ /* 0x000ea80000300800 */
[----:B------:R-:W-:Y:S04]  /*22250*/  STL [R1+0x293c], R45 ;  /* 0x00293c2d01007387 */ /* 0x000fe80000100800 */
[----:B------:R-:W-:Y:S04]  /*22260*/  STL [R1+0x2938], R44 ;  /* 0x0029382c01007387 */ /* 0x000fe80000100800 */
[----:B------:R-:W-:Y:S04]  /*22270*/  STL [R1+0x2934], R246 ;  /* 0x002934f601007387 */ /* 0x000fe80000100800 */
[----:B------:R4:W-:Y:S04]  /*22280*/  STL [R1+0x2930], R247 ;  /* 0x002930f701007387 */ /* 0x0009e80000100800 */
[----:B------:R-:W4:Y:S04]  /*22290*/  LDL.LU R236, [R1+0x80] ;  /* 0x0000800001ec7983 */ /* 0x000f280000300800 */
[----:B------:R-:W4:Y:S04]  /*222a0*/  LDL.LU R237, [R1+0x84] ;  /* 0x0000840001ed7983 */ /* 0x000f280000300800 */
[----:B------:R-:W4:Y:S04]  /*222b0*/  LDL.LU R238, [R1+0x88] ;  /* 0x0000880001ee7983 */ /* 0x000f280000300800 */
[----:B------:R-:W4:Y:S01]  /*222c0*/  LDL.LU R239, [R1+0x8c] ;  /* 0x00008c0001ef7983 */ /* 0x000f220000300800 */
[----:B---3--:R-:W-:Y:S03]  /*222d0*/  HMMA.1688.F32.TF32 R240, R228, R54, R240 ;  /* 0x00000036e4f0723c */ /* 0x008fe600000810f0 */
[----:B------:R-:W-:Y:S04]  /*222e0*/  STL [R1+0x294c], R61 ;  /* 0x00294c3d01007387 */ /* 0x000fe80000100800 */
[----:B------:R-:W-:Y:S04]  /*222f0*/  STL [R1+0x2948], R60 ;  /* 0x0029483c01007387 */ /* 0x000fe80000100800 */
[----:B------:R-:W-:Y:S04]  /*22300*/  STL [R1+0x2944], R56 ;  /* 0x0029443801007387 */ /* 0x000fe80000100800 */
[----:B------:R-:W-:Y:S09]  /*22310*/  STL [R1+0x2940], R57 ;  /* 0x0029403901007387 */ /* 0x000ff20000100800 */
[----:B------:R-:W-:Y:S01]  /*22320*/  MOV R49, R240 ;  /* 0x000000f000317202 */ /* 0x000fe20000000f00 */
[----:B------:R-:W-:Y:S01]  /*22330*/  IMAD.MOV.U32 R48, RZ, RZ, R241 ;  /* 0x000000ffff307224 */ /* 0x000fe200078e00f1 */
[----:B------:R-:W3:Y:S01]  /*22340*/  LDL.LU R240, [R1+0x50] ;  /* 0x0000500001f07983 */ /* 0x000ee20000300800 */
[----:B------:R-:W-:Y:S01]  /*22350*/  IMAD.MOV.U32 R245, RZ, RZ, R242 ;  /* 0x000000fffff57224 */ /* 0x000fe200078e00f2 */
[----:B------:R-:W-:-:S02]  /*22360*/  MOV R244, R243 ;  /* 0x000000f300f47202 */ /* 0x000fc40000000f00 */
[----:B------:R-:W3:Y:S04]  /*22370*/  LDL.LU R241, [R1+0x54] ;  /* 0x0000540001f17983 */ /* 0x000ee80000300800 */
[----:B------:R-:W3:Y:S04]  /*22380*/  LDL.LU R242, [R1+0x58] ;  /* 0x0000580001f27983 */ /* 0x000ee80000300800 */
[----:B------:R-:W3:Y:S04]  /*22390*/  LDL.LU R243, [R1+0x5c] ;  /* 0x00005c0001f37983 */ /* 0x000ee80000300800 */
[----:B------:R1:W-:Y:S04]  /*223a0*/  STL [R1+0x295c], R244 ;  /* 0x00295cf401007387 */ /* 0x0003e80000100800 */
[----:B------:R1:W-:Y:S04]  /*223b0*/  STL [R1+0x2958], R245 ;  /* 0x002958f501007387 */ /* 0x0003e80000100800 */
[----:B------:R-:W-:Y:S04]  /*223c0*/  STL [R1+0x2954], R48 ;  /* 0x0029543001007387 */ /* 0x000fe80000100800 */
[----:B------:R-:W-:Y:S01]  /*223d0*/  STL [R1+0x2950], R49 ;  /* 0x0029503101007387 */ /* 0x000fe20000100800 */
[C---:B--2---:R-:W-:Y:S08]  /*223e0*/  HMMA.1688.F32.TF32 R148, R228.reuse, R62, R148 ;  /* 0x0000003ee494723c */ /* 0x044ff00000081094 */
[----:B----4-:R-:W-:Y:S11]  /*223f0*/  HMMA.1688.F32.TF32 R236, R228, R50, R236 ;  /* 0x00000032e4ec723c */ /* 0x010ff600000810ec */
[----:B------:R-:W-:Y:S05]  /*22400*/  @!UPT UIADD3 URZ, URZ, URZ, URZ ;  /* 0x0000003f3f3ff290 */ /* 0x000fea000fffe03f */
[----:B-1----:R-:W-:Y:S01]  /*22410*/  IMAD.MOV.U32 R40, RZ, RZ, R148 ;  /* 0x000000ffff287224 */ /* 0x002fe200078e0094 */
        /* <DEDUP_REMOVED lines=8> */
[----:B------:R-:W-:Y:S01]  /*224a0*/  STL [R1+0x2968], R53 ;  /* 0x0029683501007387 */ /* 0x000fe20000100800 */
[----:B------:R-:W-:Y:S01]  /*224b0*/  IMAD.MOV.U32 R37, RZ, RZ, R239 ;  /* 0x000000ffff257224 */ /* 0x000fe200078e00ef */
[----:B------:R-:W-:Y:S01]  /*224c0*/  MOV R247, R237 ;  /* 0x000000ed00f77202 */ /* 0x000fe20000000f00 */
[----:B------:R-:W-:Y:S01]  /*224d0*/  IMAD.MOV.U32 R36, RZ, RZ, R238 ;  /* 0x000000ffff247224 */ /* 0x000fe200078e00ee */
[----:B------:R-:W-:Y:S01]  /*224e0*/  STL [R1+0x2964], R41 ;  /* 0x0029642901007387 */ /* 0x000fe20000100800 */
[----:B------:R-:W-:-:S03]  /*224f0*/  IMAD.MOV.U32 R246, RZ, RZ, R236 ;  /* 0x000000fffff67224 */ /* 0x000fc600078e00ec */
[----:B------:R-:W-:Y:S04]  /*22500*/  STL [R1+0x2960], R40 ;  /* 0x0029602801007387 */ /* 0x000fe80000100800 */
[----:B------:R-:W4:Y:S04]  /*22510*/  LDL.LU.64 R238, [R1+0x29c0] ;  /* 0x0029c00001ee7983 */ /* 0x000f280000300a00 */
[----:B------:R-:W4:Y:S04]  /*22520*/  LDL.LU.64 R236, [R1+0x29b8] ;  /* 0x0029b80001ec7983 */ /* 0x000f280000300a00 */
[----:B------:R-:W-:Y:S04]  /*22530*/  STL [R1+0x297c], R37 ;  /* 0x00297c2501007387 */ /* 0x000fe80000100800 */
[----:B------:R-:W-:Y:S01]  /*22540*/  STL [R1+0x2978], R36 ;  /* 0x0029782401007387 */ /* 0x000fe20000100800 */
[----:B---3--:R-:W-:Y:S03]  /*22550*/  HMMA.1688.F32.TF32 R240, R228, R46, R240 ;  /* 0x0000002ee4f0723c */ /* 0x008fe600000810f0 */
[----:B------:R-:W-:Y:S04]  /*22560*/  STL [R1+0x2974], R247 ;  /* 0x002974f701007387 */ /* 0x000fe80000100800 */
[----:B------:R1:W-:Y:S04]  /*22570*/  STL [R1+0x2970], R246 ;  /* 0x002970f601007387 */ /* 0x0003e80000100800 */
[----:B------:R-:W3:Y:S04]  /*22580*/  LDL.LU R244, [R1+0x30] ;  /* 0x0000300001f47983 */ /* 0x000ee80000300800 */
[----:B------:R-:W3:Y:S09]  /*22590*/  LDL.LU R245, [R1+0x34] ;  /* 0x0000340001f57983 */ /* 0x000ef20000300800 */
[----:B------:R-:W-:Y:S01]  /*225a0*/  IMAD.MOV.U32 R45, RZ, RZ, R242 ;  /* 0x000000ffff2d7224 */ /* 0x000fe200078e00f2 */
[----:B------:R-:W-:Y:S01]  /*225b0*/  MOV R57, R241 ;  /* 0x000000f100397202 */ /* 0x000fe20000000f00 */
[----:B------:R-:W-:-:S02]  /*225c0*/  IMAD.MOV.U32 R44, RZ, RZ, R243 ;  /* 0x000000ffff2c7224 */ /* 0x000fc400078e00f3 */
[----:B------:R-:W-:Y:S01]  /*225d0*/  IMAD.MOV.U32 R56, RZ, RZ, R240 ;  /* 0x000000ffff387224 */ /* 0x000fe200078e00f0 */
[----:B------:R-:W4:Y:S04]  /*225e0*/  LDL.LU.64 R242, [R1+0x29b0] ;  /* 0x0029b00001f27983 */ /* 0x000f280000300a00 */
[----:B------:R-:W4:Y:S01]  /*225f0*/  LDL.LU.64 R240, [R1+0x29a8] ;  /* 0x0029a80001f07983 */ /* 0x000f220000300a00 */
[----:B-1----:R-:W-:Y:S01]  /*22600*/  MOV R246, R252 ;  /* 0x000000fc00f67202 */ /* 0x002fe20000000f00 */
[----:B------:R-:W-:Y:S01]  /*22610*/  IMAD.MOV.U32 R247, RZ, RZ, R2 ;  /* 0x000000fffff77224 */ /* 0x000fe200078e0002 */
[----:B------:R-:W-:Y:S01]  /*22620*/  HMMA.1688.F32.TF32 R28, R28, R248, R232 ;  /* 0x000000f81c1c723c */ /* 0x000fe200000810e8 */
[----:B------:R-:W-:Y:S04]  /*22630*/  LDS R232, [R3+0x4200] ;  /* 0x0042000003e87984 */ /* 0x000fe80000000800 */
[----:B------:R-:W-:Y:S04]  /*22640*/  LDS R234, [R3+0x6200] ;  /* 0x0062000003ea7984 */ /* 0x000fe80000000800 */
[----:B------:R-:W-:Y:S04]  /*22650*/  LDS R233, [R0+0x4200] ;  /* 0x0042000000e97984 */ /* 0x000fe80000000800 */
[----:B------:R-:W1:Y:S04]  /*22660*/  LDS R235, [R0+0x6200] ;  /* 0x0062000000eb7984 */ /* 0x000e680000000800 */
[----:B------:R-:W-:Y:S04]  /*22670*/  STL [R1+0x298c], R44 ;  /* 0x00298c2c01007387 */ /* 0x000fe80000100800 */
[----:B------:R-:W-:Y:S04]  /*22680*/  STL [R1+0x2988], R45 ;  /* 0x0029882d01007387 */ /* 0x000fe80000100800 */
[----:B------:R1:W-:Y:S04]  /*22690*/  STL [R1+0x2984], R57 ;  /* 0x0029843901007387 */ /* 0x0003e80000100800 */
[----:B------:R1:W-:Y:S01]  /*226a0*/  STL [R1+0x2980], R56 ;  /* 0x0029803801007387 */ /* 0x0003e20000100800 */
[C---:B--2---:R-:W-:Y:S08]  /*226b0*/  HMMA.1688.F32.TF32 R148, R228.reuse, R38, R148 ;  /* 0x00000026e494723c */ /* 0x044ff00000081094 */
[----:B---3--:R-:W-:Y:S11]  /*226c0*/  HMMA.1688.F32.TF32 R244, R228, R42, R244 ;  /* 0x0000002ae4f4723c */ /* 0x008ff600000810f4 */
[----:B------:R-:W-:Y:S05]  /*226d0*/  @!UPT UIADD3 URZ, URZ, URZ, URZ ;  /* 0x0000003f3f3ff290 */ /* 0x000fea000fffe03f */
[----:B------:R-:W-:Y:S02]  /*226e0*/  IMAD.MOV.U32 R41, RZ, RZ, R148 ;  /* 0x000000ffff297224 */ /* 0x000fe400078e0094 */
[----:B------:R-:W-:-:S06]  /*226f0*/  IMAD.MOV.U32 R40, RZ, RZ, R149 ;  /* 0x000000ffff287224 */ /* 0x000fcc00078e0095 */
[----:B------:R-:W-:Y:S01]  /*22700*/  MOV R48, R244 ;  /* 0x000000f400307202 */ /* 0x000fe20000000f00 */
[----:B------:R-:W-:Y:S01]  /*22710*/  IMAD.MOV.U32 R49, RZ, RZ, R245 ;  /* 0x000000ffff317224 */ /* 0x000fe200078e00f5 */
[----:B------:R-:W-:Y:S01]  /*22720*/  MOV R244, R150 ;  /* 0x0000009600f47202 */ /* 0x000fe20000000f00 */
[----:B------:R-:W-:Y:S02]  /*22730*/  IMAD.MOV.U32 R245, RZ, RZ, R151 ;  /* 0x000000fffff57224 */ /* 0x000fe400078e0097 */
[----:B----4-:R-:W-:Y:S11]  /*22740*/  HMMA.1688.F32.TF32 R148, R228, R250, R240 ;  /* 0x000000fae494723c */ /* 0x010ff600000810f0 */
[----:B------:R-:W-:Y:S11]  /*22750*/  @!UPT UIADD3 URZ, URZ, URZ, URZ ;  /* 0x0000003f3f3ff290 */ /* 0x000ff6000fffe03f */
[----:B------:R-:W-:Y:S02]  /*22760*/  @!UPT UIADD3 URZ, URZ, URZ, URZ ;  /* 0x0000003f3f3ff290 */ /* 0x000fe4000fffe03f */
[----:B------:R-:W-:Y:S01]  /*22770*/  IMAD.MOV.U32 R243, RZ, RZ, R148 ;  /* 0x000000fffff37224 */ /* 0x000fe200078e0094 */
[----:B------:R-:W-:Y:S01]  /*22780*/  MOV R242, R149 ;  /* 0x0000009500f27202 */ /* 0x000fe20000000f00 */
[----:B------:R-:W-:Y:S02]  /*22790*/  IMAD.MOV.U32 R241, RZ, RZ, R150 ;  /* 0x000000fffff17224 */ /* 0x000fe400078e0096 */
[----:B------:R-:W-:Y:S02]  /*227a0*/  IMAD.MOV.U32 R240, RZ, RZ, R151 ;  /* 0x000000fffff07224 */ /* 0x000fe400078e0097 */
[----:B-1----:R-:W-:Y:S01]  /*227b0*/  HMMA.1688.F32.TF32 R148, R232, R58, R236 ;  /* 0x0000003ae894723c */ /* 0x002fe200000810ec */
[----:B------:R-:W-:Y:S01]  /*227c0*/  IMAD.MOV.U32 R61, RZ, RZ, R246 ;  /* 0x000000ffff3d7224 */ /* 0x000fe200078e00f6 */
[----:B------:R-:W-:-:S06]  /*227d0*/  MOV R60, R247 ;  /* 0x000000f7003c7202 */ /* 0x000fcc0000000f00 */
[C---:B------:R-:W-:Y:S11]  /*227e0*/  HMMA.1688.F32.TF32 R228, R232.reuse, R42, R184 ;  /* 0x0000002ae8e4723c */ /* 0x040ff600000810b8 */
[----:B------:R-:W-:Y:S05]  /*227f0*/  @!UPT UIADD3 URZ, URZ, URZ, URZ ;  /* 0x0000003f3f3ff290 */ /* 0x000fea000fffe03f */
[----:B------:R-:W-:Y:S01]  /*22800*/  MOV R247, R148 ;  /* 0x0000009400f77202 */ /* 0x000fe20000000f00 */
[----:B------:R-:W-:Y:S01]  /*22810*/  IMAD.MOV.U32 R246, RZ, RZ, R149 ;  /* 0x000000fffff67224 */ /* 0x000fe200078e0095 */
[----:B------:R-:W-:Y:S01]  /*22820*/  MOV R53, R151 ;  /* 0x0000009700357202 */ /* 0x000fe20000000f00 */
[----:B------:R-:W-:Y:S02]  /*22830*/  IMAD.MOV.U32 R52, RZ, RZ, R150 ;  /* 0x000000ffff347224 */ /* 0x000fe400078e0096 */
[----:B------:R-:W-:Y:S08]  /*22840*/  HMMA.1688.F32.TF32 R148, R232, R54, R168 ;  /* 0x00000036e894723c */ /* 0x000ff000000810a8 */
[----:B------:R-:W-:Y:S01]  /*22850*/  HMMA.1688.F32.TF32 R184, R152, R58, R8 ;  /* 0x0000003a98b8723c */ /* 0x000fe20000081008 */
[----:B------:R-:W-:Y:S04]  /*22860*/  LDS R8, [R3+0x4400] ;  /* 0x0044000003087984 */ /* 0x000fe80000000800 */
[----:B------:R-:W-:Y:S04]  /*22870*/  LDS R10, [R3+0x6400] ;  /* 0x00640000030a7984 */ /* 0x000fe80000000800 */
[----:B------:R-:W-:Y:S04]  /*22880*/  LDS R9, [R0+0x4400] ;  /* 0x0044000000097984 */ /* 0x000fe80000000800 */
[----:B------:R-:W1:Y:S01]  /*22890*/  LDS R11, [R0+0x6400] ;  /* 0x00640000000b7984 */ /* 0x000e620000000800 */
[----:B------:R-:W-:Y:S02]  /*228a0*/  HMMA.1688.F32.TF32 R236, R232, R46, R180 ;  /* 0x0000002ee8ec723c */ /* 0x000fe400000810b4 */
[----:B------:R-:W-:Y:S01]  /*228b0*/  IMAD.MOV.U32 R57, RZ, RZ, R148 ;  /* 0x000000ffff397224 */ /* 0x000fe200078e0094 */
[----:B------:R-:W-:Y:S01]  /*228c0*/  MOV R37, R150 ;  /* 0x0000009600257202 */ /* 0x000fe20000000f00 */
[----:B------:R-:W-:-:S02]  /*228d0*/  IMAD.MOV.U32 R56, RZ, RZ, R149 ;  /* 0x000000ffff387224 */ /* 0x000fc400078e0095 */
[----:B------:R-:W-:Y:S02]  /*228e0*/  IMAD.MOV.U32 R36, RZ, RZ, R151 ;  /* 0x000000ffff247224 */ /* 0x000fe400078e0097 */
[----:B------:R-:W-:Y:S01]  /*228f0*/  HMMA.1688.F32.TF32 R148, R232, R62, R172 ;  /* 0x0000003ee894723c */ /* 0x000fe200000810ac */
[----:B------:R-:W-:Y:S04]  /*22900*/  STL [R1+0x299c], R60 ;  /* 0x00299c3c01007387 */ /* 0x000fe80000100800 */
[----:B------:R-:W-:Y:S04]  /*22910*/  STL [R1+0x2998], R61 ;  /* 0x0029983d01007387 */ /* 0x000fe80000100800 */
[----:B------:R2:W-:Y:S04]  /*22920*/  STL [R1+0x2994], R49 ;  /* 0x0029943101007387 */ /* 0x0005e80000100800 */
[----:B------:R3:W-:Y:S04]  /*22930*/  STL [R1+0x2990], R48 ;  /* 0x0029903001007387 */ /* 0x0007e80000100800 */
[----:B------:R-:W-:Y:S04]  /*22940*/  STL [R1+0x29a4], R40 ;  /* 0x0029a42801007387 */ /* 0x000fe80000100800 */
[----:B------:R-:W-:Y:S04]  /*22950*/  STL [R1+0x29a0], R41 ;  /* 0x0029a02901007387 */ /* 0x000fe80000100800 */
[----:B------:R-:W-:Y:S01]  /*22960*/  STL [R1+0x28b0], R236 ;  /* 0x0028b0ec01007387 */ /* 0x000fe20000100800 */
[----:B--2---:R-:W-:Y:S01]  /*22970*/  IMAD.MOV.U32 R49, RZ, RZ, R148 ;  /* 0x000000ffff317224 */ /* 0x004fe200078e0094 */
[----:B---3--:R-:W-:Y:S01]  /*22980*/  MOV R48, R149 ;  /* 0x0000009500307202 */ /* 0x008fe20000000f00 */
[----:B------:R-:W-:Y:S01]  /*22990*/  IMAD.MOV.U32 R44, RZ, RZ, R150 ;  /* 0x000000ffff2c7224 */ /* 0x000fe200078e0096 */
[----:B------:R-:W-:Y:S01]  /*229a0*/  STL [R1+0x28ac], R237 ;  /* 0x0028aced01007387 */ /* 0x000fe20000100800 */
[----:B------:R-:W-:-:S02]  /*229b0*/  IMAD.MOV.U32 R45, RZ, RZ, R151 ;  /* 0x000000ffff2d7224 */ /* 0x000fc400078e0097 */
[----:B------:R-:W-:Y:S01]  /*229c0*/  HMMA.1688.F32.TF32 R148, R232, R50, R176 ;  /* 0x00000032e894723c */ /* 0x000fe200000810b0 */
[----:B------:R-:W-:Y:S04]  /*229d0*/  STL [R1+0x28a8], R238 ;  /* 0x0028a8ee01007387 */ /* 0x000fe80000100800 */
[----:B------:R1:W-:Y:S03]  /*229e0*/  STL [R1+0x28a4], R239 ;  /* 0x0028a4ef01007387 */ /* 0x0003e60000100800 */
[----:B------:R-:W-:Y:S08]  /*229f0*/  HMMA.1688.F32.TF32 R176, R152, R62, R16 ;  /* 0x0000003e98b0723c */ /* 0x000ff00000081010 */
[C---:B-1----:R-:W-:Y:S08]  /*22a00*/  HMMA.1688.F32.TF32 R236, R8.reuse, R58, R224 ;  /* 0x0000003a08ec723c */ /* 0x042ff000000810e0 */
[----:B------:R-:W-:Y:S01]  /*22a10*/  HMMA.1688.F32.TF32 R16, R8, R54, R220 ;  /* 0x000000360810723c */ /* 0x000fe200000810dc */
[----:B------:R-:W-:Y:S04]  /*22a20*/  STL [R1+0x28bc], R228 ;  /* 0x0028bce401007387 */ /* 0x000fe80000100800 */
[----:B------:R-:W-:Y:S04]  /*22a30*/  STL [R1+0x28b8], R229 ;  /* 0x0028b8e501007387 */ /* 0x000fe80000100800 */
[----:B------:R-:W-:Y:S04]  /*22a40*/  STL [R1+0x28b4], R230 ;  /* 0x0028b4e601007387 */ /* 0x000fe80000100800 */
[----:B------:R1:W-:Y:S03]  /*22a50*/  STL [R1+0x28a0], R231 ;  /* 0x0028a0e701007387 */ /* 0x0003e60000100800 */
[----:B------:R-:W-:Y:S01]  /*22a60*/  IMAD.MOV.U32 R226, RZ, RZ, R237 ;  /* 0x000000ffffe27224 */ /* 0x000fe200078e00ed */
[----:B------:R-:W-:Y:S01]  /*22a70*/  MOV R225, R238 ;  /* 0x000000ee00e17202 */ /* 0x000fe20000000f00 */
[----:B------:R-:W-:-:S06]  /*22a80*/  IMAD.MOV.U32 R224, RZ, RZ, R239 ;  /* 0x000000ffffe07224 */ /* 0x000fcc00078e00ef */
[----:B------:R-:W-:Y:S01]  /*22a90*/  IMAD.MOV.U32 R237, RZ, RZ, R16 ;  /* 0x000000ffffed7224 */ /* 0x000fe200078e0010 */
[----:B------:R-:W-:Y:S01]  /*22aa0*/  MOV R238, R17 ;  /* 0x0000001100ee7202 */ /* 0x000fe20000000f00 */
[----:B------:R-:W-:Y:S02]  /*22ab0*/  IMAD.MOV.U32 R239, RZ, RZ, R18 ;  /* 0x000000ffffef7224 */ /* 0x000fe400078e0012 */
[----:B-1----:R-:W-:Y:S02]  /*22ac0*/  IMAD.MOV.U32 R231, RZ, RZ, R19 ;  /* 0x000000ffffe77224 */ /* 0x002fe400078e0013 */
[----:B------:R-:W-:Y:S01]  /*22ad0*/  HMMA.1688.F32.TF32 R16, R8, R62, R68 ;  /* 0x0000003e0810723c */ /* 0x000fe20000081044 */
[----:B------:R-:W-:-:S07]  /*22ae0*/  IMAD.MOV.U32 R227, RZ, RZ, R236 ;  /* 0x000000ffffe37224 */ /* 0x000fce00078e00ec */
[----:B------:R-:W-:Y:S01]  /*22af0*/  HMMA.1688.F32.TF32 R180, R152, R54, R12 ;  /* 0x0000003698b4723c */ /* 0x000fe2000008100c */
[----:B------:R-:W-:Y:S04]  /*22b00*/  LDS R12, [R3+0x4500] ;  /* 0x00450000030c7984 */ /* 0x000fe80000000800 */
[----:B------:R-:W-:Y:S04]  /*22b10*/  LDS R14, [R3+0x6500] ;  /* 0x00650000030e7984 */ /* 0x000fe80000000800 */
[----:B------:R-:W-:Y:S04]  /*22b20*/  LDS R13, [R0+0x4500] ;  /* 0x00450000000d7984 */ /* 0x000fe80000000800 */
[----:B------:R-:W1:Y:S03]  /*22b30*/  LDS R15, [R0+0x6500] ;  /* 0x00650000000f7984 */ /* 0x000e660000000800 */
[----:B------:R-:W-:Y:S01]  /*22b40*/  MOV R228, R16 ;  /* 0x0000001000e47202 */ /* 0x000fe20000000f00 */
[----:B------:R-:W-:Y:S01]  /*22b50*/  IMAD.MOV.U32 R229, RZ, RZ, R17 ;  /* 0x000000ffffe57224 */ /* 0x000fe200078e0011 */
[----:B------:R-:W-:Y:S01]  /*22b60*/  MOV R236, R19 ;  /* 0x0000001300ec7202 */ /* 0x000fe20000000f00 */
[----:B------:R-:W-:-:S02]  /*22b70*/  IMAD.MOV.U32 R230, RZ, RZ, R18 ;  /* 0x000000ffffe67224 */ /* 0x000fc400078e0012 */
[----:B------:R-:W-:Y:S08]  /*22b80*/  HMMA.1688.F32.TF32 R16, R8, R50, R156 ;  /* 0x000000320810723c */ /* 0x000ff0000008109c */
[C---:B------:R-:W-:Y:S08]  /*22b90*/  HMMA.1688.F32.TF32 R168, R152.reuse, R46, R24 ;  /* 0x0000002e98a8723c */ /* 0x040ff00000081018 */
[----:B------:R-:W-:Y:S08]  /*22ba0*/  HMMA.1688.F32.TF32 R172, R152, R50, R20 ;  /* 0x0000003298ac723c */ /* 0x000ff00000081014 */
[----:B------:R-:W-:Y:S01]  /*22bb0*/  HMMA.1688.F32.TF32 R188, R232, R38, R188 ;  /* 0x00000026e8bc723c */ /* 0x000fe200000810bc */
[----:B------:R-:W-:Y:S04]  /*22bc0*/  STL.64 [R1+0x200], R16 ;  /* 0x0002001001007387 */ /* 0x000fe80000100a00 */
[----:B------:R2:W-:Y:S03]  /*22bd0*/  STL.64 [R1+0x208], R18 ;  /* 0x0002081201007387 */ /* 0x0005e60000100a00 */
[----:B------:R-:W-:Y:S08]  /*22be0*/  HMMA.1688.F32.TF32 R24, R8, R46, R72 ;  /* 0x0000002e0818723c */ /* 0x000ff00000081048 */
[----:B------:R-:W-:Y:S01]  /*22bf0*/  HMMA.1688.F32.TF32 R192, R232, R250, R192 ;  /* 0x000000fae8c0723c */ /* 0x000fe200000810c0 */
[----:B------:R-:W-:Y:S04]  /*22c00*/  LDS R232, [R3+0x4600] ;  /* 0x0046000003e87984 */ /* 0x000fe80000000800 */
[----:B------:R-:W-:Y:S03]  /*22c10*/  LDS R234, [R3+0x6600] ;  /* 0x0066000003ea7984 */ /* 0x000fe60000000800 */
[C---:B------:R-:W-:Y:S01]  /*22c20*/  HMMA.1688.F32.TF32 R20, R8.reuse, R42, R200 ;  /* 0x0000002a0814723c */ /* 0x040fe200000810c8 */
[----:B------:R-:W-:Y:S04]  /*22c30*/  LDS R233, [R0+0x4600] ;  /* 0x0046000000e97984 */ /* 0x000fe80000000800 */
[----:B------:R-:W3:Y:S03]  /*22c40*/  LDS R235, [R0+0x6600] ;  /* 0x0066000000eb7984 */ /* 0x000ee60000000800 */
[C---:B--2---:R-:W-:Y:S01]  /*22c50*/  HMMA.1688.F32.TF32 R16, R8.reuse, R38, R76 ;  /* 0x000000260810723c */ /* 0x044fe2000008104c */
[----:B------:R-:W-:Y:S01]  /*22c60*/  MOV R40, R148 ;  /* 0x0000009400287202 */ /* 0x000fe20000000f00 */
[----:B------:R-:W-:Y:S01]  /*22c70*/  IMAD.MOV.U32 R41, RZ, RZ, R149 ;  /* 0x000000ffff297224 */ /* 0x000fe200078e0095 */
[----:B------:R-:W-:Y:S01]  /*22c80*/  MOV R61, R151 ;  /* 0x00000097003d7202 */ /* 0x000fe20000000f00 */
[----:B------:R-:W-:Y:S01]  /*22c90*/  IMAD.MOV.U32 R60, RZ, RZ, R150 ;  /* 0x000000ffff3c7224 */ /* 0x000fe200078e0096 */
[----:B------:R-:W-:Y:S03]  /*22ca0*/  LDS R156, [R3+0x8300] ;  /* 0x00830000039c7984 */ /* 0x000fe60000000800 */
[----:B------:R-:W-:Y:S01]  /*22cb0*/  HMMA.1688.F32.TF32 R8, R8, R250, R204 ;  /* 0x000000fa0808723c */ /* 0x000fe200000810cc */
[----:B------:R-:W-:Y:S04]  /*22cc0*/  STL.64 [R1+0x1f0], R24 ;  /* 0x0001f01801007387 */ /* 0x000fe80000100a00 */
[----:B------:R-:W-:Y:S04]  /*22cd0*/  STL.64 [R1+0x1f8], R26 ;  /* 0x0001f81a01007387 */ /* 0x000fe80000100a00 */
[----:B------:R-:W-:Y:S04]  /*22ce0*/  STL.64 [R1+0x1e0], R20 ;  /* 0x0001e01401007387 */ /* 0x000fe80000100a00 */
[----:B------:R1:W-:Y:S04]  /*22cf0*/  STL.64 [R1+0x1e8], R22 ;  /* 0x0001e81601007387 */ /* 0x0003e80000100a00 */
[----:B------:R-:W-:Y:S04]  /*22d00*/  STL.64 [R1+0x1d0], R16 ;  /* 0x0001d01001007387 */ /* 0x000fe80000100a00 */
[----:B------:R2:W-:Y:S01]  /*22d10*/  STL.64 [R1+0x1d8], R18 ;  /* 0x0001d81201007387 */ /* 0x0005e20000100a00 */
[C---:B-1----:R-:W-:Y:S03]  /*22d20*/  HMMA.1688.F32.TF32 R20, R12.reuse, R58, R80 ;  /* 0x0000003a0c14723c */ /* 0x042fe60000081050 */
[----:B------:R-:W-:Y:S04]  /*22d30*/  STL.64 [R1+0x60], R8 ;  /* 0x0000600801007387 */ /* 0x000fe80000100a00 */
[----:B------:R1:W-:Y:S01]  /*22d40*/  STL.64 [R1+0x68], R10 ;  /* 0x0000680a01007387 */ /* 0x0003e20000100a00 */
[C---:B--2---:R-:W-:Y:S03]  /*22d50*/  HMMA.1688.F32.TF32 R16, R12.reuse, R54, R208 ;  /* 0x000000360c10723c */ /* 0x044fe600000810d0 */
[----:B------:R-:W-:Y:S04]  /*22d60*/  LDS R158, [R3+0xa300] ;  /* 0x00a30000039e7984 */ /* 0x000fe80000000800 */
[----:B------:R-:W-:Y:S01]  /*22d70*/  LDS R157, [R0+0x8300] ;  /* 0x00830000009d7984 */ /* 0x000fe20000000800 */
[C---:B-1----:R-:W-:Y:S03]  /*22d80*/  HMMA.1688.F32.TF32 R8, R12.reuse, R62, R84 ;  /* 0x0000003e0c08723c */ /* 0x042fe60000081054 */
[----:B------:R-:W-:Y:S04]  /*22d90*/  LDS R159, [R0+0xa300] ;  /* 0x00a30000009f7984 */ /* 0x000fe80000000800 */
[----:B------:R-:W-:Y:S04]  /*22da0*/  STL.64 [R1+0x50], R20 ;  /* 0x0000501401007387 */ /* 0x000fe80000100a00 */
[----:B------:R1:W-:Y:S04]  /*22db0*/  STL.64 [R1+0x58], R22 ;  /* 0x0000581601007387 */ /* 0x0003e80000100a00 */
[----:B------:R-:W-:Y:S04]  /*22dc0*/  STL.64 [R1+0x1b0], R16 ;  /* 0x0001b01001007387 */ /* 0x000fe80000100a00 */
[----:B------:R2:W-:Y:S01]  /*22dd0*/  STL.64 [R1+0x1b8], R18 ;  /* 0x0001b81201007387 */ /* 0x0005e20000100a00 */
[C---:B-1----:R-:W-:Y:S03]  /*22de0*/  HMMA.1688.F32.TF32 R20, R12.reuse, R50, R212 ;  /* 0x000000320c14723c */ /* 0x042fe600000810d4 */
[----:B------:R-:W-:Y:S04]  /*22df0*/  STL.64 [R1+0x1a0], R8 ;  /* 0x0001a00801007387 */ /* 0x000fe80000100a00 */
[----:B------:R1:W-:Y:S01]  /*22e00*/  STL.64 [R1+0x1a8], R10 ;  /* 0x0001a80a01007387 */ /* 0x0003e20000100a00 */
[----:B--2---:R-:W-:Y:S08]  /*22e10*/  HMMA.1688.F32.TF32 R16, R12, R46, R88 ;  /* 0x0000002e0c10723c */ /* 0x004ff00000081058 */
[C---:B------:R-:W-:Y:S08]  /*22e20*/  HMMA.1688.F32.TF32 R144, R152.reuse, R42, R144 ;  /* 0x0000002a9890723c */ /* 0x040ff00000081090 */
[----:B------:R-:W-:Y:S08]  /*22e30*/  HMMA.1688.F32.TF32 R148, R152, R38, R32 ;  /* 0x000000269894723c */ /* 0x000ff00000081020 */
[C---:B-1----:R-:W-:Y:S01]  /*22e40*/  HMMA.1688.F32.TF32 R8, R12.reuse, R42, R92 ;  /* 0x0000002a0c08723c */ /* 0x042fe2000008105c */
[----:B------:R-:W-:Y:S04]  /*22e50*/  STL.64 [R1+0x190], R20 ;  /* 0x0001901401007387 */ /* 0x000fe80000100a00 */
[----:B------:R1:W-:Y:S04]  /*22e60*/  STL.64 [R1+0x198], R22 ;  /* 0x0001981601007387 */ /* 0x0003e80000100a00 */
[----:B------:R-:W-:Y:S04]  /*22e70*/  STL.64 [R1+0x180], R16 ;  /* 0x0001801001007387 */ /* 0x000fe80000100a00 */
[----:B------:R-:W-:Y:S01]  /*22e80*/  STL.64 [R1+0x188], R18 ;  /* 0x0001881201007387 */ /* 0x000fe20000100a00 */
[----:B-1----:R-:W-:Y:S01]  /*22e90*/  HMMA.1688.F32.TF32 R20, R12, R38, R196 ;  /* 0x000000260c14723c */ /* 0x002fe200000810c4 */
[----:B------:R-:W-:Y:S01]  /*22ea0*/  MOV R86, R244 ;  /* 0x000000f400567202 */ /* 0x000fe20000000f00 */
[----:B------:R-:W-:Y:S01]  /*22eb0*/  IMAD.MOV.U32 R87, RZ, RZ, R245 ;  /* 0x000000ffff577224 */ /* 0x000fe200078e00f5 */
[----:B------:R-:W-:Y:S07]  /*22ec0*/  LDS R88, [R3+0x8100] ;  /* 0x0081000003587984 */ /* 0x000fee0000000800 */
[----:B------:R-:W-:Y:S01]  /*22ed0*/  IMAD.MOV.U32 R252, RZ, RZ, R10 ;  /* 0x000000fffffc7224 */ /* 0x000fe200078e000a */
[----:B------:R1:W-:Y:S01]  /*22ee0*/  STL.64 [R1+0x170], R8 ;  /* 0x0001700801007387 */ /* 0x0003e20000100a00 */
[----:B------:R-:W-:-:S03]  /*22ef0*/  IMAD.MOV.U32 R2, RZ, RZ, R11 ;  /* 0x000000ffff027224 */ /* 0x000fc600078e000b */
[----:B------:R-:W-:Y:S04]  /*22f00*/  LDS R90, [R3+0xa100] ;  /* 0x00a10000035a7984 */ /* 0x000fe80000000800 */
[----:B------:R-:W-:Y:S01]  /*22f10*/  LDS R89, [R0+0x8100] ;  /* 0x0081000000597984 */ /* 0x000fe20000000800 */
[----:B-1----:R-:W-:Y:S03]  /*22f20*/  HMMA.1688.F32.TF32 R8, R12, R250, R100 ;  /* 0x000000fa0c08723c */ /* 0x002fe60000081064 */
[----:B------:R-:W-:Y:S04]  /*22f30*/  STL [R1+0x289c], R2 ;  /* 0x00289c0201007387 */ /* 0x000fe80000100800 */
[----:B------:R-:W-:Y:S01]  /*22f40*/  STL [R1+0x2898], R252 ;  /* 0x002898fc01007387 */ /* 0x000fe20000100800 */
[C---:B---3--:R-:W-:Y:S03]  /*22f50*/  HMMA.1688.F32.TF32 R16, R232.reuse, R58, R104 ;  /* 0x0000003ae810723c */ /* 0x048fe60000081068 */
[----:B------:R-:W-:Y:S04]  /*22f60*/  STL.64 [R1+0x160], R20 ;  /* 0x0001601401007387 */ /* 0x000fe80000100a00 */
[----:B------:R-:W-:Y:S01]  /*22f70*/  STL.64 [R1+0x168], R22 ;  /* 0x0001681601007387 */ /* 0x000fe20000100a00 */
[C---:B------:R-:W-:Y:S03]  /*22f80*/  HMMA.1688.F32.TF32 R12, R232.reuse, R54, R108 ;  /* 0x00000036e80c723c */ /* 0x040fe6000008106c */
[----:B------:R-:W-:Y:S04]  /*22f90*/  LDS R91, [R0+0xa100] ;  /* 0x00a10000005b7984 */ /* 0x000fe80000000800 */
[----:B------:R-:W-:Y:S04]  /*22fa0*/  STL.64 [R1+0x150], R8 ;  /* 0x0001500801007387 */ /* 0x000fe80000100a00 */
[----:B------:R1:W-:Y:S02]  /*22fb0*/  STL.64 [R1+0x158], R10 ;  /* 0x0001580a01007387 */ /* 0x0003e40000100a00 */
[----:B-1----:R-:W-:Y:S02]  /*22fc0*/  HMMA.1688.F32.TF32 R8, R232, R62, R112 ;  /* 0x0000003ee808723c */ /* 0x002fe40000081070 */
[----:B------:R-:W-:Y:S04]  /*22fd0*/  STL.64 [R1+0x140], R16 ;  /* 0x0001401001007387 */ /* 0x000fe80000100a00 */
[----:B------:R1:W-:Y:S02]  /*22fe0*/  STL.64 [R1+0x148], R18 ;  /* 0x0001481201007387 */ /* 0x0003e40000100a00 */
[----:B------:R-:W-:Y:S02]  /*22ff0*/  HMMA.1688.F32.TF32 R152, R152, R250, R4 ;  /* 0x000000fa9898723c */ /* 0x000fe40000081004 */
[----:B------:R-:W-:Y:S04]  /*23000*/  LDS R4, [R3+0x4700] ;  /* 0x0047000003047984 */ /* 0x000fe80000000800 */
[----:B------:R-:W-:Y:S04]  /*23010*/  LDS R6, [R3+0x6700] ;  /* 0x0067000003067984 */ /* 0x000fe80000000800 */
[----:B------:R-:W-:Y:S04]  /*23020*/  LDS R5, [R0+0x4700] ;  /* 0x0047000000057984 */ /* 0x000fe80000000800 */
[----:B------:R-:W2:Y:S01]  /*23030*/  LDS R7, [R0+0x6700] ;  /* 0x0067000000077984 */ /* 0x000ea20000000800 */
[C---:B-1----:R-:W-:Y:S03]  /*23040*/  HMMA.1688.F32.TF32 R16, R232.reuse, R50, R116 ;  /* 0x00000032e810723c */ /* 0x042fe60000081074 */
[----:B------:R-:W-:Y:S04]  /*23050*/  STL.64 [R1+0x130], R12 ;  /* 0x0001300c01007387 */ /* 0x000fe80000100a00 */
[----:B------:R1:W-:Y:S04]  /*23060*/  STL.64 [R1+0x138], R14 ;  /* 0x0001380e01007387 */ /* 0x0003e80000100a00 */
[----:B------:R-:W-:Y:S04]  /*23070*/  STL.64 [R1+0x120], R8 ;  /* 0x0001200801007387 */ /* 0x000fe80000100a00 */
[----:B------:R3:W-:Y:S01]  /*23080*/  STL.64 [R1+0x128], R10 ;  /* 0x0001280a01007387 */ /* 0x0007e20000100a00 */
[----:B-1----:R-:W-:Y:S01]  /*23090*/  HMMA.1688.F32.TF32 R12, R232, R46, R120 ;  /* 0x0000002ee80c723c */ /* 0x002fe20000081078 */
[----:B------:R-:W-:Y:S01]  /*230a0*/  IMAD.MOV.U32 R104, RZ, RZ, R40 ;  /* 0x000000ffff687224 */ /* 0x000fe200078e0028 */
[----:B------:R-:W-:Y:S01]  /*230b0*/  MOV R105, R41 ;  /* 0x0000002900697202 */ /* 0x000fe20000000f00 */
[----:B------:R-:W-:-:S05]  /*230c0*/  IMAD.MOV.U32 R106, RZ, RZ, R60 ;  /* 0x000000ffff6a7224 */ /* 0x000fca00078e003c */
[----:B---3--:R-:W-:Y:S01]  /*230d0*/  HMMA.1688.F32.TF32 R8, R232, R42, R124 ;  /* 0x0000002ae808723c */ /* 0x008fe2000008107c */
[----:B------:R-:W-:Y:S04]  /*230e0*/  STL.64 [R1+0x110], R16 ;  /* 0x0001101001007387 */ /* 0x000fe80000100a00 */
[----:B------:R1:W-:Y:S01]  /*230f0*/  STL.64 [R1+0x118], R18 ;  /* 0x0001181201007387 */ /* 0x0003e20000100a00 */
[----:B------:R-:W-:Y:S01]  /*23100*/  IMAD.MOV.U32 R107, RZ, RZ, R61 ;  /* 0x000000ffff6b7224 */ /* 0x000fe200078e003d */
[----:B------:R-:W-:Y:S01]  /*23110*/  MOV R100, R49 ;  /* 0x0000003100647202 */ /* 0x000fe20000000f00 */
[----:B------:R-:W-:Y:S01]  /*23120*/  IMAD.MOV.U32 R101, RZ, RZ, R48 ;  /* 0x000000ffff657224 */ /* 0x000fe200078e0030 */
[----:B------:R-:W-:Y:S01]  /*23130*/  MOV R103, R45 ;  /* 0x0000002d00677202 */ /* 0x000fe20000000f00 */
[----:B------:R-:W-:-:S02]  /*23140*/  IMAD.MOV.U32 R102, RZ, RZ, R44 ;  /* 0x000000ffff667224 */ /* 0x000fc400078e002c */
[----:B------:R-:W-:Y:S01]  /*23150*/  IMAD.MOV.U32 R108, RZ, RZ, R57 ;  /* 0x000000ffff6c7224 */ /* 0x000fe200078e0039 */
[----:B--2---:R-:W-:Y:S01]  /*23160*/  HMMA.1688.F32.TF32 R196, R4, R58, R140 ;  /* 0x0000003a04c4723c */ /* 0x004fe2000008108c */
[----:B------:R-:W-:Y:S01]  /*23170*/  IMAD.MOV.U32 R109, RZ, RZ, R56 ;  /* 0x000000ffff6d7224 */ /* 0x000fe200078e0038 */
[----:B------:R-:W-:Y:S04]  /*23180*/  STL.64 [R1+0x100], R12 ;  /* 0x0001000c01007387 */ /* 0x000fe80000100a00 */
[----:B------:R-:W-:Y:S04]  /*23190*/  STL.64 [R1+0x108], R14 ;  /* 0x0001080e01007387 */ /* 0x000fe80000100a00 */
[----:B------:R2:W-:Y:S01]  /*231a0*/  STL.64 [R1+0xf0], R8 ;  /* 0x0000f00801007387 */ /* 0x0005e20000100a00 */
[----:B------:R-:W-:Y:S01]  /*231b0*/  MOV R2, R10 ;  /* 0x0000000a00027202 */ /* 0x000fe20000000f00 */
[----:B------:R-:W-:-:S02]  /*231c0*/  IMAD.MOV.U32 R252, RZ, RZ, R11 ;  /* 0x000000fffffc7224 */ /* 0x000fc400078e000b */
[----:B-1----:R-:W1:Y:S01]  /*231d0*/  S2R R19, SR_TID.X ;  /* 0x0000000000137919 */ /* 0x002e620000002100 */
[----:B------:R-:W-:Y:S01]  /*231e0*/  HMMA.1688.F32.TF32 R200, R4, R54, R160 ;  /* 0x0000003604c8723c */ /* 0x000fe200000810a0 */
[----:B------:R-:W-:Y:S01]  /*231f0*/  MOV R110, R37 ;  /* 0x00000025006e7202 */ /* 0x000fe20000000f00 */
[----:B------:R-:W-:Y:S01]  /*23200*/  IMAD.MOV.U32 R111, RZ, RZ, R36 ;  /* 0x000000ffff6f7224 */ /* 0x000fe200078e0024 */
[----:B------:R-:W-:Y:S01]  /*23210*/  MOV R93, R246 ;  /* 0x000000f6005d7202 */ /* 0x000fe20000000f00 */
[----:B------:R-:W-:Y:S01]  /*23220*/  IMAD.MOV.U32 R92, RZ, RZ, R247 ;  /* 0x000000ffff5c7224 */ /* 0x000fe200078e00f7 */
[----:B------:R-:W-:Y:S03]  /*23230*/  LDS R120, [R3+0x8200] ;  /* 0x0082000003787984 */ /* 0x000fe60000000800 */
[----:B--2---:R-:W-:Y:S01]  /*23240*/  HMMA.1688.F32.TF32 R8, R232, R38, R128 ;  /* 0x00000026e808723c */ /* 0x004fe20000081080 */
[----:B------:R-:W-:Y:S01]  /*23250*/  IMAD.MOV.U32 R94, RZ, RZ, R52 ;  /* 0x000000ffff5e7224 */ /* 0x000fe200078e0034 */
[----:B------:R-:W-:Y:S01]  /*23260*/  LDS R122, [R3+0xa200] ;  /* 0x00a20000037a7984 */ /* 0x000fe20000000800 */
[----:B------:R-:W-:-:S03]  /*23270*/  IMAD.MOV.U32 R95, RZ, RZ, R53 ;  /* 0x000000ffff5f7224 */ /* 0x000fc600078e0035 */
[----:B------:R-:W-:Y:S02]  /*23280*/  LDS R121, [R0+0x8200] ;  /* 0x0082000000797984 */ /* 0x000fe40000000800 */
[----:B------:R-:W-:Y:S02]  /*23290*/  HMMA.1688.F32.TF32 R232, R232, R250, R136 ;  /* 0x000000fae8e8723c */ /* 0x000fe40000081088 */
[----:B------:R-:W-:Y:S01]  /*232a0*/  LDS R123, [R0+0xa200] ;  /* 0x00a20000007b7984 */ /* 0x000fe20000000800 */
[----:B------:R-:W-:Y:S01]  /*232b0*/  IMAD.MOV.U32 R114, RZ, RZ, R241 ;  /* 0x000000ffff727224 */ /* 0x000fe200078e00f1 */
[----:B------:R-:W-:Y:S02]  /*232c0*/  MOV R115, R240 ;  /* 0x000000f000737202 */ /* 0x000fe40000000f00 */
[----:B------:R-:W-:Y:S02]  /*232d0*/  LDS R58, [R3+0xa000] ;  /* 0x00a00000033a7984 */ /* 0x000fe40000000800 */
[C---:B------:R-:W-:Y:S02]  /*232e0*/  HMMA.1688.F32.TF32 R204, R4.reuse, R62, R164 ;  /* 0x0000003e04cc723c */ /* 0x040fe400000810a4 */
[----:B------:R-:W-:Y:S06]  /*232f0*/  LDS R59, [R0+0xa000] ;  /* 0x00a00000003b7984 */ /* 0x000fec0000000800 */
[C---:B------:R-:W-:Y:S08]  /*23300*/  HMMA.1688.F32.TF32 R208, R4.reuse, R50, R132 ;  /* 0x0000003204d0723c */ /* 0x040ff00000081084 */
[C---:B------:R-:W-:Y:S01]  /*23310*/  HMMA.1688.F32.TF32 R212, R4.reuse, R46, R96 ;  /* 0x0000002e04d4723c */ /* 0x040fe20000081060 */
[----:B------:R-:W-:Y:S07]  /*23320*/  STL.64 [R1+0x2810], R234 ;  /* 0x002810ea01007387 */ /* 0x000fee0000100a00 */
[C---:B------:R-:W-:Y:S01]  /*23330*/  HMMA.1688.F32.TF32 R216, R4.reuse, R42, R216 ;  /* 0x0000002a04d8723c */ /* 0x040fe200000810d8 */
[----:B------:R1:W-:Y:S07]  /*23340*/  STL.64 [R1+0xe0], R8 ;  /* 0x0000e00801007387 */ /* 0x0003ee0000100a00 */
[C---:B------:R-:W-:Y:S01]  /*23350*/  HMMA.1688.F32.TF32 R220, R4.reuse, R38, R64 ;  /* 0x0000002604dc723c */ /* 0x040fe20000081040 */
[----:B------:R-:W-:Y:S07]  /*23360*/  STL.64 [R1+0xe8], R10 ;  /* 0x0000e80a01007387 */ /* 0x000fee0000100a00 */
[----:B------:R-:W-:Y:S01]  /*23370*/  HMMA.1688.F32.TF32 R248, R4, R250, R28 ;  /* 0x000000fa04f8723c */ /* 0x000fe2000008101c */
[C---:B-1----:R-:W-:Y:S01]  /*23380*/  LOP3.LUT R8, R19.reuse, 0x7, RZ, 0xc0, !PT ;  /* 0x0000000713087812 */ /* 0x042fe200078ec0ff */
[----:B------:R1:W-:Y:S01]  /*23390*/  STL.64 [R1+0x2808], R232 ;  /* 0x002808e801007387 */ /* 0x0003e20000100a00 */
[----:B------:R-:W-:-:S03]  /*233a0*/  IMAD.SHL.U32 R9, R19, 0x2, RZ ;  /* 0x0000000213097824 */ /* 0x000fc600078e00ff */
[----:B------:R-:W-:Y:S01]  /*233b0*/  STL.64 [R1+0x2820], R198 ;  /* 0x002820c601007387 */ /* 0x000fe20000100a00 */
[----:B------:R-:W-:-:S03]  /*233c0*/  IMAD R8, R8, 0x210, RZ ;  /* 0x0000021008087824 */ /* 0x000fc600078e02ff */
[----:B------:R-:W-:Y:S04]  /*233d0*/  STL.64 [R1+0x2818], R196 ;  /* 0x002818c401007387 */ /* 0x000fe80000100a00 */
[----:B------:R-:W-:Y:S01]  /*233e0*/  STL.64 [R1+0x2830], R202 ;  /* 0x002830ca01007387 */ /* 0x000fe20000100a00 */
[----:B------:R-:W-:-:S03]  /*233f0*/  LOP3.LUT R8, R8, 0x30, R9, 0x78, !PT ;  /* 0x0000003008087812 */ /* 0x000fc600078e7809 */
[----:B------:R-:W-:Y:S04]  /*23400*/  STL.64 [R1+0x2828], R200 ;  /* 0x002828c801007387 */ /* 0x000fe80000100a00 */
[----:B------:R-:W-:Y:S04]  /*23410*/  STL.64 [R1+0x2840], R206 ;  /* 0x002840ce01007387 */ /* 0x000fe80000100a00 */
[----:B------:R-:W-:Y:S01]  /*23420*/  STL.64 [R1+0x2838], R204 ;  /* 0x002838cc01007387 */ /* 0x000fe20000100a00 */
[----:B------:R-:W-:-:S03]  /*23430*/  LOP3.LUT R8, R8, 0x40, RZ, 0x3c, !PT ;  /* 0x0000004008087812 */ /* 0x000fc600078e3cff */
[----:B------:R-:W-:Y:S01]  /*23440*/  STL.64 [R1+0x2850], R210 ;  /* 0x002850d201007387 */ /* 0x000fe20000100a00 */
[----:B------:R-:W-:-:S03]  /*23450*/  MOV R4, UR4 ;  /* 0x0000000400047c02 */ /* 0x000fc60008000f00 */
[----:B------:R-:W-:Y:S04]  /*23460*/  STL.64 [R1+0x2848], R208 ;  /* 0x002848d001007387 */ /* 0x000fe80000100a00 */
[----:B------:R-:W-:Y:S04]  /*23470*/  STL.64 [R1+0x2860], R214 ;  /* 0x002860d601007387 */ /* 0x000fe80000100a00 */
[----:B------:R-:W-:Y:S04]  /*23480*/  STL.64 [R1+0x2858], R212 ;  /* 0x002858d401007387 */ /* 0x000fe80000100a00 */
[----:B------:R-:W-:Y:S01]  /*23490*/  STL.64 [R1+0x2870], R218 ;  /* 0x002870da01007387 */ /* 0x000fe20000100a00 */
[----:B------:R-:W-:-:S03]  /*234a0*/  IMAD R12, R4, 0x8000, R8 ;  /* 0x00008000040c7824 */ /* 0x000fc600078e0208 */
[----:B------:R-:W-:Y:S04]  /*234b0*/  STL.64 [R1+0x2868], R216 ;  /* 0x002868d801007387 */ /* 0x000fe80000100a00 */
[----:B------:R-:W-:Y:S04]  /*234c0*/  STL.64 [R1+0x2880], R222 ;  /* 0x002880de01007387 */ /* 0x000fe80000100a00 */
[----:B------:R-:W-:Y:S04]  /*234d0*/  STL.64 [R1+0x2878], R220 ;  /* 0x002878dc01007387 */ /* 0x000fe80000100a00 */
[----:B------:R-:W-:Y:S04]  /*234e0*/  STL.64 [R1+0x2890], R250 ;  /* 0x002890fa01007387 */ /* 0x000fe80000100a00 */
[----:B------:R-:W-:Y:S04]  /*234f0*/  STL.64 [R1+0x2888], R248 ;  /* 0x002888f801007387 */ /* 0x000fe80000100a00 */
[----:B------:R-:W2:Y:S04]  /*23500*/  LDL.LU R40, [R1+0x29a4] ;  /* 0x0029a40001287983 */ /* 0x000ea80000300800 */
[----:B------:R-:W3:Y:S04]  /*23510*/  LDL.LU R41, [R1+0x29a0] ;  /* 0x0029a00001297983 */ /* 0x000ee80000300800 */
[----:B------:R-:W4:Y:S04]  /*23520*/  LDL.LU R60, [R1+0x299c] ;  /* 0x00299c00013c7983 */ /* 0x000f280000300800 */
[----:B------:R-:W-:Y:S04]  /*23530*/  STL [R1+0x394], R12 ;  /* 0x0003940c01007387 */ /* 0x000fe80000100800 */
[----:B------:R-:W4:Y:S04]  /*23540*/  LDL.LU R61, [R1+0x2998] ;  /* 0x00299800013d7983 */ /* 0x000f280000300800 */
        /* <DEDUP_REMOVED lines=12> */
[----:B------:R-:W1:Y:S04]  /*23610*/  LDSM.16.M88.4 R32, [R12+0x82000] ;  /* 0x082000000c20783b */ /* 0x000e680000000200 */
[----:B------:R-:W-:Y:S04]  /*23620*/  LDSM.16.M88.4 R20, [R12+0x85000] ;  /* 0x085000000c14783b */ /* 0x000fe80000000200 */
[----:B------:R-:W-:Y:S04]  /*23630*/  LDSM.16.M88.4 R28, [R12+0x83000] ;  /* 0x083000000c1c783b */ /* 0x000fe80000000200 */
[----:B------:R-:W-:Y:S04]  /*23640*/  LDSM.16.M88.4 R8, [R12+0x80000] ;  /* 0x080000000c08783b */ /* 0x000fe80000000200 */
[----:B------:R-:W-:Y:S04]  /*23650*/  LDSM.16.M88.4 R4, [R12+0x81000] ;  /* 0x081000000c04783b */ /* 0x000fe80000000200 */
[----:B------:R-:W-:Y:S04]  /*23660*/  LDSM.16.M88.4 R24, [R12+0x84000] ;  /* 0x084000000c18783b */ /* 0x000fe80000000200 */
[----:B------:R-:W-:Y:S04]  /*23670*/  LDSM.16.M88.4 R16, [R12+0x86000] ;  /* 0x086000000c10783b */ /* 0x000fe80000000200 */
[----:B------:R-:W-:Y:S01]  /*23680*/  LDSM.16.M88.4 R12, [R12+0x87000] ;  /* 0x087000000c0c783b */ /* 0x000fe20000000200 */
[----:B--2---:R-:W-:-:S02]  /*23690*/  IMAD.MOV.U32 R85, RZ, RZ, R40 ;  /* 0x000000ffff557224 */ /* 0x004fc400078e0028 */
[----:B---3--:R-:W-:Y:S02]  /*236a0*/  IMAD.MOV.U32 R84, RZ, RZ, R41 ;  /* 0x000000ffff547224 */ /* 0x008fe400078e0029 */
[----:B------:R-:W2:Y:S04]  /*236b0*/  LDL.LU R41, [R1+0x2964] ;  /* 0x0029640001297983 */ /* 0x000ea80000300800 */
[----:B------:R-:W3:Y:S04]  /*236c0*/  LDL.LU R40, [R1+0x2960] ;  /* 0x0029600001287983 */ /* 0x000ee80000300800 */
[----:B------:R-:W3:Y:S01]  /*236d0*/  LDL.LU R244, [R1+0x295c] ;  /* 0x00295c0001f47983 */ /* 0x000ee20000300800 */
[----:B----4-:R-:W-:-:S03]  /*236e0*/  IMAD.MOV.U32 R83, RZ, RZ, R60 ;  /* 0x000000ffff537224 */ /* 0x010fc600078e003c */
[----:B------:R-:W4:Y:S01]  /*236f0*/  LDL.LU R245, [R1+0x2958] ;  /* 0x0029580001f57983 */ /* 0x000f220000300800 */
[----:B------:R-:W-:Y:S01]  /*23700*/  IMAD.MOV.U32 R82, RZ, RZ, R61 ;  /* 0x000000ffff527224 */ /* 0x000fe200078e003d */
[----:B------:R-:W-:Y:S01]  /*23710*/  MOV R81, R49 ;  /* 0x0000003100517202 */ /* 0x000fe20000000f00 */
[----:B------:R-:W-:Y:S02]  /*23720*/  IMAD.MOV.U32 R80, RZ, RZ, R48 ;  /* 0x000000ffff507224 */ /* 0x000fe400078e0030 */
[----:B------:R-:W4:Y:S04]  /*23730*/  LDL.LU R48, [R1+0x2954] ;  /* 0x0029540001307983 */ /* 0x000f280000300800 */
[----:B------:R-:W4:Y:S04]  /*23740*/  LDL.LU R49, [R1+0x2950] ;  /* 0x0029500001317983 */ /* 0x000f280000300800 */
[----:B------:R-:W4:Y:S01]  /*23750*/  LDL.LU R61, [R1+0x294c] ;  /* 0x00294c00013d7983 */ /* 0x000f220000300800 */
[----:B------:R-:W-:-:S03]  /*23760*/  IMAD.MOV.U32 R77, RZ, RZ, R57 ;  /* 0x000000ffff4d7224 */ /* 0x000fc600078e0039 */
[----:B------:R-:W4:Y:S01]  /*23770*/  LDL.LU R60, [R1+0x2948] ;  /* 0x00294800013c7983 */ /* 0x000f220000300800 */
[----:B------:R-:W-:-:S03]  /*23780*/  MOV R76, R56 ;  /* 0x00000038004c7202 */ /* 0x000fc60000000f00 */
[----:B------:R-:W4:Y:S04]  /*23790*/  LDL.LU R56, [R1+0x2944] ;  /* 0x0029440001387983 */ /* 0x000f280000300800 */
[----:B------:R-:W4:Y:S01]  /*237a0*/  LDL.LU R57, [R1+0x2940] ;  /* 0x0029400001397983 */ /* 0x000f220000300800 */
[----:B------:R-:W-:Y:S01]  /*237b0*/  IMAD.MOV.U32 R78, RZ, RZ, R45 ;  /* 0x000000ffff4e7224 */ /* 0x000fe200078e002d */
[----:B------:R-:W-:Y:S02]  /*237c0*/  MOV R79, R44 ;  /* 0x0000002c004f7202 */ /* 0x000fe40000000f00 */
[----:B------:R-:W4:Y:S01]  /*237d0*/  LDL.LU R45, [R1+0x293c] ;  /* 0x00293c00012d7983 */ /* 0x000f220000300800 */
[----:B------:R-:W-:Y:S01]  /*237e0*/  MOV R74, R36 ;  /* 0x00000024004a7202 */ /* 0x000fe20000000f00 */
[----:B------:R-:W-:-:S02]  /*237f0*/  IMAD.MOV.U32 R73, RZ, RZ, R247 ;  /* 0x000000ffff497224 */ /* 0x000fc400078e00f7 */
[----:B------:R-:W4:Y:S01]  /*23800*/  LDL.LU R44, [R1+0x2938] ;  /* 0x00293800012c7983 */ /* 0x000f220000300800 */
[----:B------:R-:W-:-:S03]  /*23810*/  IMAD.MOV.U32 R72, RZ, RZ, R246 ;  /* 0x000000ffff487224 */ /* 0x000fc600078e00f6 */
[----:B------:R-:W4:Y:S01]  /*23820*/  LDL.LU R246, [R1+0x2934] ;  /* 0x0029340001f67983 */ /* 0x000f220000300800 */
[----:B------:R-:W-:-:S03]  /*23830*/  IMAD.MOV.U32 R75, RZ, RZ, R37 ;  /* 0x000000ffff4b7224 */ /* 0x000fc600078e0025 */
[----:B------:R-:W4:Y:S04]  /*23840*/  LDL.LU R247, [R1+0x2930] ;  /* 0x0029300001f77983 */ /* 0x000f280000300800 */
[----:B------:R-:W4:Y:S01]  /*23850*/  LDL.LU R36, [R1+0x292c] ;  /* 0x00292c0001247983 */ /* 0x000f220000300800 */
[----:B------:R-:W-:-:S03]  /*23860*/  IMAD.MOV.U32 R70, RZ, RZ, R53 ;  /* 0x000000ffff467224 */ /* 0x000fc600078e0035 */
[----:B------:R-:W4:Y:S01]  /*23870*/  LDL.LU R37, [R1+0x2928] ;  /* 0x0029280001257983 */ /* 0x000f220000300800 */
[----:B------:R-:W-:Y:S01]  /*23880*/  IMAD.MOV.U32 R71, RZ, RZ, R52 ;  /* 0x000000ffff477224 */ /* 0x000fe200078e0034 */
[----:B--2---:R-:W-:Y:S01]  /*23890*/  MOV R69, R41 ;  /* 0x0000002900457202 */ /* 0x004fe20000000f00 */
[----:B---3--:R-:W-:Y:S02]  /*238a0*/  IMAD.MOV.U32 R68, RZ, RZ, R40 ;  /* 0x000000ffff447224 */ /* 0x008fe400078e0028 */
[----:B------:R-:W2:Y:S04]  /*238b0*/  LDL.LU R40, [R1+0x2924] ;  /* 0x0029240001287983 */ /* 0x000ea80000300800 */
[----:B------:R-:W3:Y:S04]  /*238c0*/  LDL.LU R41, [R1+0x2920] ;  /* 0x0029200001297983 */ /* 0x000ee80000300800 */
[----:B------:R-:W2:Y:S01]  /*238d0*/  LDL.LU R53, [R1+0x291c] ;  /* 0x00291c0001357983 */ /* 0x000ea20000300800 */
[----:B----4-:R-:W-:-:S03]  /*238e0*/  IMAD.MOV.U32 R118, RZ, RZ, R245 ;  /* 0x000000ffff767224 */ /* 0x010fc600078e00f5 */
[----:B------:R-:W4:Y:S01]  /*238f0*/  LDL.LU R52, [R1+0x2918] ;  /* 0x0029180001347983 */ /* 0x000f220000300800 */
[----:B------:R-:W-:Y:S01]  /*23900*/  IMAD.MOV.U32 R117, RZ, RZ, R48 ;  /* 0x000000ffff757224 */ /* 0x000fe200078e0030 */
[----:B------:R-:W-:Y:S02]  /*23910*/  MOV R119, R244 ;  /* 0x000000f400777202 */ /* 0x000fe40000000f00 */
[----:B------:R-:W-:Y:S02]  /*23920*/  MOV R116, R49 ;  /* 0x0000003100747202 */ /* 0x000fe40000000f00 */
[----:B------:R-:W1:Y:S04]  /*23930*/  LDL.LU R49, [R1+0x2914] ;  /* 0x0029140001317983 */ /* 0x000e680000300800 */
[----:B------:R-:W3:Y:S04]  /*23940*/  LDL.LU R48, [R1+0x2910] ;  /* 0x0029100001307983 */ /* 0x000ee80000300800 */
[----:B------:R-:W3:Y:S01]  /*23950*/  LDL.LU R245, [R1+0x290c] ;  /* 0x00290c0001f57983 */ /* 0x000ee20000300800 */
[----:B------:R-:W-:-:S03]  /*23960*/  IMAD.MOV.U32 R125, RZ, RZ, R56 ;  /* 0x000000ffff7d7224 */ /* 0x000fc600078e0038 */
[----:B------:R-:W3:Y:S01]  /*23970*/  LDL.LU R244, [R1+0x2908] ;  /* 0x0029080001f47983 */ /* 0x000ee20000300800 */
[----:B------:R-:W-:-:S03]  /*23980*/  IMAD.MOV.U32 R124, RZ, RZ, R57 ;  /* 0x000000ffff7c7224 */ /* 0x000fc600078e0039 */
[----:B------:R-:W3:Y:S04]  /*23990*/  LDL.LU R57, [R1+0x2904] ;  /* 0x0029040001397983 */ /* 0x000ee80000300800 */
[----:B------:R-:W3:Y:S01]  /*239a0*/  LDL.LU R56, [R1+0x2900] ;  /* 0x0029000001387983 */ /* 0x000ee20000300800 */
[----:B------:R-:W-:Y:S01]  /*239b0*/  MOV R126, R60 ;  /* 0x0000003c007e7202 */ /* 0x000fe20000000f00 */
[----:B------:R-:W-:Y:S02]  /*239c0*/  IMAD.MOV.U32 R127, RZ, RZ, R61 ;  /* 0x000000ffff7f7224 */ /* 0x000fe400078e003d */
[----:B------:R-:W3:Y:S01]  /*239d0*/  LDL.LU R60, [R1+0x28fc] ;  /* 0x0028fc00013c7983 */ /* 0x000ee20000300800 */
[----:B------:R-:W-:Y:S01]  /*239e0*/  IMAD.MOV.U32 R130, RZ, RZ, R44 ;  /* 0x000000ffff827224 */ /* 0x000fe200078e002c */
[----:B------:R-:W-:-:S02]  /*239f0*/  MOV R129, R246 ;  /* 0x000000f600817202 */ /* 0x000fc40000000f00 */
[----:B------:R-:W3:Y:S01]  /*23a00*/  LDL.LU R61, [R1+0x28f8] ;  /* 0x0028f800013d7983 */ /* 0x000ee20000300800 */
[----:B------:R-:W-:-:S03]  /*23a10*/  IMAD.MOV.U32 R128, RZ, RZ, R247 ;  /* 0x000000ffff807224 */ /* 0x000fc600078e00f7 */
[----:B------:R-:W3:Y:S01]  /*23a20*/  LDL.LU R247, [R1+0x28f4] ;  /* 0x0028f40001f77983 */ /* 0x000ee20000300800 */
[----:B------:R-:W-:-:S03]  /*23a30*/  IMAD.MOV.U32 R131, RZ, RZ, R45 ;  /* 0x000000ffff837224 */ /* 0x000fc600078e002d */
[----:B------:R-:W3:Y:S04]  /*23a40*/  LDL.LU R246, [R1+0x28f0] ;  /* 0x0028f00001f67983 */ /* 0x000ee80000300800 */
[----:B------:R-:W3:Y:S04]  /*23a50*/  LDL.LU R44, [R1+0x28ec] ;  /* 0x0028ec00012c7983 */ /* 0x000ee80000300800 */
[----:B------:R-:W3:Y:S01]  /*23a60*/  LDL.LU R45, [R1+0x28e8] ;  /* 0x0028e800012d7983 */ /* 0x000ee20000300800 */
[----:B--2---:R-:W-:Y:S01]  /*23a70*/  MOV R235, R53 ;  /* 0x0000003500eb7202 */ /* 0x004fe20000000f00 */
[----:B----4-:R-:W-:-:S02]  /*23a80*/  IMAD.MOV.U32 R234, RZ, RZ, R52 ;  /* 0x000000ffffea7224 */ /* 0x010fc400078e0034 */
[----:B-1----:R-:W-:Y:S01]  /*23a90*/  IMAD.MOV.U32 R233, RZ, RZ, R49 ;  /* 0x000000ffffe97224 */ /* 0x002fe200078e0031 */
[----:B---3--:R-:W-:Y:S02]  /*23aa0*/  MOV R232, R48 ;  /* 0x0000003000e87202 */ /* 0x008fe40000000f00 */
[----:B------:R-:W2:Y:S04]  /*23ab0*/  LDL.LU R48, [R1+0x28e4] ;  /* 0x0028e40001307983 */ /* 0x000ea80000300800 */
[----:B------:R-:W3:Y:S04]  /*23ac0*/  LDL.LU R49, [R1+0x28e0] ;  /* 0x0028e00001317983 */ /* 0x000ee80000300800 */
[----:B------:R-:W4:Y:S01]  /*23ad0*/  LDL.LU R52, [R1+0x28dc] ;  /* 0x0028dc0001347983 */ /* 0x000f220000300800 */
[----:B------:R-:W-:-:S03]  /*23ae0*/  IMAD.MOV.U32 R141, RZ, RZ, R57 ;  /* 0x000000ffff8d7224 */ /* 0x000fc600078e0039 */
[----:B------:R-:W2:Y:S01]  /*23af0*/  LDL.LU R53, [R1+0x28d8] ;  /* 0x0028d80001357983 */ /* 0x000ea20000300800 */
[----:B------:R-:W-:-:S03]  /*23b00*/  IMAD.MOV.U32 R140, RZ, RZ, R56 ;  /* 0x000000ffff8c7224 */ /* 0x000fc600078e0038 */
[----:B------:R-:W2:Y:S04]  /*23b10*/  LDL.LU R56, [R1+0x28d4] ;  /* 0x0028d40001387983 */ /* 0x000ea80000300800 */
[----:B------:R-:W3:Y:S01]  /*23b20*/  LDL.LU R57, [R1+0x28d0] ;  /* 0x0028d00001397983 */ /* 0x000ee20000300800 */
[----:B------:R-:W-:Y:S01]  /*23b30*/  HMMA.1688.F32.TF32 R100, R120, R32, R100 ;  /* 0x000000207864723c */ /* 0x000fe20000081064 */
[----:B------:R-:W-:Y:S01]  /*23b40*/  MOV R142, R244 ;  /* 0x000000f4008e7202 */ /* 0x000fe20000000f00 */
[----:B------:R-:W-:Y:S01]  /*23b50*/  IMAD.MOV.U32 R143, RZ, RZ, R245 ;  /* 0x000000ffff8f7224 */ /* 0x000fe200078e00f5 */
[----:B------:R-:W4:Y:S01]  /*23b60*/  LDL.LU R244, [R1+0x28cc] ;  /* 0x0028cc0001f47983 */ /* 0x000f220000300800 */
[----:B------:R-:W-:-:S03]  /*23b70*/  MOV R197, R247 ;  /* 0x000000f700c57202 */ /* 0x000fc60000000f00 */
[----:B------:R-:W4:Y:S01]  /*23b80*/  LDL.LU R245, [R1+0x28c8] ;  /* 0x0028c80001f57983 */ /* 0x000f220000300800 */
[----:B------:R-:W-:-:S03]  /*23b90*/  IMAD.MOV.U32 R196, RZ, RZ, R246 ;  /* 0x000000ffffc47224 */ /* 0x000fc600078e00f6 */
[----:B------:R-:W4:Y:S01]  /*23ba0*/  LDL.LU R246, [R1+0x28c4] ;  /* 0x0028c40001f67983 */ /* 0x000f220000300800 */
[----:B------:R-:W-:Y:S02]  /*23bb0*/  IMAD.MOV.U32 R198, RZ, RZ, R61 ;  /* 0x000000ffffc67224 */ /* 0x000fe400078e003d */
[----:B------:R-:W-:Y:S01]  /*23bc0*/  IMAD.MOV.U32 R199, RZ, RZ, R60 ;  /* 0x000000ffffc77224 */ /* 0x000fe200078e003c */
[----:B------:R-:W4:Y:S01]  /*23bd0*/  LDL.LU R247, [R1+0x28c0] ;  /* 0x0028c00001f77983 */ /* 0x000f220000300800 */
[----:B------:R-:W-:Y:S01]  /*23be0*/  IMAD.MOV.U32 R136, RZ, RZ, R41 ;  /* 0x000000ffff887224 */ /* 0x000fe200078e0029 */
[----:B------:R-:W-:-:S06]  /*23bf0*/  MOV R137, R40 ;  /* 0x0000002800897202 */ /* 0x000fcc0000000f00 */
[----:B------:R-:W-:Y:S01]  /*23c00*/  STL [R1+0x2804], R103 ;  /* 0x0028046701007387 */ /* 0x000fe20000100800 */
[----:B--2---:R-:W-:-:S03]  /*23c10*/  IMAD.MOV.U32 R241, RZ, RZ, R56 ;  /* 0x000000fffff17224 */ /* 0x004fc600078e0038 */
[----:B------:R-:W-:Y:S01]  /*23c20*/  LDS R56, [R3+0x8000] ;  /* 0x0080000003387984 */ /* 0x000fe20000000800 */
[----:B---3--:R-:W-:-:S03]  /*23c30*/  MOV R240, R57 ;  /* 0x0000003900f07202 */ /* 0x008fc60000000f00 */
[----:B------:R-:W1:Y:S01]  /*23c40*/  LDS R57, [R0+0x8000] ;  /* 0x0080000000397984 */ /* 0x000e620000000800 */
[----:B------:R-:W-:Y:S02]  /*23c50*/  IMAD.MOV.U32 R160, RZ, RZ, R49 ;  /* 0x000000ffffa07224 */ /* 0x000fe400078e0031 */
[----:B------:R-:W-:Y:S02]  /*23c60*/  IMAD.MOV.U32 R161, RZ, RZ, R48 ;  /* 0x000000ffffa17224 */ /* 0x000fe400078e0030 */
[C---:B-1----:R-:W-:Y:S07]  /*23c70*/  HMMA.1688.F32.TF32 R48, R56.reuse, R20, R232 ;  /* 0x000000143830723c */ /* 0x042fee00000810e8 */
[----:B------:R-:W-:Y:S01]  /*23c80*/  MOV R232, R228 ;  /* 0x000000e400e87202 */ /* 0x000fe20000000f00 */
[----:B------:R-:W-:Y:S01]  /*23c90*/  IMAD.MOV.U32 R233, RZ, RZ, R229 ;  /* 0x000000ffffe97224 */ /* 0x000fe200078e00e5 */
[----:B------:R-:W2:Y:S01]  /*23ca0*/  LDL.LU R228, [R1+0x28bc] ;  /* 0x0028bc0001e47983 */ /* 0x000ea20000300800 */
[----:B------:R-:W-:Y:S01]  /*23cb0*/  IMAD.MOV.U32 R234, RZ, RZ, R230 ;  /* 0x000000ffffea7224 */ /* 0x000fe200078e00e6 */
[----:B------:R-:W-:Y:S01]  /*23cc0*/  HMMA.1688.F32.TF32 R40, R56, R28, R196 ;  /* 0x0000001c3828723c */ /* 0x000fe200000810c4 */
[----:B------:R-:W-:Y:S01]  /*23cd0*/  MOV R235, R236 ;  /* 0x000000ec00eb7202 */ /* 0x000fe20000000f00 */
[----:B------:R-:W2:Y:S04]  /*23ce0*/  LDL.LU R229, [R1+0x28b8] ;  /* 0x0028b80001e57983 */ /* 0x000ea80000300800 */
[----:B------:R-:W2:Y:S01]  /*23cf0*/  LDL.LU R230, [R1+0x28b4] ;  /* 0x0028b40001e67983 */ /* 0x000ea20000300800 */
[----:B------:R-:W-:Y:S01]  /*23d00*/  IMAD.MOV.U32 R196, RZ, RZ, R237 ;  /* 0x000000ffffc47224 */ /* 0x000fe200078e00ed */
[----:B------:R-:W-:Y:S01]  /*23d10*/  MOV R198, R239 ;  /* 0x000000ef00c67202 */ /* 0x000fe20000000f00 */
[----:B------:R-:W-:Y:S01]  /*23d20*/  IMAD.MOV.U32 R197, RZ, RZ, R238 ;  /* 0x000000ffffc57224 */ /* 0x000fe200078e00ee */
[----:B------:R-:W3:Y:S04]  /*23d30*/  LDL.LU R236, [R1+0x28b0] ;  /* 0x0028b00001ec7983 */ /* 0x000ee80000300800 */
[----:B------:R-:W3:Y:S04]  /*23d40*/  LDL.LU R237, [R1+0x28ac] ;  /* 0x0028ac0001ed7983 */ /* 0x000ee80000300800 */
[----:B------:R-:W3:Y:S01]  /*23d50*/  LDL.LU R238, [R1+0x28a8] ;  /* 0x0028a80001ee7983 */ /* 0x000ee20000300800 */
[----:B------:R-:W-:-:S03]  /*23d60*/  IMAD.MOV.U32 R199, RZ, RZ, R231 ;  /* 0x000000ffffc77224 */ /* 0x000fc600078e00e7 */
[----:B------:R-:W3:Y:S04]  /*23d70*/  LDL.LU R239, [R1+0x28a4] ;  /* 0x0028a40001ef7983 */ /* 0x000ee80000300800 */
[----:B------:R-:W2:Y:S01]  /*23d80*/  LDL.LU R231, [R1+0x28a0] ;  /* 0x0028a00001e77983 */ /* 0x000ea20000300800 */
[----:B------:R-:W-:Y:S01]  /*23d90*/  MOV R112, R243 ;  /* 0x000000f300707202 */ /* 0x000fe20000000f00 */
[----:B------:R-:W-:Y:S01]  /*23da0*/  IMAD.MOV.U32 R113, RZ, RZ, R242 ;  /* 0x000000ffff717224 */ /* 0x000fe200078e00f2 */
[----:B----4-:R-:W-:Y:S01]  /*23db0*/  MOV R243, R52 ;  /* 0x0000003400f37202 */ /* 0x010fe20000000f00 */
[----:B------:R-:W-:Y:S01]  /*23dc0*/  IMAD.MOV.U32 R242, RZ, RZ, R53 ;  /* 0x000000fffff27224 */ /* 0x000fe200078e0035 */
[----:B------:R-:W-:Y:S01]  /*23dd0*/  MOV R162, R45 ;  /* 0x0000002d00a27202 */ /* 0x000fe20000000f00 */
[----:B------:R-:W-:-:S02]  /*23de0*/  IMAD.MOV.U32 R163, RZ, RZ, R44 ;  /* 0x000000ffffa37224 */ /* 0x000fc400078e002c */
[----:B------:R-:W-:Y:S02]  /*23df0*/  IMAD.MOV.U32 R138, RZ, RZ, R37 ;  /* 0x000000ffff8a7224 */ /* 0x000fe400078e0025 */
[----:B------:R-:W-:Y:S01]  /*23e00*/  IMAD.MOV.U32 R139, RZ, RZ, R36 ;  /* 0x000000ffff8b7224 */ /* 0x000fe200078e0024 */
[C---:B------:R-:W-:Y:S08]  /*23e10*/  HMMA.1688.F32.TF32 R244, R56.reuse, R8, R244 ;  /* 0x0000000838f4723c */ /* 0x040ff000000810f4 */
[C---:B------:R-:W-:Y:S08]  /*23e20*/  HMMA.1688.F32.TF32 R240, R56.reuse, R4, R240 ;  /* 0x0000000438f0723c */ /* 0x040ff000000810f0 */
[C---:B------:R-:W-:Y:S01]  /*23e30*/  HMMA.1688.F32.TF32 R36, R56.reuse, R32, R160 ;  /* 0x000000203824723c */ /* 0x040fe200000810a0 */
[----:B------:R-:W-:Y:S01]  /*23e40*/  IMAD.MOV.U32 R200, RZ, RZ, R227 ;  /* 0x000000ffffc87224 */ /* 0x000fe200078e00e3 */
[----:B------:R-:W-:Y:S01]  /*23e50*/  MOV R201, R226 ;  /* 0x000000e200c97202 */ /* 0x000fe20000000f00 */
[----:B------:R-:W-:Y:S01]  /*23e60*/  IMAD.MOV.U32 R202, RZ, RZ, R225 ;  /* 0x000000ffffca7224 */ /* 0x000fe200078e00e1 */
[----:B------:R-:W-:Y:S04]  /*23e70*/  LDS R160, [R3+0x8500] ;  /* 0x0085000003a07984 */ /* 0x000fe80000000800 */
[C---:B------:R-:W-:Y:S01]  /*23e80*/  HMMA.1688.F32.TF32 R44, R56.reuse, R24, R140 ;  /* 0x00000018382c723c */ /* 0x040fe2000008108c */
[----:B------:R-:W-:Y:S01]  /*23e90*/  IMAD.MOV.U32 R203, RZ, RZ, R224 ;  /* 0x000000ffffcb7224 */ /* 0x000fe200078e00e0 */
[----:B------:R-:W-:Y:S04]  /*23ea0*/  LDS R162, [R3+0xa500] ;  /* 0x00a5000003a27984 */ /* 0x000fe80000000800 */
[----:B------:R-:W-:Y:S02]  /*23eb0*/  LDS R161, [R0+0x8500] ;  /* 0x0085000000a17984 */ /* 0x000fe40000000800 */
[C---:B------:R-:W-:Y:S02]  /*23ec0*/  HMMA.1688.F32.TF32 R52, R56.reuse, R16, R136 ;  /* 0x000000103834723c */ /* 0x040fe40000081088 */
[----:B------:R-:W-:Y:S04]  /*23ed0*/  LDS R163, [R0+0xa500] ;  /* 0x00a5000000a37984 */ /* 0x000fe80000000800 */
[----:B------:R-:W-:Y:S02]  /*23ee0*/  LDS R224, [R3+0x8700] ;  /* 0x0087000003e07984 */ /* 0x000fe40000000800 */
[----:B------:R-:W-:Y:S02]  /*23ef0*/  HMMA.1688.F32.TF32 R56, R56, R12, R128 ;  /* 0x0000000c3838723c */ /* 0x000fe40000081080 */
[----:B------:R-:W-:Y:S04]  /*23f00*/  LDS R226, [R3+0xa700] ;  /* 0x00a7000003e27984 */ /* 0x000fe80000000800 */
[----:B------:R-:W-:Y:S02]  /*23f10*/  LDS R225, [R0+0x8700] ;  /* 0x0087000000e17984 */ /* 0x000fe40000000800 */
[-C--:B------:R-:W-:Y:S02]  /*23f20*/  HMMA.1688.F32.TF32 R60, R88, R8.reuse, R124 ;  /* 0x00000008583c723c */ /* 0x080fe4000008107c */
[----:B------:R-:W-:Y:S06]  /*23f30*/  LDS R227, [R0+0xa700] ;  /* 0x00a7000000e37984 */ /* 0x000fec0000000800 */
[C---:B------:R-:W-:Y:S08]  /*23f40*/  HMMA.1688.F32.TF32 R124, R156.reuse, R8, R184 ;  /* 0x000000089c7c723c */ /* 0x040ff000000810b8 */
[C---:B------:R-:W-:Y:S08]  /*23f50*/  HMMA.1688.F32.TF32 R128, R156.reuse, R4, R180 ;  /* 0x000000049c80723c */ /* 0x040ff000000810b4 */
        /* <DEDUP_REMOVED lines=9> */
[----:B------:R-:W1:Y:S01]  /*23ff0*/  LDS R159, [R0+0xa400] ;  /* 0x00a40000009f7984 */ /* 0x000e620000000800 */
[C---:B------:R-:W-:Y:S08]  /*24000*/  HMMA.1688.F32.TF32 R104, R120.reuse, R28, R104 ;  /* 0x0000001c7868723c */ /* 0x040ff00000081068 */
[-C--:B------:R-:W-:Y:S08]  /*24010*/  HMMA.1688.F32.TF32 R96, R120, R4.reuse, R108 ;  /* 0x000000047860723c */ /* 0x080ff0000008106c */
[C---:B------:R-:W-:Y:S08]  /*24020*/  HMMA.1688.F32.TF32 R64, R88.reuse, R4, R116 ;  /* 0x000000045840723c */ /* 0x040ff00000081074 */
[C---:B------:R-:W-:Y:S08]  /*24030*/  HMMA.1688.F32.TF32 R68, R88.reuse, R32, R68 ;  /* 0x000000205844723c */ /* 0x040ff00000081044 */
[C---:B------:R-:W-:Y:S08]  /*24040*/  HMMA.1688.F32.TF32 R72, R88.reuse, R28, R72 ;  /* 0x0000001c5848723c */ /* 0x040ff00000081048 */
[C---:B------:R-:W-:Y:S08]  /*24050*/  HMMA.1688.F32.TF32 R76, R88.reuse, R24, R76 ;  /* 0x00000018584c723c */ /* 0x040ff0000008104c */
[C---:B------:R-:W-:Y:S08]  /*24060*/  HMMA.1688.F32.TF32 R80, R88.reuse, R20, R80 ;  /* 0x000000145850723c */ /* 0x040ff00000081050 */
[C---:B------:R-:W-:Y:S08]  /*24070*/  HMMA.1688.F32.TF32 R84, R88.reuse, R16, R84 ;  /* 0x000000105854723c */ /* 0x040ff00000081054 */
[----:B------:R-:W-:Y:S01]  /*24080*/  HMMA.1688.F32.TF32 R88, R88, R12, R112 ;  /* 0x0000000c5858723c */ /* 0x000fe20000081070 */
[----:B------:R-:W-:Y:S04]  /*24090*/  STL [R1+0x27d4], R104 ;  /* 0x0027d46801007387 */ /* 0x000fe80000100800 */
[----:B------:R-:W-:Y:S04]  /*240a0*/  STL [R1+0x27d0], R105 ;  /* 0x0027d06901007387 */ /* 0x000fe80000100800 */
[----:B------:R-:W-:Y:S01]  /*240b0*/  STL [R1+0x27cc], R106 ;  /* 0x0027cc6a01007387 */ /* 0x000fe20000100800 */
[C---:B------:R-:W-:Y:S03]  /*240c0*/  HMMA.1688.F32.TF32 R116, R120.reuse, R16, R188 ;  /* 0x000000107874723c */ /* 0x040fe600000810bc */
[----:B------:R1:W-:Y:S05]  /*240d0*/  STL [R1+0x27c8], R107 ;  /* 0x0027c86b01007387 */ /* 0x0003ea0000100800 */
[C---:B------:R-:W-:Y:S08]  /*240e0*/  HMMA.1688.F32.TF32 R92, R120.reuse, R8, R92 ;  /* 0x00000008785c723c */ /* 0x040ff0000008105c */
[C---:B---3--:R-:W-:Y:S08]  /*240f0*/  HMMA.1688.F32.TF32 R108, R120.reuse, R24, R236 ;  /* 0x00000018786c723c */ /* 0x048ff000000810ec */
[C---:B--2---:R-:W-:Y:S08]  /*24100*/  HMMA.1688.F32.TF32 R112, R120.reuse, R20, R228 ;  /* 0x000000147870723c */ /* 0x044ff000000810e4 */
[----:B------:R-:W-:Y:S07]  /*24110*/  HMMA.1688.F32.TF32 R120, R120, R12, R192 ;  /* 0x0000000c7878723c */ /* 0x000fee00000810c0 */
[----:B------:R-:W-:Y:S04]  /*24120*/  STL [R1+0x27c4], R108 ;  /* 0x0027c46c01007387 */ /* 0x000fe80000100800 */
[----:B------:R-:W-:Y:S04]  /*24130*/  STL [R1+0x27c0], R109 ;  /* 0x0027c06d01007387 */ /* 0x000fe80000100800 */
[----:B------:R-:W-:Y:S04]  /*24140*/  STL [R1+0x27bc], R110 ;  /* 0x0027bc6e01007387 */ /* 0x000fe80000100800 */
[----:B------:R-:W-:Y:S04]  /*24150*/  STL [R1+0x27b8], R111 ;  /* 0x0027b86f01007387 */ /* 0x000fe80000100800 */
[----:B------:R-:W-:Y:S04]  /*24160*/  STL [R1+0x27e4], R112 ;  /* 0x0027e47001007387 */ /* 0x000fe80000100800 */
[----:B------:R-:W-:Y:S04]  /*24170*/  STL [R1+0x27e0], R113 ;  /* 0x0027e07101007387 */ /* 0x000fe80000100800 */
[----:B------:R-:W-:Y:S04]  /*24180*/  STL [R1+0x27dc], R114 ;  /* 0x0027dc7201007387 */ /* 0x000fe80000100800 */
[----:B------:R2:W-:Y:S01]  /*24190*/  STL [R1+0x27d8], R115 ;  /* 0x0027d87301007387 */ /* 0x0005e20000100800 */
[C---:B-1----:R-:W-:Y:S01]  /*241a0*/  HMMA.1688.F32.TF32 R104, R156.reuse, R4, R196 ;  /* 0x000000049c68723c */ /* 0x042fe200000810c4 */
[----:B------:R-:W-:Y:S01]  /*241b0*/  IMAD.MOV.U32 R230, RZ, RZ, R2 ;  /* 0x000000ffffe67224 */ /* 0x000fe200078e0002 */
[----:B------:R-:W-:Y:S01]  /*241c0*/  MOV R231, R252 ;  /* 0x000000fc00e77202 */ /* 0x000fe20000000f00 */
[----:B------:R-:W-:Y:S04]  /*241d0*/  LDS R192, [R3+0x8600] ;  /* 0x0086000003c07984 */ /* 0x000fe80000000800 */
[----:B------:R-:W-:Y:S01]  /*241e0*/  LDS R194, [R3+0xa600] ;  /* 0x00a6000003c27984 */ /* 0x000fe20000000800 */
[C---:B--2---:R-:W-:Y:S03]  /*241f0*/  HMMA.1688.F32.TF32 R112, R156.reuse, R8, R200 ;  /* 0x000000089c70723c */ /* 0x044fe600000810c8 */
[----:B------:R-:W-:Y:S04]  /*24200*/  STL [R1+0x27f4], R116 ;  /* 0x0027f47401007387 */ /* 0x000fe80000100800 */
[----:B------:R-:W-:Y:S04]  /*24210*/  STL [R1+0x27f0], R117 ;  /* 0x0027f07501007387 */ /* 0x000fe80000100800 */
[----:B------:R-:W-:Y:S04]  /*24220*/  STL [R1+0x27ec], R118 ;  /* 0x0027ec7601007387 */ /* 0x000fe80000100800 */
[----:B------:R-:W-:Y:S04]  /*24230*/  STL [R1+0x27e8], R119 ;  /* 0x0027e87701007387 */ /* 0x000fe80000100800 */
[----:B------:R-:W-:Y:S04]  /*24240*/  STL [R1+0x2800], R121 ;  /* 0x0028007901007387 */ /* 0x000fe80000100800 */
[----:B------:R-:W-:Y:S04]  /*24250*/  STL [R1+0x27fc], R122 ;  /* 0x0027fc7a01007387 */ /* 0x000fe80000100800 */
[----:B------:R-:W-:Y:S04]  /*24260*/  STL [R1+0x27f8], R123 ;  /* 0x0027f87b01007387 */ /* 0x000fe80000100800 */
[----:B------:R-:W-:Y:S04]  /*24270*/  STL.64 [R1+0xd0], R112 ;  /* 0x0000d07001007387 */ /* 0x000fe80000100a00 */
[----:B------:R1:W-:Y:S04]  /*24280*/  STL.64 [R1+0xd8], R114 ;  /* 0x0000d87201007387 */ /* 0x0003e80000100a00 */
[----:B------:R-:W2:Y:S04]  /*24290*/  LDL.LU R236, [R1+0xe0] ;  /* 0x0000e00001ec7983 */ /* 0x000ea80000300800 */
[----:B------:R-:W2:Y:S04]  /*242a0*/  LDL.LU R237, [R1+0xe4] ;  /* 0x0000e40001ed7983 */ /* 0x000ea80000300800 */
[----:B------:R-:W2:Y:S04]  /*242b0*/  LDL.LU R238, [R1+0xe8] ;  /* 0x0000e80001ee7983 */ /* 0x000ea80000300800 */
[----:B------:R-:W2:Y:S04]  /*242c0*/  LDL.LU R239, [R1+0xec] ;  /* 0x0000ec0001ef7983 */ /* 0x000ea80000300800 */
[----:B------:R-:W3:Y:S04]  /*242d0*/  LDL.LU R188, [R1+0x100] ;  /* 0x0001000001bc7983 */ /* 0x000ee80000300800 */
[----:B------:R-:W3:Y:S04]  /*242e0*/  LDL.LU R189, [R1+0x104] ;  /* 0x0001040001bd7983 */ /* 0x000ee80000300800 */
[----:B------:R-:W3:Y:S04]  /*242f0*/  LDL.LU R190, [R1+0x108] ;  /* 0x0001080001be7983 */ /* 0x000ee80000300800 */
[----:B------:R-:W3:Y:S04]  /*24300*/  LDL.LU R191, [R1+0x10c] ;  /* 0x00010c0001bf7983 */ /* 0x000ee80000300800 */
[----:B------:R-:W4:Y:S04]  /*24310*/  LDL.LU R184, [R1+0x110] ;  /* 0x0001100001b87983 */ /* 0x000f280000300800 */
[----:B------:R-:W4:Y:S04]  /*24320*/  LDL.LU R185, [R1+0x114] ;  /* 0x0001140001b97983 */ /* 0x000f280000300800 */
[----:B------:R-:W4:Y:S04]  /*24330*/  LDL.LU R186, [R1+0x118] ;  /* 0x0001180001ba7983 */ /* 0x000f280000300800 */
[----:B------:R-:W4:Y:S01]  /*24340*/  LDL.LU R187, [R1+0x11c] ;  /* 0x00011c0001bb7983 */ /* 0x000f220000300800 */
[----:B-1----:R-:W-:Y:S03]  /*24350*/  HMMA.1688.F32.TF32 R112, R156, R32, R232 ;  /* 0x000000209c70723c */ /* 0x002fe600000810e8 */
[----:B------:R-:W2:Y:S04]  /*24360*/  LDL.LU R180, [R1+0x120] ;  /* 0x0001200001b47983 */ /* 0x000ea80000300800 */
        /* <DEDUP_REMOVED lines=21> */
[----:B------:R-:W2:Y:S01]  /*244c0*/  LDL.LU R198, [R1+0x198] ;  /* 0x0001980001c67983 */ /* 0x000ea20000300800 */
[----:B------:R-:W-:-:S03]  /*244d0*/  MOV R108, R104 ;  /* 0x00000068006c7202 */ /* 0x000fc60000000f00 */
[----:B------:R-:W2:Y:S01]  /*244e0*/  LDL.LU R199, [R1+0x19c] ;  /* 0x00019c0001c77983 */ /* 0x000ea20000300800 */
[----:B------:R-:W-:-:S03]  /*244f0*/  IMAD.MOV.U32 R109, RZ, RZ, R105 ;  /* 0x000000ffff6d7224 */ /* 0x000fc600078e0069 */
[----:B------:R-:W3:Y:S01]  /*24500*/  LDL.LU R200, [R1+0x1a0] ;  /* 0x0001a00001c87983 */ /* 0x000ee20000300800 */
[----:B------:R-:W-:-:S03]  /*24510*/  IMAD.MOV.U32 R104, RZ, RZ, R112 ;  /* 0x000000ffff687224 */ /* 0x000fc600078e0070 */
[----:B------:R-:W3:Y:S01]  /*24520*/  LDL.LU R201, [R1+0x1a4] ;  /* 0x0001a40001c97983 */ /* 0x000ee20000300800 */
[----:B------:R-:W-:-:S03]  /*24530*/  IMAD.MOV.U32 R110, RZ, RZ, R106 ;  /* 0x000000ffff6e7224 */ /* 0x000fc600078e006a */
[----:B------:R-:W3:Y:S01]  /*24540*/  LDL.LU R202, [R1+0x1a8] ;  /* 0x0001a80001ca7983 */ /* 0x000ee20000300800 */
[----:B------:R-:W-:Y:S01]  /*24550*/  IMAD.MOV.U32 R105, RZ, RZ, R113 ;  /* 0x000000ffff697224 */ /* 0x000fe200078e0071 */
[----:B------:R-:W-:Y:S02]  /*24560*/  MOV R111, R107 ;  /* 0x0000006b006f7202 */ /* 0x000fe40000000f00 */
[----:B------:R-:W3:Y:S01]  /*24570*/  LDL.LU R203, [R1+0x1ac] ;  /* 0x0001ac0001cb7983 */ /* 0x000ee20000300800 */
[----:B------:R-:W-:Y:S01]  /*24580*/  MOV R106, R114 ;  /* 0x00000072006a7202 */ /* 0x000fe20000000f00 */
[----:B------:R-:W-:Y:S02]  /*24590*/  IMAD.MOV.U32 R107, RZ, RZ, R115 ;  /* 0x000000ffff6b7224 */ /* 0x000fe400078e0073 */
[----:B------:R-:W3:Y:S04]  /*245a0*/  LDL.LU R112, [R1+0x200] ;  /* 0x0002000001707983 */ /* 0x000ee80000300800 */
[----:B------:R-:W3:Y:S04]  /*245b0*/  LDL.LU R113, [R1+0x204] ;  /* 0x0002040001717983 */ /* 0x000ee80000300800 */
[----:B------:R-:W3:Y:S04]  /*245c0*/  LDL.LU R114, [R1+0x208] ;  /* 0x0002080001727983 */ /* 0x000ee80000300800 */
[----:B------:R-:W3:Y:S04]  /*245d0*/  LDL.LU R115, [R1+0x20c] ;  /* 0x00020c0001737983 */ /* 0x000ee80000300800 */
        /* <DEDUP_REMOVED lines=32> */
[----:B------:R-:W-:Y:S04]  /*247e0*/  LDS R193, [R0+0x8600] ;  /* 0x0086000000c17984 */ /* 0x000fe80000000800 */
[----:B------:R-:W-:Y:S01]  /*247f0*/  LDS R195, [R0+0xa600] ;  /* 0x00a6000000c37984 */ /* 0x000fe20000000800 */
[-C--:B--2---:R-:W-:Y:S08]  /*24800*/  HMMA.1688.F32.TF32 R196, R160, R28.reuse, R196 ;  /* 0x0000001ca0c4723c */ /* 0x084ff000000810c4 */
[C---:B---3--:R-:W-:Y:S08]  /*24810*/  HMMA.1688.F32.TF32 R116, R156.reuse, R28, R112 ;  /* 0x0000001c9c74723c */ /* 0x048ff00000081070 */
[----:B----4-:R-:W-:Y:S11]  /*24820*/  HMMA.1688.F32.TF32 R248, R156, R24, R248 ;  /* 0x000000189cf8723c */ /* 0x010ff600000810f8 */
[----:B------:R-:W-:Y:S05]  /*24830*/  @!UPT UIADD3 URZ, URZ, URZ, URZ ;  /* 0x0000003f3f3ff290 */ /* 0x000fea000fffe03f */
[----:B------:R-:W-:Y:S01]  /*24840*/  MOV R114, R118 ;  /* 0x0000007600727202 */ /* 0x000fe20000000f00 */
[----:B------:R-:W-:Y:S01]  /*24850*/  IMAD.MOV.U32 R115, RZ, RZ, R119 ;  /* 0x000000ffff737224 */ /* 0x000fe200078e0077 */
[----:B------:R-:W-:Y:S08]  /*24860*/  HMMA.1688.F32.TF32 R200, R160, R32, R200 ;  /* 0x00000020a0c8723c */ /* 0x000ff000000810c8 */
[C---:B------:R-:W-:Y:S08]  /*24870*/  HMMA.1688.F32.TF32 R220, R156.reuse, R20, R220 ;  /* 0x000000149cdc723c */ /* 0x040ff000000810dc */
[C---:B------:R-:W-:Y:S08]  /*24880*/  HMMA.1688.F32.TF32 R216, R156.reuse, R16, R216 ;  /* 0x000000109cd8723c */ /* 0x040ff000000810d8 */
[----:B------:R-:W-:Y:S08]  /*24890*/  HMMA.1688.F32.TF32 R156, R156, R12, R212 ;  /* 0x0000000c9c9c723c */ /* 0x000ff000000810d4 */
[----:B------:R-:W-:Y:S01]  /*248a0*/  HMMA.1688.F32.TF32 R208, R160, R8, R208 ;  /* 0x00000008a0d0723c */ /* 0x000fe200000810d0 */
[----:B------:R-:W-:-:S02]  /*248b0*/  IMAD.MOV.U32 R112, RZ, RZ, R116 ;  /* 0x000000ffff707224 */ /* 0x000fc400078e0074 */
[----:B------:R-:W-:Y:S01]  /*248c0*/  IMAD.MOV.U32 R113, RZ, RZ, R117 ;  /* 0x000000ffff717224 */ /* 0x000fe200078e0075 */
[----:B------:R-:W-:Y:S01]  /*248d0*/  MOV R117, R249 ;  /* 0x000000f900757202 */ /* 0x000fe20000000f00 */
[----:B------:R-:W-:Y:S02]  /*248e0*/  IMAD.MOV.U32 R118, RZ, RZ, R250 ;  /* 0x000000ffff767224 */ /* 0x000fe400078e00fa */
[----:B------:R-:W-:Y:S01]  /*248f0*/  IMAD.MOV.U32 R119, RZ, RZ, R251 ;  /* 0x000000ffff777224 */ /* 0x000fe200078e00fb */
[----:B------:R-:W-:Y:S01]  /*24900*/  MOV R123, R223 ;  /* 0x000000df007b7202 */ /* 0x000fe20000000f00 */
[----:B------:R-:W-:Y:S01]  /*24910*/  IMAD.MOV.U32 R116, RZ, RZ, R248 ;  /* 0x000000ffff747224 */ /* 0x000fe200078e00f8 */
[----:B------:R-:W2:Y:S01]  /*24920*/  LDL.LU.64 R250, [R1+0x2890] ;  /* 0x0028900001fa7983 */ /* 0x000ea20000300a00 */
[C---:B------:R-:W-:Y:S03]  /*24930*/  HMMA.1688.F32.TF32 R204, R160.reuse, R4, R204 ;  /* 0x00000004a0cc723c */ /* 0x040fe600000810cc */
[----:B------:R-:W2:Y:S01]  /*24940*/  LDL.LU.64 R248, [R1+0x2888] ;  /* 0x0028880001f87983 */ /* 0x000ea20000300a00 */
[----:B------:R-:W-:Y:S01]  /*24950*/  IMAD.MOV.U32 R122, RZ, RZ, R222 ;  /* 0x000000ffff7a7224 */ /* 0x000fe200078e00de */
[----:B------:R-:W-:Y:S01]  /*24960*/  MOV R103, R220 ;  /* 0x000000dc00677202 */ /* 0x000fe20000000f00 */
[----:B------:R-:W-:Y:S01]  /*24970*/  IMAD.MOV.U32 R121, RZ, RZ, R221 ;  /* 0x000000ffff797224 */ /* 0x000fe200078e00dd */
[----:B------:R-:W3:Y:S04]  /*24980*/  LDL.LU.64 R222, [R1+0x2880] ;  /* 0x0028800001de7983 */ /* 0x000ee80000300a00 */
[----:B------:R-:W3:Y:S04]  /*24990*/  LDL.LU.64 R220, [R1+0x2878] ;  /* 0x0028780001dc7983 */ /* 0x000ee80000300a00 */
[----:B------:R-:W-:Y:S04]  /*249a0*/  STL.64 [R1+0x70], R216 ;  /* 0x000070d801007387 */ /* 0x000fe80000100a00 */
[----:B------:R1:W-:Y:S04]  /*249b0*/  STL.64 [R1+0x78], R218 ;  /* 0x000078da01007387 */ /* 0x0003e80000100a00 */
[----:B-1----:R-:W4:Y:S04]  /*249c0*/  LDL.LU.64 R218, [R1+0x2870] ;  /* 0x0028700001da7983 */ /* 0x002f280000300a00 */
[----:B------:R-:W4:Y:S04]  /*249d0*/  LDL.LU.64 R216, [R1+0x2868] ;  /* 0x0028680001d87983 */ /* 0x000f280000300a00 */
[----:B------:R-:W4:Y:S04]  /*249e0*/  LDL.LU.64 R214, [R1+0x2860] ;  /* 0x0028600001d67983 */ /* 0x000f280000300a00 */
[----:B------:R-:W4:Y:S04]  /*249f0*/  LDL.LU.64 R212, [R1+0x2858] ;  /* 0x0028580001d47983 */ /* 0x000f280000300a00 */
[----:B------:R1:W-:Y:S04]  /*24a00*/  STL.64 [R1+0x60], R156 ;  /* 0x0000609c01007387 */ /* 0x0003e80000100a00 */
[----:B------:R-:W-:Y:S04]  /*24a10*/  STL.64 [R1+0x68], R158 ;  /* 0x0000689e01007387 */ /* 0x000fe80000100a00 */
[----:B-1----:R-:W4:Y:S04]  /*24a20*/  LDL.LU R156, [R1+0x170] ;  /* 0x00017000019c7983 */ /* 0x002f280000300800 */
[----:B------:R-:W4:Y:S04]  /*24a30*/  LDL.LU R157, [R1+0x174] ;  /* 0x00017400019d7983 */ /* 0x000f280000300800 */
[----:B------:R-:W-:Y:S04]  /*24a40*/  STL.64 [R1+0x50], R208 ;  /* 0x000050d001007387 */ /* 0x000fe80000100a00 */
[----:B------:R1:W-:Y:S04]  /*24a50*/  STL.64 [R1+0x58], R210 ;  /* 0x000058d201007387 */ /* 0x0003e80000100a00 */
[----:B-1----:R-:W4:Y:S04]  /*24a60*/  LDL.LU.64 R210, [R1+0x2850] ;  /* 0x0028500001d27983 */ /* 0x002f280000300a00 */
[----:B------:R-:W4:Y:S04]  /*24a70*/  LDL.LU.64 R208, [R1+0x2848] ;  /* 0x0028480001d07983 */ /* 0x000f280000300a00 */
        /* <DEDUP_REMOVED lines=11> */
[----:B------:R-:W4:Y:S01]  /*24b30*/  LDL.LU.64 R196, [R1+0x2818] ;  /* 0x0028180001c47983 */ /* 0x000f220000300a00 */
[----:B------:R-:W-:Y:S11]  /*24b40*/  HMMA.1688.F32.TF32 R232, R160, R24, R232 ;  /* 0x00000018a0e8723c */ /* 0x000ff600000810e8 */
[----:B------:R-:W-:Y:S11]  /*24b50*/  @!UPT UIADD3 URZ, URZ, URZ, URZ ;  /* 0x0000003f3f3ff290 */ /* 0x000ff6000fffe03f */
[----:B------:R-:W-:Y:S01]  /*24b60*/  @!UPT UIADD3 URZ, URZ, URZ, URZ ;  /* 0x0000003f3f3ff290 */ /* 0x000fe2000fffe03f */
[----:B------:R-:W-:Y:S04]  /*24b70*/  STL.64 [R1+0x10], R232 ;  /* 0x000010e801007387 */ /* 0x000fe80000100a00 */
[----:B------:R1:W-:Y:S04]  /*24b80*/  STL.64 [R1+0x18], R234 ;  /* 0x000018ea01007387 */ /* 0x0003e80000100a00 */
[----:B-1----:R-:W4:Y:S04]  /*24b90*/  LDL.LU.64 R234, [R1+0x2810] ;  /* 0x0028100001ea7983 */ /* 0x002f280000300a00 */
[----:B------:R-:W4:Y:S01]  /*24ba0*/  LDL.LU.64 R232, [R1+0x2808] ;  /* 0x0028080001e87983 */ /* 0x000f220000300a00 */
[----:B------:R-:W-:-:S02]  /*24bb0*/  IMAD.MOV.U32 R158, RZ, RZ, R252 ;  /* 0x000000ffff9e7224 */ /* 0x000fc400078e00fc */
[----:B------:R-:W-:Y:S01]  /*24bc0*/  IMAD.MOV.U32 R159, RZ, RZ, R2 ;  /* 0x000000ffff9f7224 */ /* 0x000fe200078e0002 */
[C---:B--2---:R-:W-:Y:S08]  /*24bd0*/  HMMA.1688.F32.TF32 R248, R224.reuse, R12, R248 ;  /* 0x0000000ce0f8723c */ /* 0x044ff000000810f8 */
[C---:B---3--:R-:W-:Y:S08]  /*24be0*/  HMMA.1688.F32.TF32 R220, R224.reuse, R16, R220 ;  /* 0x00000010e0dc723c */ /* 0x048ff000000810dc */
[C---:B----4-:R-:W-:Y:S08]  /*24bf0*/  HMMA.1688.F32.TF32 R216, R224.reuse, R20, R216 ;  /* 0x00000014e0d8723c */ /* 0x050ff000000810d8 */
        /* <DEDUP_REMOVED lines=9> */
[----:B------:R-:W-:Y:S08]  /*24c90*/  HMMA.1688.F32.TF32 R156, R160, R20, R156 ;  /* 0x00000014a09c723c */ /* 0x000ff0000008109c */
[----:B-1----:R-:W-:Y:S11]  /*24ca0*/  HMMA.1688.F32.TF32 R244, R224, R10, R244 ;  /* 0x0000000ae0f4723c */ /* 0x002ff600000810f4 */
[----:B------:R-:W-:Y:S04]  /*24cb0*/  @!UPT UIADD3 URZ, URZ, URZ, URZ ;  /* 0x0000003f3f3ff290 */ /* 0x000fe8000fffe03f */
[----:B------:R-:W-:Y:S04]  /*24cc0*/  STL.64 [R1], R156 ;  /* 0x0000009c01007387 */ /* 0x000fe80000100a00 */
[----:B------:R1:W-:Y:S04]  /*24cd0*/  STL.64 [R1+0x8], R158 ;  /* 0x0000089e01007387 */ /* 0x0003e80000100a00 */
[----:B------:R-:W-:Y:S04]  /*24ce0*/  STL.64 [R1+0x250], R244 ;  /* 0x000250f401007387 */ /* 0x000fe80000100a00 */
[----:B------:R2:W-:Y:S01]  /*24cf0*/  STL.64 [R1+0x258], R246 ;  /* 0x000258f601007387 */ /* 0x0005e20000100a00 */
[----:B-1----:R-:W-:Y:S08]  /*24d00*/  HMMA.1688.F32.TF32 R156, R160, R16, R168 ;  /* 0x00000010a09c723c */ /* 0x002ff000000810a8 */
[C---:B--2---:R-:W-:Y:S08]  /*24d10*/  HMMA.1688.F32.TF32 R244, R224.reuse, R6, R240 ;  /* 0x00000006e0f4723c */ /* 0x044ff000000810f0 */
[C---:B------:R-:W-:Y:S08]  /*24d20*/  HMMA.1688.F32.TF32 R240, R224.reuse, R34, R36 ;  /* 0x00000022e0f0723c */ /* 0x040ff00000081024 */
[----:B------:R-:W-:Y:S08]  /*24d30*/  HMMA.1688.F32.TF32 R36, R224, R30, R40 ;  /* 0x0000001ee024723c */ /* 0x000ff00000081028 */
[C---:B------:R-:W-:Y:S08]  /*24d40*/  HMMA.1688.F32.TF32 R168, R192.reuse, R4, R176 ;  /* 0x00000004c0a8723c */ /* 0x040ff000000810b0 */
[C---:B------:R-:W-:Y:S08]  /*24d50*/  HMMA.1688.F32.TF32 R176, R192.reuse, R28, R184 ;  /* 0x0000001cc0b0723c */ /* 0x040ff000000810b8 */
[----:B------:R-:W-:Y:S01]  /*24d60*/  HMMA.1688.F32.TF32 R184, R192, R20, R228 ;  /* 0x00000014c0b8723c */ /* 0x000fe200000810e4 */
[----:B------:R-:W-:Y:S04]  /*24d70*/  LDS R228, [R3+0xc100] ;  /* 0x00c1000003e47984 */ /* 0x000fe80000000800 */
[----:B------:R-:W-:Y:S04]  /*24d80*/  LDS R230, [R3+0xe100] ;  /* 0x00e1000003e67984 */ /* 0x000fe80000000800 */
[----:B------:R-:W-:Y:S04]  /*24d90*/  LDS R229, [R0+0xc100] ;  /* 0x00c1000000e57984 */ /* 0x000fe80000000800 */
[----:B------:R-:W1:Y:S01]  /*24da0*/  LDS R231, [R0+0xe100] ;  /* 0x00e1000000e77984 */ /* 0x000e620000000800 */
[C---:B------:R-:W-:Y:S03]  /*24db0*/  HMMA.1688.F32.TF32 R44, R224.reuse, R26, R44 ;  /* 0x0000001ae02c723c */ /* 0x040fe6000008102c */
[----:B------:R-:W-:Y:S04]  /*24dc0*/  STL.64 [R1+0x240], R244 ;  /* 0x000240f401007387 */ /* 0x000fe80000100a00 */
[----:B------:R-:W-:Y:S01]  /*24dd0*/  STL.64 [R1+0x248], R246 ;  /* 0x000248f601007387 */ /* 0x000fe20000100a00 */
[C---:B------:R-:W-:Y:S03]  /*24de0*/  HMMA.1688.F32.TF32 R40, R224.reuse, R22, R48 ;  /* 0x00000016e028723c */ /* 0x040fe60000081030 */
[----:B------:R-:W-:Y:S04]  /*24df0*/  STL.64 [R1+0x230], R240 ;  /* 0x000230f001007387 */ /* 0x000fe80000100a00 */
[----:B------:R-:W-:Y:S04]  /*24e00*/  STL.64 [R1+0x238], R242 ;  /* 0x000238f201007387 */ /* 0x000fe80000100a00 */
[----:B------:R-:W-:Y:S04]  /*24e10*/  STL.64 [R1+0x220], R36 ;  /* 0x0002202401007387 */ /* 0x000fe80000100a00 */
[----:B------:R2:W-:Y:S02]  /*24e20*/  STL.64 [R1+0x228], R38 ;  /* 0x0002282601007387 */ /* 0x0005e40000100a00 */
[C---:B--2---:R-:W-:Y:S02]  /*24e30*/  HMMA.1688.F32.TF32 R36, R224.reuse, R18, R52 ;  /* 0x00000012e024723c */ /* 0x044fe40000081034 */
[----:B------:R-:W-:Y:S04]  /*24e40*/  STL.64 [R1+0x210], R44 ;  /* 0x0002102c01007387 */ /* 0x000fe80000100a00 */
[----:B------:R2:W-:Y:S04]  /*24e50*/  STL.64 [R1+0x218], R46 ;  /* 0x0002182e01007387 */ /* 0x0005e80000100a00 */
[----:B------:R-:W-:Y:S04]  /*24e60*/  STL.64 [R1+0x200], R40 ;  /* 0x0002002801007387 */ /* 0x000fe80000100a00 */
[----:B------:R1:W-:Y:S01]  /*24e70*/  STL.64 [R1+0x208], R42 ;  /* 0x0002082a01007387 */ /* 0x0003e20000100a00 */
[----:B--2---:R-:W-:Y:S08]  /*24e80*/  HMMA.1688.F32.TF32 R44, R224, R14, R56 ;  /* 0x0000000ee02c723c */ /* 0x004ff00000081038 */
[----:B------:R-:W-:Y:S01]  /*24e90*/  HMMA.1688.F32.TF32 R160, R160, R12, R172 ;  /* 0x0000000ca0a0723c */ /* 0x000fe200000810ac */
[----:B------:R-:W-:Y:S04]  /*24ea0*/  STL.64 [R1+0x1f0], R36 ;  /* 0x0001f02401007387 */ /* 0x000fe80000100a00 */
[----:B------:R2:W-:Y:S03]  /*24eb0*/  STL.64 [R1+0x1f8], R38 ;  /* 0x0001f82601007387 */ /* 0x0005e60000100a00 */
[----:B-1----:R-:W-:Y:S08]  /*24ec0*/  HMMA.1688.F32.TF32 R40, R228, R10, R60 ;  /* 0x0000000ae428723c */ /* 0x002ff0000008103c */
[----:B------:R-:W-:Y:S01]  /*24ed0*/  HMMA.1688.F32.TF32 R164, R192, R8, R164 ;  /* 0x00000008c0a4723c */ /* 0x000fe200000810a4 */
[----:B------:R-:W-:Y:S01]  /*24ee0*/  IMAD.MOV.U32 R244, RZ, RZ, R112 ;  /* 0x000000fffff47224 */ /* 0x000fe200078e0070 */
[----:B------:R-:W-:Y:S01]  /*24ef0*/  MOV R246, R114 ;  /* 0x0000007200f67202 */ /* 0x000fe20000000f00 */
[----:B------:R-:W-:Y:S01]  /*24f00*/  IMAD.MOV.U32 R245, RZ, RZ, R113 ;  /* 0x000000fffff57224 */ /* 0x000fe200078e0071 */
[----:B------:R-:W-:Y:S04]  /*24f10*/  LDS R224, [R3+0xc700] ;  /* 0x00c7000003e07984 */ /* 0x000fe80000000800 */
[----:B--2---:R-:W-:Y:S01]  /*24f20*/  HMMA.1688.F32.TF32 R36, R228, R6, R64 ;  /* 0x00000006e424723c */ /* 0x004fe20000081040 */
[----:B------:R-:W-:Y:S01]  /*24f30*/  IMAD.MOV.U32 R247, RZ, RZ, R115 ;  /* 0x000000fffff77224 */ /* 0x000fe200078e0073 */
[----:B------:R-:W-:Y:S04]  /*24f40*/  LDS R226, [R3+0xe700] ;  /* 0x00e7000003e27984 */ /* 0x000fe80000000800 */
[----:B------:R-:W-:Y:S02]  /*24f50*/  LDS R225, [R0+0xc700] ;  /* 0x00c7000000e17984 */ /* 0x000fe40000000800 */
[C---:B------:R-:W-:Y:S02]  /*24f60*/  HMMA.1688.F32.TF32 R172, R192.reuse, R32, R180 ;  /* 0x00000020c0ac723c */ /* 0x040fe400000810b4 */
[----:B------:R-:W-:Y:S04]  /*24f70*/  STL.64 [R1+0x170], R44 ;  /* 0x0001702c01007387 */ /* 0x000fe80000100a00 */
[----:B------:R-:W-:Y:S02]  /*24f80*/  LDS R227, [R0+0xe700] ;  /* 0x00e7000000e37984 */ /* 0x000fe40000000800 */
[C---:B------:R-:W-:Y:S02]  /*24f90*/  HMMA.1688.F32.TF32 R180, R192.reuse, R24, R188 ;  /* 0x00000018c0b4723c */ /* 0x040fe400000810bc */
[----:B------:R-:W-:Y:S04]  /*24fa0*/  LDS R32, [R3+0x10000] ;  /* 0x0100000003207984 */ /* 0x000fe80000000800 */
[----:B------:R-:W-:Y:S02]  /*24fb0*/  LDS R33, [R0+0x10000] ;  /* 0x0100000000217984 */ /* 0x000fe40000000800 */
[C---:B------:R-:W-:Y:S02]  /*24fc0*/  HMMA.1688.F32.TF32 R188, R192.reuse, R16, R236 ;  /* 0x00000010c0bc723c */ /* 0x040fe400000810ec */
[----:B------:R1:W-:Y:S06]  /*24fd0*/  STL.64 [R1+0x178], R46 ;  /* 0x0001782e01007387 */ /* 0x0003ec0000100a00 */
[----:B------:R-:W-:Y:S01]  /*24fe0*/  HMMA.1688.F32.TF32 R192, R192, R12, R232 ;  /* 0x0000000cc0c0723c */ /* 0x000fe200000810e8 */
        /* <DEDUP_REMOVED lines=9> */
[C---:B-1----:R-:W-:Y:S03]  /*25080*/  HMMA.1688.F32.TF32 R40, R228.reuse, R30, R72 ;  /* 0x0000001ee428723c */ /* 0x042fe60000081048 */
[----:B------:R-:W-:Y:S04]  /*25090*/  LDS R236, [R3+0xc300] ;  /* 0x00c3000003ec7984 */ /* 0x000fe80000000800 */
[----:B------:R-:W-:Y:S01]  /*250a0*/  LDS R238, [R3+0xe300] ;  /* 0x00e3000003ee7984 */ /* 0x000fe20000000800 */
[C---:B---3--:R-:W-:Y:S03]  /*250b0*/  HMMA.1688.F32.TF32 R36, R228.reuse, R26, R76 ;  /* 0x0000001ae424723c */ /* 0x048fe6000008104c */
[----:B------:R-:W-:Y:S04]  /*250c0*/  STL.64 [R1+0x140], R44 ;  /* 0x0001402c01007387 */ /* 0x000fe80000100a00 */
[----:B------:R1:W-:Y:S04]  /*250d0*/  STL.64 [R1+0x148], R46 ;  /* 0x0001482e01007387 */ /* 0x0003e80000100a00 */
[----:B------:R-:W-:Y:S04]  /*250e0*/  LDS R237, [R0+0xc300] ;  /* 0x00c3000000ed7984 */ /* 0x000fe80000000800 */
[----:B------:R-:W3:Y:S01]  /*250f0*/  LDS R239, [R0+0xe300] ;  /* 0x00e3000000ef7984 */ /* 0x000ee20000000800 */
[----:B-1----:R-:W-:Y:S03]  /*25100*/  HMMA.1688.F32.TF32 R44, R228, R22, R80 ;  /* 0x00000016e42c723c */ /* 0x002fe60000081050 */
[----:B------:R-:W-:Y:S04]  /*25110*/  STL.64 [R1+0x130], R40 ;  /* 0x0001302801007387 */ /* 0x000fe80000100a00 */
[----:B------:R1:W-:Y:S04]  /*25120*/  STL.64 [R1+0x138], R42 ;  /* 0x0001382a01007387 */ /* 0x0003e80000100a00 */
[----:B------:R-:W-:Y:S01]  /*25130*/  STL.64 [R1+0x120], R36 ;  /* 0x0001202401007387 */ /* 0x000fe20000100a00 */
[----:B--2---:R-:W-:Y:S03]  /*25140*/  HMMA.1688.F32.TF32 R240, R232, R10, R92 ;  /* 0x0000000ae8f0723c */ /* 0x004fe6000008105c */
[----:B------:R2:W-:Y:S04]  /*25150*/  STL.64 [R1+0x128], R38 ;  /* 0x0001282601007387 */ /* 0x0005e80000100a00 */
[----:B------:R-:W-:Y:S01]  /*25160*/  LDS R92, [R3+0xc400] ;  /* 0x00c40000035c7984 */ /* 0x000fe20000000800 */
[C---:B-1----:R-:W-:Y:S03]  /*25170*/  HMMA.1688.F32.TF32 R40, R228.reuse, R18, R84 ;  /* 0x00000012e428723c */ /* 0x042fe60000081054 */
[----:B------:R-:W-:Y:S04]  /*25180*/  LDS R94, [R3+0xe400] ;  /* 0x00e40000035e7984 */ /* 0x000fe80000000800 */
[----:B------:R-:W-:Y:S01]  /*25190*/  LDS R93, [R0+0xc400] ;  /* 0x00c40000005d7984 */ /* 0x000fe20000000800 */
[----:B--2---:R-:W-:Y:S03]  /*251a0*/  HMMA.1688.F32.TF32 R36, R228, R14, R88 ;  /* 0x0000000ee424723c */ /* 0x004fe60000081058 */
[----:B------:R-:W-:Y:S04]  /*251b0*/  STL.64 [R1+0x110], R44 ;  /* 0x0001102c01007387 */ /* 0x000fe80000100a00 */
[----:B------:R-:W-:Y:S01]  /*251c0*/  STL.64 [R1+0x118], R46 ;  /* 0x0001182e01007387 */ /* 0x000fe20000100a00 */
[----:B------:R-:W-:Y:S03]  /*251d0*/  HMMA.1688.F32.TF32 R96, R232, R6, R96 ;  /* 0x00000006e860723c */ /* 0x000fe60000081060 */
[----:B------:R-:W1:Y:S04]  /*251e0*/  LDS R95, [R0+0xe400] ;  /* 0x00e40000005f7984 */ /* 0x000e680000000800 */
[----:B------:R-:W-:Y:S04]  /*251f0*/  STL.64 [R1+0x100], R40 ;  /* 0x0001002801007387 */ /* 0x000fe80000100a00 */
[----:B------:R-:W-:Y:S04]  /*25200*/  STL.64 [R1+0x108], R42 ;  /* 0x0001082a01007387 */ /* 0x000fe80000100a00 */
[----:B------:R-:W-:Y:S04]  /*25210*/  STL.64 [R1+0xe0], R36 ;  /* 0x0000e02401007387 */ /* 0x000fe80000100a00 */
[----:B------:R2:W-:Y:S04]  /*25220*/  STL [R1+0x2798], R240 ;  /* 0x002798f001007387 */ /* 0x0005e80000100800 */
[----:B------:R4:W-:Y:S04]  /*25230*/  STL [R1+0x2794], R241 ;  /* 0x002794f101007387 */ /* 0x0009e80000100800 */
[----:B------:R3:W-:Y:S01]  /*25240*/  STL [R1+0x2790], R242 ;  /* 0x002790f201007387 */ /* 0x0007e20000100800 */
[----:B--2---:R-:W-:-:S03]  /*25250*/  IMAD.MOV.U32 R240, RZ, RZ, R103 ;  /* 0x000000fffff07224 */ /* 0x004fc600078e0067 */
[----:B------:R3:W-:Y:S04]  /*25260*/  STL [R1+0x278c], R243 ;  /* 0x00278cf301007387 */ /* 0x0007e80000100800 */
[----:B------:R-:W2:Y:S01]  /*25270*/  LDL.LU R103, [R1+0x2804] ;  /* 0x0028040001677983 */ /* 0x000ea20000300800 */
[----:B----4-:R-:W-:Y:S01]  /*25280*/  MOV R241, R121 ;  /* 0x0000007900f17202 */ /* 0x010fe20000000f00 */
[----:B---3--:R-:W-:Y:S02]  /*25290*/  IMAD.MOV.U32 R242, RZ, RZ, R122 ;  /* 0x000000fffff27224 */ /* 0x008fe400078e007a */
[----:B------:R-:W3:Y:S01]  /*252a0*/  LDL.LU R121, [R1+0x2800] ;  /* 0x0028000001797983 */ /* 0x000ee20000300800 */
[----:B------:R-:W-:-:S03]  /*252b0*/  IMAD.MOV.U32 R243, RZ, RZ, R123 ;  /* 0x000000fffff37224 */ /* 0x000fc600078e007b */
[----:B------:R-:W3:Y:S01]  /*252c0*/  LDL.LU R122, [R1+0x27fc] ;  /* 0x0027fc00017a7983 */ /* 0x000ee20000300800 */
[----:B------:R-:W-:Y:S01]  /*252d0*/  MOV R252, R38 ;  /* 0x0000002600fc7202 */ /* 0x000fe20000000f00 */
[----:B------:R-:W-:Y:S02]  /*252e0*/  IMAD.MOV.U32 R2, RZ, RZ, R39 ;  /* 0x000000ffff027224 */ /* 0x000fe400078e0027 */
[----:B------:R-:W3:Y:S04]  /*252f0*/  LDL.LU R123, [R1+0x27f8] ;  /* 0x0027f800017b7983 */ /* 0x000ee80000300800 */
[----:B------:R4:W-:Y:S04]  /*25300*/  STL [R1+0x2778], R96 ;  /* 0x0027786001007387 */ /* 0x0009e80000100800 */
[----:B------:R1:W-:Y:S04]  /*25310*/  STL [R1+0x2774], R97 ;  /* 0x0027746101007387 */ /* 0x0003e80000100800 */
[----:B------:R1:W-:Y:S04]  /*25320*/  STL [R1+0x2770], R98 ;  /* 0x0027706201007387 */ /* 0x0003e80000100800 */
[----:B------:R1:W-:Y:S01]  /*25330*/  STL [R1+0x276c], R99 ;  /* 0x00276c6301007387 */ /* 0x0003e20000100800 */
[----:B----4-:R-:W-:Y:S01]  /*25340*/  IMAD.MOV.U32 R96, RZ, RZ, R104 ;  /* 0x000000ffff607224 */ /* 0x010fe200078e0068 */
[----:B-1----:R-:W-:Y:S01]  /*25350*/  MOV R97, R105 ;  /* 0x0000006900617202 */ /* 0x002fe20000000f00 */
[----:B------:R-:W-:Y:S01]  /*25360*/  HMMA.1688.F32.TF32 R68, R236, R34, R132 ;  /* 0x00000022ec44723c */ /* 0x000fe20000081084 */
[----:B------:R-:W-:Y:S01]  /*25370*/  LDS R228, [R3+0xc600] ;  /* 0x00c6000003e47984 */ /* 0x000fe20000000800 */
[----:B------:R-:W-:-:S03]  /*25380*/  IMAD.MOV.U32 R98, RZ, RZ, R106 ;  /* 0x000000ffff627224 */ /* 0x000fc600078e006a */
[----:B------:R-:W-:Y:S01]  /*25390*/  LDS R230, [R3+0xe600] ;  /* 0x00e6000003e67984 */ /* 0x000fe20000000800 */
[----:B------:R-:W-:Y:S02]  /*253a0*/  IMAD.MOV.U32 R99, RZ, RZ, R107 ;  /* 0x000000ffff637224 */ /* 0x000fe400078e006b */
[----:B------:R-:W-:Y:S01]  /*253b0*/  HMMA.1688.F32.TF32 R60, R236, R10, R124 ;  /* 0x0000000aec3c723c */ /* 0x000fe2000008107c */
[----:B------:R-:W-:Y:S04]  /*253c0*/  LDS R229, [R0+0xc600] ;  /* 0x00c6000000e57984 */ /* 0x000fe80000000800 */
[----:B------:R-:W-:Y:S03]  /*253d0*/  LDS R231, [R0+0xe600] ;  /* 0x00e6000000e77984 */ /* 0x000fe60000000800 */
[----:B--2---:R-:W-:Y:S07]  /*253e0*/  HMMA.1688.F32.TF32 R36, R232, R34, R100 ;  /* 0x00000022e824723c */ /* 0x004fee0000081064 */
[----:B------:R-:W-:Y:S01]  /*253f0*/  MOV R100, R116 ;  /* 0x0000007400647202 */ /* 0x000fe20000000f00 */
[----:B------:R-:W-:Y:S01]  /*25400*/  IMAD.MOV.U32 R101, RZ, RZ, R117 ;  /* 0x000000ffff657224 */ /* 0x000fe200078e0075 */
[----:B------:R-:W2:Y:S01]  /*25410*/  LDL.LU R116, [R1+0x27f4] ;  /* 0x0027f40001747983 */ /* 0x000ea20000300800 */
[----:B------:R-:W-:Y:S01]  /*25420*/  IMAD.MOV.U32 R102, RZ, RZ, R118 ;  /* 0x000000ffff667224 */ /* 0x000fe200078e0076 */
[----:B------:R-:W-:-:S02]  /*25430*/  MOV R103, R119 ;  /* 0x0000007700677202 */ /* 0x000fc40000000f00 */
[----:B------:R-:W2:Y:S04]  /*25440*/  LDL.LU R117, [R1+0x27f0] ;  /* 0x0027f00001757983 */ /* 0x000ea80000300800 */
[----:B------:R-:W2:Y:S04]  /*25450*/  LDL.LU R118, [R1+0x27ec] ;  /* 0x0027ec0001767983 */ /* 0x000ea80000300800 */
[----:B------:R-:W2:Y:S04]  /*25460*/  LDL.LU R119, [R1+0x27e8] ;  /* 0x0027e80001777983 */ /* 0x000ea80000300800 */
[----:B------:R-:W4:Y:S04]  /*25470*/  LDL.LU R112, [R1+0x27e4] ;  /* 0x0027e40001707983 */ /* 0x000f280000300800 */
[----:B------:R-:W4:Y:S04]  /*25480*/  LDL.LU R113, [R1+0x27e0] ;  /* 0x0027e00001717983 */ /* 0x000f280000300800 */
[----:B------:R-:W4:Y:S04]  /*25490*/  LDL.LU R114, [R1+0x27dc] ;  /* 0x0027dc0001727983 */ /* 0x000f280000300800 */
[----:B------:R-:W4:Y:S04]  /*254a0*/  LDL.LU R115, [R1+0x27d8] ;  /* 0x0027d80001737983 */ /* 0x000f280000300800 */
[----:B------:R-:W2:Y:S04]  /*254b0*/  LDL.LU R104, [R1+0x27d4] ;  /* 0x0027d40001687983 */ /* 0x000ea80000300800 */
[----:B------:R-:W2:Y:S04]  /*254c0*/  LDL.LU R105, [R1+0x27d0] ;  /* 0x0027d00001697983 */ /* 0x000ea80000300800 */
[----:B------:R-:W2:Y:S04]  /*254d0*/  LDL.LU R106, [R1+0x27cc] ;  /* 0x0027cc00016a7983 */ /* 0x000ea80000300800 */
[----:B------:R-:W2:Y:S04]  /*254e0*/  LDL.LU R107, [R1+0x27c8] ;  /* 0x0027c800016b7983 */ /* 0x000ea80000300800 */
[----:B------:R1:W-:Y:S04]  /*254f0*/  STL [R1+0x2764], R36 ;  /* 0x0027642401007387 */ /* 0x0003e80000100800 */
[----:B------:R3:W-:Y:S04]  /*25500*/  STL [R1+0x2760], R37 ;  /* 0x0027602501007387 */ /* 0x0007e80000100800 */
[----:B------:R3:W-:Y:S01]  /*25510*/  STL [R1+0x275c], R38 ;  /* 0x00275c2601007387 */ /* 0x0007e20000100800 */
[----:B-1----:R-:W-:-:S03]  /*25520*/  MOV R36, R108 ;  /* 0x0000006c00247202 */ /* 0x002fc60000000f00 */
[----:B------:R1:W-:Y:S01]  /*25530*/  STL [R1+0x2758], R39 ;  /* 0x0027582701007387 */ /* 0x0003e20000100800 */
[----:B---3--:R-:W-:-:S03]  /*25540*/  IMAD.MOV.U32 R37, RZ, RZ, R109 ;  /* 0x000000ffff257224 */ /* 0x008fc600078e006d */
[----:B------:R-:W3:Y:S01]  /*25550*/  LDL.LU R108, [R1+0x27c4] ;  /* 0x0027c400016c7983 */ /* 0x000ee20000300800 */
[----:B------:R-:W-:-:S03]  /*25560*/  IMAD.MOV.U32 R38, RZ, RZ, R110 ;  /* 0x000000ffff267224 */ /* 0x000fc600078e006e */
[----:B------:R-:W3:Y:S01]  /*25570*/  LDL.LU R109, [R1+0x27c0] ;  /* 0x0027c000016d7983 */ /* 0x000ee20000300800 */
[----:B-1----:R-:W-:-:S03]  /*25580*/  MOV R39, R111 ;  /* 0x0000006f00277202 */ /* 0x002fc60000000f00 */
[----:B------:R-:W3:Y:S04]  /*25590*/  LDL.LU R110, [R1+0x27bc] ;  /* 0x0027bc00016e7983 */ /* 0x000ee80000300800 */
[----:B------:R-:W3:Y:S01]  /*255a0*/  LDL.LU R111, [R1+0x27b8] ;  /* 0x0027b800016f7983 */ /* 0x000ee20000300800 */
[C---:B--2---:R-:W-:Y:S03]  /*255b0*/  HMMA.1688.F32.TF32 R40, R232.reuse, R30, R104 ;  /* 0x0000001ee828723c */ /* 0x044fe60000081068 */
[----:B------:R-:W2:Y:S04]  /*255c0*/  LDL.LU R104, [R1+0xd0] ;  /* 0x0000d00001687983 */ /* 0x000ea80000300800 */
[----:B------:R-:W2:Y:S04]  /*255d0*/  LDL.LU R105, [R1+0xd4] ;  /* 0x0000d40001697983 */ /* 0x000ea80000300800 */
[----:B------:R-:W2:Y:S04]  /*255e0*/  LDL.LU R106, [R1+0xd8] ;  /* 0x0000d800016a7983 */ /* 0x000ea80000300800 */
[----:B------:R-:W2:Y:S08]  /*255f0*/  LDL.LU R107, [R1+0xdc] ;  /* 0x0000dc00016b7983 */ /* 0x000eb00000300800 */
[----:B------:R-:W-:Y:S04]  /*25600*/  STL [R1+0x2784], R40 ;  /* 0x0027842801007387 */ /* 0x000fe80000100800 */
[----:B------:R-:W-:Y:S04]  /*25610*/  STL [R1+0x2780], R41 ;  /* 0x0027802901007387 */ /* 0x000fe80000100800 */
[----:B------:R-:W-:Y:S04]  /*25620*/  STL [R1+0x277c], R42 ;  /* 0x00277c2a01007387 */ /* 0x000fe80000100800 */
[----:B------:R2:W-:Y:S01]  /*25630*/  STL [R1+0x2768], R43 ;  /* 0x0027682b01007387 */ /* 0x0005e20000100800 */
[C---:B---3--:R-:W-:Y:S08]  /*25640*/  HMMA.1688.F32.TF32 R44, R232.reuse, R26, R108 ;  /* 0x0000001ae82c723c */ /* 0x048ff0000008106c */
[----:B----4-:R-:W-:Y:S08]  /*25650*/  HMMA.1688.F32.TF32 R48, R232, R22, R112 ;  /* 0x00000016e830723c */ /* 0x010ff00000081070 */
[----:B------:R-:W-:Y:S07]  /*25660*/  HMMA.1688.F32.TF32 R36, R92, R6, R36 ;  /* 0x000000065c24723c */ /* 0x000fee0000081024 */
[----:B------:R-:W-:Y:S04]  /*25670*/  STL [R1+0x27a4], R44 ;  /* 0x0027a42c01007387 */ /* 0x000fe80000100800 */
[----:B------:R-:W-:Y:S04]  /*25680*/  STL [R1+0x27a0], R45 ;  /* 0x0027a02d01007387 */ /* 0x000fe80000100800 */
[----:B------:R-:W-:Y:S04]  /*25690*/  STL [R1+0x279c], R46 ;  /* 0x00279c2e01007387 */ /* 0x000fe80000100800 */
[----:B------:R-:W-:Y:S04]  /*256a0*/  STL [R1+0x2788], R47 ;  /* 0x0027882f01007387 */ /* 0x000fe80000100800 */
[----:B------:R1:W-:Y:S01]  /*256b0*/  STL [R1+0x27b4], R48 ;  /* 0x0027b43001007387 */ /* 0x0003e20000100800 */
[----:B------:R-:W-:Y:S01]  /*256c0*/  IMAD.MOV.U32 R135, RZ, RZ, R36 ;  /* 0x000000ffff877224 */ /* 0x000fe200078e0024 */
[----:B------:R-:W-:Y:S01]  /*256d0*/  MOV R134, R37 ;  /* 0x0000002500867202 */ /* 0x000fe20000000f00 */
[----:B------:R-:W-:Y:S01]  /*256e0*/  IMAD.MOV.U32 R133, RZ, RZ, R38 ;  /* 0x000000ffff857224 */ /* 0x000fe200078e0026 */
[----:B------:R3:W-:Y:S01]  /*256f0*/  STL [R1+0x27b0], R49 ;  /* 0x0027b03101007387 */ /* 0x0007e20000100800 */
[----:B------:R-:W-:-:S03]  /*25700*/  IMAD.MOV.U32 R132, RZ, RZ, R39 ;  /* 0x000000ffff847224 */ /* 0x000fc600078e0027 */
[----:B------:R4:W-:Y:S04]  /*25710*/  STL [R1+0x27ac], R50 ;  /* 0x0027ac3201007387 */ /* 0x0009e80000100800 */
[----:B------:R1:W-:Y:S01]  /*25720*/  STL [R1+0x27a8], R51 ;  /* 0x0027a83301007387 */ /* 0x0003e20000100800 */
[C---:B--2---:R-:W-:Y:S11]  /*25730*/  HMMA.1688.F32.TF32 R40, R92.reuse, R10, R104 ;  /* 0x0000000a5c28723c */ /* 0x044ff60000081068 */
[----:B------:R-:W-:Y:S11]  /*25740*/  @!UPT UIADD3 URZ, URZ, URZ, URZ ;  /* 0x0000003f3f3ff290 */ /* 0x000ff6000fffe03f */
[----:B------:R-:W-:Y:S02]  /*25750*/  @!UPT UIADD3 URZ, URZ, URZ, URZ ;  /* 0x0000003f3f3ff290 */ /* 0x000fe4000fffe03f */
[----:B------:R-:W-:Y:S01]  /*25760*/  IMAD.MOV.U32 R107, RZ, RZ, R40 ;  /* 0x000000ffff6b7224 */ /* 0x000fe200078e0028 */
[----:B------:R-:W-:Y:S01]  /*25770*/  MOV R105, R42 ;  /* 0x0000002a00697202 */ /* 0x000fe20000000f00 */
[----:B------:R-:W-:Y:S02]  /*25780*/  IMAD.MOV.U32 R106, RZ, RZ, R41 ;  /* 0x000000ffff6a7224 */ /* 0x000fe400078e0029 */
[----:B------:R-:W-:Y:S02]  /*25790*/  IMAD.MOV.U32 R104, RZ, RZ, R43 ;  /* 0x000000ffff687224 */ /* 0x000fe400078e002b */
[C---:B------:R-:W-:Y:S11]  /*257a0*/  HMMA.1688.F32.TF32 R40, R92.reuse, R34, R96 ;  /* 0x000000225c28723c */ /* 0x040ff60000081060 */
[----:B------:R-:W-:Y:S11]  /*257b0*/  @!UPT UIADD3 URZ, URZ, URZ, URZ ;  /* 0x0000003f3f3ff290 */ /* 0x000ff6000fffe03f */
[----:B------:R-:W-:Y:S02]  /*257c0*/  @!UPT UIADD3 URZ, URZ, URZ, URZ ;  /* 0x0000003f3f3ff290 */ /* 0x000fe4000fffe03f */
[----:B------:R-:W-:Y:S01]  /*257d0*/  MOV R36, R40 ;  /* 0x0000002800247202 */ /* 0x000fe20000000f00 */
[----:B------:R-:W-:Y:S01]  /*257e0*/  IMAD.MOV.U32 R37, RZ, RZ, R41 ;  /* 0x000000ffff257224 */ /* 0x000fe200078e0029 */
[----:B------:R-:W-:Y:S01]  /*257f0*/  MOV R39, R43 ;  /* 0x0000002b00277202 */ /* 0x000fe20000000f00 */
[----:B------:R-:W-:Y:S02]  /*25800*/  IMAD.MOV.U32 R38, RZ, RZ, R42 ;  /* 0x000000ffff267224 */ /* 0x000fe400078e002a */
[----:B------:R-:W-:Y:S01]  /*25810*/  HMMA.1688.F32.TF32 R40, R92, R30, R244 ;  /* 0x0000001e5c28723c */ /* 0x000fe200000810f4 */
[----:B------:R-:W2:Y:S04]  /*25820*/  LDL.LU R244, [R1+0x70] ;  /* 0x0000700001f47983 */ /* 0x000ea80000300800 */
[----:B------:R-:W2:Y:S04]  /*25830*/  LDL.LU R245, [R1+0x74] ;  /* 0x0000740001f57983 */ /* 0x000ea80000300800 */
[----:B------:R-:W2:Y:S04]  /*25840*/  LDL.LU R246, [R1+0x78] ;  /* 0x0000780001f67983 */ /* 0x000ea80000300800 */
[----:B------:R-:W2:Y:S01]  /*25850*/  LDL.LU R247, [R1+0x7c] ;  /* 0x00007c0001f77983 */ /* 0x000ea20000300800 */
[C---:B------:R-:W-:Y:S03]  /*25860*/  HMMA.1688.F32.TF32 R56, R232.reuse, R14, R120 ;  /* 0x0000000ee838723c */ /* 0x040fe60000081078 */
[----:B-1----:R-:W2:Y:S04]  /*25870*/  LDL.LU R48, [R1+0x60] ;  /* 0x0000600001307983 */ /* 0x002ea80000300800 */
[----:B---3--:R-:W3:Y:S04]  /*25880*/  LDL.LU R49, [R1+0x64] ;  /* 0x0000640001317983 */ /* 0x008ee80000300800 */
[----:B----4-:R-:W3:Y:S04]  /*25890*/  LDL.LU R50, [R1+0x68] ;  /* 0x0000680001327983 */ /* 0x010ee80000300800 */
[----:B------:R-:W3:Y:S04]  /*258a0*/  LDL.LU R51, [R1+0x6c] ;  /* 0x00006c0001337983 */ /* 0x000ee80000300800 */
[----:B------:R-:W4:Y:S04]  /*258b0*/  LDL.LU R120, [R1+0x50] ;  /* 0x0000500001787983 */ /* 0x000f280000300800 */
[----:B------:R-:W4:Y:S04]  /*258c0*/  LDL.LU R121, [R1+0x54] ;  /* 0x0000540001797983 */ /* 0x000f280000300800 */
[----:B------:R-:W4:Y:S04]  /*258d0*/  LDL.LU R122, [R1+0x58] ;  /* 0x00005800017a7983 */ /* 0x000f280000300800 */
[----:B------:R-:W4:Y:S04]  /*258e0*/  LDL.LU R123, [R1+0x5c] ;  /* 0x00005c00017b7983 */ /* 0x000f280000300800 */
[----:B------:R-:W3:Y:S04]  /*258f0*/  LDL.LU R108, [R1+0x40] ;  /* 0x00004000016c7983 */ /* 0x000ee80000300800 */
[----:B------:R-:W3:Y:S04]  /*25900*/  LDL.LU R109, [R1+0x44] ;  /* 0x00004400016d7983 */ /* 0x000ee80000300800 */
[----:B------:R-:W3:Y:S04]  /*25910*/  LDL.LU R110, [R1+0x48] ;  /* 0x00004800016e7983 */ /* 0x000ee80000300800 */
[----:B------:R-:W3:Y:S01]  /*25920*/  LDL.LU R111, [R1+0x4c] ;  /* 0x00004c00016f7983 */ /* 0x000ee20000300800 */
[----:B------:R-:W-:Y:S03]  /*25930*/  HMMA.1688.F32.TF32 R52, R232, R18, R116 ;  /* 0x00000012e834723c */ /* 0x000fe60000081074 */
[----:B------:R-:W3:Y:S04]  /*25940*/  LDL.LU R112, [R1+0x30] ;  /* 0x0000300001707983 */ /* 0x000ee80000300800 */
[----:B------:R-:W3:Y:S04]  /*25950*/  LDL.LU R113, [R1+0x34] ;  /* 0x0000340001717983 */ /* 0x000ee80000300800 */
[----:B------:R-:W3:Y:S04]  /*25960*/  LDL.LU R114, [R1+0x38] ;  /* 0x0000380001727983 */ /* 0x000ee80000300800 */
[----:B------:R-:W3:Y:S01]  /*25970*/  LDL.LU R115, [R1+0x3c] ;  /* 0x00003c0001737983 */ /* 0x000ee20000300800 */
[C---:B------:R-:W-:Y:S03]  /*25980*/  HMMA.1688.F32.TF32 R44, R92.reuse, R26, R100 ;  /* 0x0000001a5c2c723c */ /* 0x040fe60000081064 */
        /* <DEDUP_REMOVED lines=8> */
[----:B------:R-:W-:Y:S04]  /*25a10*/  LDS R232, [R3+0xc500] ;  /* 0x00c5000003e87984 */ /* 0x000fe80000000800 */
[----:B------:R-:W-:Y:S04]  /*25a20*/  LDS R234, [R3+0xe500] ;  /* 0x00e5000003ea7984 */ /* 0x000fe80000000800 */
[----:B------:R-:W-:Y:S04]  /*25a30*/  LDS R233, [R0+0xc500] ;  /* 0x00c5000000e97984 */ /* 0x000fe80000000800 */
[----:B------:R-:W4:Y:S01]  /*25a40*/  LDS R235, [R0+0xe500] ;  /* 0x00e5000000eb7984 */ /* 0x000f220000000800 */
[----:B--2---:R-:W-:Y:S03]  /*25a50*/  HMMA.1688.F32.TF32 R124, R92, R18, R244 ;  /* 0x000000125c7c723c */ /* 0x004fe600000810f4 */
[----:B------:R-:W2:Y:S04]  /*25a60*/  LDL.LU R244, [R1] ;  /* 0x0000000001f47983 */ /* 0x000ea80000300800 */
[----:B------:R-:W2:Y:S04]  /*25a70*/  LDL.LU R245, [R1+0x4] ;  /* 0x0000040001f57983 */ /* 0x000ea80000300800 */
[----:B------:R-:W2:Y:S04]  /*25a80*/  LDL.LU R246, [R1+0x8] ;  /* 0x0000080001f67983 */ /* 0x000ea80000300800 */
[----:B------:R-:W2:Y:S01]  /*25a90*/  LDL.LU R247, [R1+0xc] ;  /* 0x00000c0001f77983 */ /* 0x000ea20000300800 */
[----:B------:R-:W-:Y:S01]  /*25aa0*/  IMAD.MOV.U32 R97, RZ, RZ, R40 ;  /* 0x000000ffff617224 */ /* 0x000fe200078e0028 */
[----:B------:R-:W-:Y:S01]  /*25ab0*/  MOV R99, R42 ;  /* 0x0000002a00637202 */ /* 0x000fe20000000f00 */
[----:B------:R-:W-:Y:S01]  /*25ac0*/  IMAD.MOV.U32 R98, RZ, RZ, R41 ;  /* 0x000000ffff627224 */ /* 0x000fe200078e0029 */
[----:B------:R-:W-:Y:S01]  /*25ad0*/  MOV R42, R46 ;  /* 0x0000002e002a7202 */ /* 0x000fe20000000f00 */
[----:B------:R-:W-:-:S02]  /*25ae0*/  IMAD.MOV.U32 R40, RZ, RZ, R44 ;  /* 0x000000ffff287224 */ /* 0x000fc400078e002c */
[----:B------:R-:W-:Y:S02]  /*25af0*/  IMAD.MOV.U32 R41, RZ, RZ, R45 ;  /* 0x000000ffff297224 */ /* 0x000fe400078e002d */
[----:B------:R-:W-:Y:S02]  /*25b00*/  IMAD.MOV.U32 R96, RZ, RZ, R47 ;  /* 0x000000ffff607224 */ /* 0x000fe400078e002f */
[----:B------:R-:W-:Y:S08]  /*25b10*/  HMMA.1688.F32.TF32 R44, R92, R22, R240 ;  /* 0x000000165c2c723c */ /* 0x000ff000000810f0 */
[C---:B------:R-:W-:Y:S08]  /*25b20*/  HMMA.1688.F32.TF32 R64, R236.reuse, R6, R128 ;  /* 0x00000006ec40723c */ /* 0x040ff00000081080 */
[C---:B------:R-:W-:Y:S08]  /*25b30*/  HMMA.1688.F32.TF32 R72, R236.reuse, R30, R136 ;  /* 0x0000001eec48723c */ /* 0x040ff00000081088 */
[C---:B------:R-:W-:Y:S08]  /*25b40*/  HMMA.1688.F32.TF32 R76, R236.reuse, R26, R140 ;  /* 0x0000001aec4c723c */ /* 0x040ff0000008108c */
[C---:B------:R-:W-:Y:S08]  /*25b50*/  HMMA.1688.F32.TF32 R80, R236.reuse, R22, R144 ;  /* 0x00000016ec50723c */ /* 0x040ff00000081090 */
[C---:B------:R-:W-:Y:S08]  /*25b60*/  HMMA.1688.F32.TF32 R84, R236.reuse, R18, R148 ;  /* 0x00000012ec54723c */ /* 0x040ff00000081094 */
[----:B------:R-:W-:Y:S08]  /*25b70*/  HMMA.1688.F32.TF32 R88, R236, R14, R152 ;  /* 0x0000000eec58723c */ /* 0x000ff00000081098 */
[C---:B----4-:R-:W-:Y:S08]  /*25b80*/  HMMA.1688.F32.TF32 R236, R232.reuse, R10, R120 ;  /* 0x0000000ae8ec723c */ /* 0x050ff00000081078 */
[C---:B---3--:R-:W-:Y:S08]  /*25b90*/  HMMA.1688.F32.TF32 R108, R232.reuse, R6, R108 ;  /* 0x00000006e86c723c */ /* 0x048ff0000008106c */
[----:B------:R-:W-:Y:S01]  /*25ba0*/  HMMA.1688.F32.TF32 R112, R232, R34, R112 ;  /* 0x00000022e870723c */ /* 0x000fe20000081070 */
[----:B------:R-:W-:-:S07]  /*25bb0*/  IMAD.MOV.U32 R241, RZ, RZ, R44 ;  /* 0x000000fffff17224 */ /* 0x000fce00078e002c */
[----:B------:R-:W-:Y:S01]  /*25bc0*/  HMMA.1688.F32.TF32 R116, R232, R30, R116 ;  /* 0x0000001ee874723c */ /* 0x000fe20000081074 */
[----:B------:R-:W-:Y:S01]  /*25bd0*/  MOV R242, R45 ;  /* 0x0000002d00f27202 */ /* 0x000fe20000000f00 */
[----:B------:R-:W-:Y:S01]  /*25be0*/  IMAD.MOV.U32 R243, RZ, RZ, R46 ;  /* 0x000000fffff37224 */ /* 0x000fe200078e002e */
[----:B------:R-:W-:Y:S01]  /*25bf0*/  MOV R45, R125 ;  /* 0x0000007d002d7202 */ /* 0x000fe20000000f00 */
[----:B------:R-:W-:-:S04]  /*25c00*/  IMAD.MOV.U32 R44, RZ, RZ, R124 ;  /* 0x000000ffff2c7224 */ /* 0x000fc800078e007c */
[C---:B------:R-:W-:Y:S01]  /*25c10*/  HMMA.1688.F32.TF32 R120, R232.reuse, R26, R100 ;  /* 0x0000001ae878723c */ /* 0x040fe20000081064 */
[----:B------:R-:W-:Y:S02]  /*25c20*/  IMAD.MOV.U32 R46, RZ, RZ, R126 ;  /* 0x000000ffff2e7224 */ /* 0x000fe400078e007e */
[----:B------:R-:W-:Y:S01]  /*25c30*/  IMAD.MOV.U32 R240, RZ, RZ, R127 ;  /* 0x000000fffff07224 */ /* 0x000fe200078e007f */
[----:B------:R-:W-:Y:S04]  /*25c40*/  STL [R1+0x26b0], R236 ;  /* 0x0026b0ec01007387 */ /* 0x000fe80000100800 */
[----:B------:R-:W-:Y:S01]  /*25c50*/  STL [R1+0x26ac], R237 ;  /* 0x0026aced01007387 */ /* 0x000fe20000100800 */
[----:B------:R-:W-:Y:S03]  /*25c60*/  HMMA.1688.F32.TF32 R128, R232, R18, R156 ;  /* 0x00000012e880723c */ /* 0x000fe6000008109c */
[----:B------:R-:W-:Y:S04]  /*25c70*/  STL [R1+0x26a8], R238 ;  /* 0x0026a8ee01007387 */ /* 0x000fe80000100800 */
[----:B------:R-:W-:Y:S04]  /*25c80*/  STL [R1+0x26a4], R239 ;  /* 0x0026a4ef01007387 */ /* 0x000fe80000100800 */
[----:B------:R-:W-:Y:S04]  /*25c90*/  STL [R1+0x26c0], R108 ;  /* 0x0026c06c01007387 */ /* 0x000fe80000100800 */
[----:B------:R-:W-:Y:S04]  /*25ca0*/  STL [R1+0x26bc], R109 ;  /* 0x0026bc6d01007387 */ /* 0x000fe80000100800 */
[----:B------:R-:W-:Y:S01]  /*25cb0*/  STL [R1+0x26b8], R110 ;  /* 0x0026b86e01007387 */ /* 0x000fe20000100800 */
[C---:B------:R-:W-:Y:S03]  /*25cc0*/  HMMA.1688.F32.TF32 R136, R228.reuse, R10, R164 ;  /* 0x0000000ae488723c */ /* 0x040fe600000810a4 */
[----:B------:R-:W-:Y:S04]  /*25cd0*/  STL [R1+0x26b4], R111 ;  /* 0x0026b46f01007387 */ /* 0x000fe80000100800 */
[----:B------:R1:W-:Y:S04]  /*25ce0*/  STL [R1+0x26cc], R112 ;  /* 0x0026cc7001007387 */ /* 0x0003e80000100800 */
[----:B------:R3:W-:Y:S04]  /*25cf0*/  STL [R1+0x26c8], R113 ;  /* 0x0026c87101007387 */ /* 0x0007e80000100800 */
[----:B------:R2:W-:Y:S01]  /*25d00*/  STL [R1+0x26c4], R114 ;  /* 0x0026c47201007387 */ /* 0x0005e20000100800 */
[C---:B------:R-:W-:Y:S03]  /*25d10*/  HMMA.1688.F32.TF32 R140, R228.reuse, R6, R168 ;  /* 0x00000006e48c723c */ /* 0x040fe600000810a8 */
[----:B------:R1:W-:Y:S04]  /*25d20*/  STL [R1+0x26a0], R115 ;  /* 0x0026a07301007387 */ /* 0x0003e80000100800 */
[----:B------:R-:W-:Y:S04]  /*25d30*/  STL [R1+0x26dc], R116 ;  /* 0x0026dc7401007387 */ /* 0x000fe80000100800 */
[----:B------:R-:W-:Y:S04]  /*25d40*/  STL [R1+0x26d8], R117 ;  /* 0x0026d87501007387 */ /* 0x000fe80000100800 */
[----:B------:R-:W-:Y:S01]  /*25d50*/  STL [R1+0x26d4], R118 ;  /* 0x0026d47601007387 */ /* 0x000fe20000100800 */
[C---:B------:R-:W-:Y:S03]  /*25d60*/  HMMA.1688.F32.TF32 R144, R228.reuse, R34, R172 ;  /* 0x00000022e490723c */ /* 0x040fe600000810ac */
[----:B------:R-:W-:Y:S04]  /*25d70*/  STL [R1+0x26d0], R119 ;  /* 0x0026d07701007387 */ /* 0x000fe80000100800 */
[----:B------:R-:W-:Y:S04]  /*25d80*/  STL [R1+0x26e8], R120 ;  /* 0x0026e87801007387 */ /* 0x000fe80000100800 */
[----:B------:R-:W-:Y:S04]  /*25d90*/  STL [R1+0x26e4], R121 ;  /* 0x0026e47901007387 */ /* 0x000fe80000100800 */
[----:B------:R-:W-:Y:S01]  /*25da0*/  STL [R1+0x26e0], R122 ;  /* 0x0026e07a01007387 */ /* 0x000fe20000100800 */
[----:B------:R-:W-:Y:S03]  /*25db0*/  HMMA.1688.F32.TF32 R148, R228, R30, R176 ;  /* 0x0000001ee494723c */ /* 0x000fe600000810b0 */
[----:B------:R-:W-:Y:S04]  /*25dc0*/  STL [R1+0x269c], R123 ;  /* 0x00269c7b01007387 */ /* 0x000fe80000100800 */
[----:B------:R-:W2:Y:S01]  /*25dd0*/  LDL R103, [R1+0x390] ;  /* 0x0003900001677983 */ /* 0x000ea20000100800 */
[C---:B------:R-:W-:Y:S03]  /*25de0*/  HMMA.1688.F32.TF32 R216, R224.reuse, R22, R216 ;  /* 0x00000016e0d8723c */ /* 0x040fe600000810d8 */
[----:B------:R-:W-:Y:S04]  /*25df0*/  LDS R100, [R3+0x10200] ;  /* 0x0102000003647984 */ /* 0x000fe80000000800 */
[----:B------:R-:W-:Y:S01]  /*25e00*/  LDS R102, [R3+0x12200] ;  /* 0x0122000003667984 */ /* 0x000fe20000000800 */
[----:B------:R-:W-:Y:S03]  /*25e10*/  HMMA.1688.F32.TF32 R208, R224, R30, R208 ;  /* 0x0000001ee0d0723c */ /* 0x000fe600000810d0 */
[----:B------:R-:W-:Y:S05]  /*25e20*/  LDS R101, [R0+0x10200] ;  /* 0x0102000000657984 */ /* 0x000fea0000000800 */
[C---:B--2---:R-:W-:Y:S01]  /*25e30*/  HMMA.1688.F32.TF32 R124, R232.reuse, R22, R244 ;  /* 0x00000016e87c723c */ /* 0x044fe200000810f4 */
[----:B------:R-:W-:Y:S04]  /*25e40*/  LDS R244, [R3+0x10100] ;  /* 0x0101000003f47984 */ /* 0x000fe80000000800 */
[----:B------:R-:W-:Y:S03]  /*25e50*/  LDS R246, [R3+0x12100] ;  /* 0x0121000003f67984 */ /* 0x000fe60000000800 */
[----:B------:R-:W-:Y:S01]  /*25e60*/  HMMA.1688.F32.TF32 R232, R232, R14, R160 ;  /* 0x0000000ee8e8723c */ /* 0x000fe200000810a0 */
[----:B------:R-:W-:Y:S04]  /*25e70*/  LDS R245, [R0+0x10100] ;  /* 0x0101000000f57984 */ /* 0x000fe80000000800 */
[----:B------:R-:W-:Y:S10]  /*25e80*/  LDS R247, [R0+0x12100] ;  /* 0x0121000000f77984 */ /* 0x000ff40000000800 */
[----:B------:R2:W-:Y:S04]  /*25e90*/  STL [R1+0x26f8], R124 ;  /* 0x0026f87c01007387 */ /* 0x0005e80000100800 */
[----:B------:R1:W-:Y:S04]  /*25ea0*/  STL [R1+0x26f4], R125 ;  /* 0x0026f47d01007387 */ /* 0x0003e80000100800 */
[----:B------:R1:W-:Y:S04]  /*25eb0*/  STL [R1+0x26f0], R126 ;  /* 0x0026f07e01007387 */ /* 0x0003e80000100800 */
[----:B------:R1:W-:Y:S04]  /*25ec0*/  STL [R1+0x26ec], R127 ;  /* 0x0026ec7f01007387 */ /* 0x0003e80000100800 */
[----:B------:R-:W-:Y:S04]  /*25ed0*/  STL [R1+0x2704], R128 ;  /* 0x0027048001007387 */ /* 0x000fe80000100800 */
[----:B------:R-:W-:Y:S04]  /*25ee0*/  STL [R1+0x2700], R129 ;  /* 0x0027008101007387 */ /* 0x000fe80000100800 */
[----:B------:R-:W-:Y:S04]  /*25ef0*/  STL [R1+0x26fc], R130 ;  /* 0x0026fc8201007387 */ /* 0x000fe80000100800 */
[----:B------:R-:W-:Y:S04]  /*25f00*/  STL [R1+0x2698], R131 ;  /* 0x0026988301007387 */ /* 0x000fe80000100800 */
[----:B------:R1:W-:Y:S04]  /*25f10*/  STL [R1+0x2714], R232 ;  /* 0x002714e801007387 */ /* 0x0003e80000100800 */
[----:B------:R1:W-:Y:S04]  /*25f20*/  STL [R1+0x2710], R233 ;  /* 0x002710e901007387 */ /* 0x0003e80000100800 */
[----:B------:R1:W-:Y:S04]  /*25f30*/  STL [R1+0x270c], R234 ;  /* 0x00270cea01007387 */ /* 0x0003e80000100800 */
[----:B------:R1:W-:Y:S04]  /*25f40*/  STL [R1+0x2708], R235 ;  /* 0x002708eb01007387 */ /* 0x0003e80000100800 */
        /* <DEDUP_REMOVED lines=16> */
[----:B-1----:R-:W4:Y:S04]  /*26050*/  LDL.LU R112, [R1+0x250] ;  /* 0x0002500001707983 */ /* 0x002f280000300800 */
[----:B---3--:R-:W4:Y:S04]  /*26060*/  LDL.LU R113, [R1+0x254] ;  /* 0x0002540001717983 */ /* 0x008f280000300800 */
[----:B--2---:R-:W4:Y:S04]  /*26070*/  LDL.LU R114, [R1+0x258] ;  /* 0x0002580001727983 */ /* 0x004f280000300800 */
[----:B------:R-:W4:Y:S04]  /*26080*/  LDL.LU R115, [R1+0x25c] ;  /* 0x00025c0001737983 */ /* 0x000f280000300800 */
        /* <DEDUP_REMOVED lines=28> */
[----:B------:R-:W-:Y:S03]  /*26250*/  HMMA.1688.F32.TF32 R156, R228, R22, R184 ;  /* 0x00000016e49c723c */ /* 0x000fe600000810b8 */
[----:B------:R-:W-:Y:S04]  /*26260*/  LDSM.16.M88.4 R20, [R103+0x80080] ;  /* 0x080080006714783b */ /* 0x000fe80000000200 */
[----:B------:R-:W-:Y:S01]  /*26270*/  LDSM.16.M88.4 R28, [R103+0x82080] ;  /* 0x08208000671c783b */ /* 0x000fe20000000200 */
[----:B------:R-:W-:Y:S03]  /*26280*/  HMMA.1688.F32.TF32 R176, R224, R34, R204 ;  /* 0x00000022e0b0723c */ /* 0x000fe600000810cc */
[----:B------:R-:W-:Y:S04]  /*26290*/  LDS R34, [R3+0x12000] ;  /* 0x0120000003227984 */ /* 0x000fe80000000800 */
[----:B------:R-:W4:Y:S04]  /*262a0*/  LDS R35, [R0+0x12000] ;  /* 0x0120000000237984 */ /* 0x000f280000000800 */
[----:B------:R-:W2:Y:S01]  /*262b0*/  LDSM.16.M88.4 R204, [R103+0x83080] ;  /* 0x0830800067cc783b */ /* 0x000ea20000000200 */
[C---:B------:R-:W-:Y:S08]  /*262c0*/  HMMA.1688.F32.TF32 R160, R228.reuse, R18, R188 ;  /* 0x00000012e4a0723c */ /* 0x040ff000000810bc */
[----:B------:R-:W-:Y:S08]  /*262d0*/  HMMA.1688.F32.TF32 R152, R228, R26, R180 ;  /* 0x0000001ae498723c */ /* 0x000ff000000810b4 */
[C---:B------:R-:W-:Y:S01]  /*262e0*/  HMMA.1688.F32.TF32 R168, R224.reuse, R10, R196 ;  /* 0x0000000ae0a8723c */ /* 0x040fe200000810c4 */
[----:B------:R-:W-:Y:S07]  /*262f0*/  LDSM.16.M88.4 R8, [R103+0x85080] ;  /* 0x085080006708783b */ /* 0x000fee0000000200 */
[C---:B------:R-:W-:Y:S01]  /*26300*/  HMMA.1688.F32.TF32 R172, R224.reuse, R6, R200 ;  /* 0x00000006e0ac723c */ /* 0x040fe200000810c8 */
[----:B------:R-:W-:Y:S07]  /*26310*/  LDSM.16.M88.4 R4, [R103+0x86080] ;  /* 0x086080006704783b */ /* 0x000fee0000000200 */
[C---:B------:R-:W-:Y:S01]  /*26320*/  HMMA.1688.F32.TF32 R212, R224.reuse, R26, R212 ;  /* 0x0000001ae0d4723c */ /* 0x040fe200000810d4 */
[----:B------:R-:W1:Y:S07]  /*26330*/  LDSM.16.M88.4 R24, [R103+0x81080] ;  /* 0x081080006718783b */ /* 0x000e6e0000000200 */
[----:B------:R-:W-:Y:S01]  /*26340*/  HMMA.1688.F32.TF32 R16, R224, R18, R220 ;  /* 0x00000012e010723c */ /* 0x000fe200000810dc */
[----:B------:R-:W-:Y:S07]  /*26350*/  LDSM.16.M88.4 R220, [R103+0x87080] ;  /* 0x0870800067dc783b */ /* 0x000fee0000000200 */
[-C--:B------:R-:W-:Y:S08]  /*26360*/  HMMA.1688.F32.TF32 R92, R92, R14.reuse, R48 ;  /* 0x0000000e5c5c723c */ /* 0x080ff00000081030 */
[----:B------:R-:W-:Y:S08]  /*26370*/  HMMA.1688.F32.TF32 R228, R228, R14, R192 ;  /* 0x0000000ee4e4723c */ /* 0x000ff000000810c0 */
[C---:B----4-:R-:W-:Y:S08]  /*26380*/  HMMA.1688.F32.TF32 R112, R32.reuse, R20, R112 ;  /* 0x000000142070723c */ /* 0x050ff00000081070 */
[C---:B--2---:R-:W-:Y:S08]  /*26390*/  HMMA.1688.F32.TF32 R136, R32.reuse, R204, R136 ;  /* 0x000000cc2088723c */ /* 0x044ff00000081088 */
[----:B------:R-:W-:Y:S01]  /*263a0*/  HMMA.1688.F32.TF32 R140, R32, R28, R108 ;  /* 0x0000001c208c723c */ /* 0x000fe2000008106c */
[----:B------:R-:W-:Y:S01]  /*263b0*/  MOV R188, R44 ;  /* 0x0000002c00bc7202 */ /* 0x000fe20000000f00 */
[----:B------:R-:W-:Y:S01]  /*263c0*/  IMAD.MOV.U32 R189, RZ, RZ, R45 ;  /* 0x000000ffffbd7224 */ /* 0x000fe200078e002d */
[----:B------:R-:W-:Y:S01]  /*263d0*/  MOV R191, R240 ;  /* 0x000000f000bf7202 */ /* 0x000fe20000000f00 */
[----:B------:R-:W-:Y:S01]  /*263e0*/  IMAD.MOV.U32 R190, RZ, RZ, R46 ;  /* 0x000000ffffbe7224 */ /* 0x000fe200078e002e */
[----:B------:R-:W-:Y:S01]  /*263f0*/  MOV R196, R107 ;  /* 0x0000006b00c47202 */ /* 0x000fe20000000f00 */
[----:B------:R-:W-:Y:S01]  /*26400*/  IMAD.MOV.U32 R197, RZ, RZ, R106 ;  /* 0x000000ffffc57224 */ /* 0x000fe200078e006a */
[----:B------:R-:W-:Y:S01]  /*26410*/  MOV R199, R104 ;  /* 0x0000006800c77202 */ /* 0x000fe20000000f00 */
[----:B------:R-:W-:Y:S01]  /*26420*/  HMMA.1688.F32.TF32 R224, R224, R14, R248 ;  /* 0x0000000ee0e0723c */ /* 0x000fe200000810f8 */
[----:B------:R-:W3:Y:S01]  /*26430*/  LDSM.16.M88.4 R12, [R103+0x84080] ;  /* 0x08408000670c783b */ /* 0x000ee20000000200 */
[----:B------:R-:W-:Y:S01]  /*26440*/  MOV R193, R114 ;  /* 0x0000007200c17202 */ /* 0x000fe20000000f00 */
[----:B------:R-:W-:-:S02]  /*26450*/  IMAD.MOV.U32 R195, RZ, RZ, R112 ;  /* 0x000000ffffc37224 */ /* 0x000fc400078e0070 */
[----:B------:R-:W-:Y:S01]  /*26460*/  IMAD.MOV.U32 R194, RZ, RZ, R113 ;  /* 0x000000ffffc27224 */ /* 0x000fe200078e0071 */
[----:B------:R-:W-:Y:S02]  /*26470*/  LDS R200, [R3+0x10700] ;  /* 0x0107000003c87984 */ /* 0x000fe40000000800 */
[----:B------:R-:W-:Y:S01]  /*26480*/  MOV R114, R136 ;  /* 0x0000008800727202 */ /* 0x000fe20000000f00 */
[----:B------:R-:W-:Y:S01]  /*26490*/  IMAD.MOV.U32 R108, RZ, RZ, R137 ;  /* 0x000000ffff6c7224 */ /* 0x000fe200078e0089 */
[----:B------:R-:W-:Y:S01]  /*264a0*/  MOV R110, R139 ;  /* 0x0000008b006e7202 */ /* 0x000fe20000000f00 */
[----:B------:R-:W-:Y:S01]  /*264b0*/  IMAD.MOV.U32 R109, RZ, RZ, R138 ;  /* 0x000000ffff6d7224 */ /* 0x000fe200078e008a */
[----:B-1----:R-:W-:Y:S01]  /*264c0*/  HMMA.1688.F32.TF32 R128, R32, R24, R236 ;  /* 0x000000182080723c */ /* 0x002fe200000810ec */
[----:B------:R-:W-:Y:S01]  /*264d0*/  IMAD.MOV.U32 R192, RZ, RZ, R115 ;  /* 0x000000ffffc07224 */ /* 0x000fe200078e0073 */
[----:B------:R-:W-:Y:S01]  /*264e0*/  MOV R48, R92 ;  /* 0x0000005c00307202 */ /* 0x000fe20000000f00 */
[----:B------:R-:W-:Y:S01]  /*264f0*/  IMAD.MOV.U32 R49, RZ, RZ, R93 ;  /* 0x000000ffff317224 */ /* 0x000fe200078e005d */
[----:B------:R-:W-:Y:S01]  /*26500*/  MOV R51, R95 ;  /* 0x0000005f00337202 */ /* 0x000fe20000000f00 */
[----:B------:R-:W-:Y:S01]  /*26510*/  IMAD.MOV.U32 R111, RZ, RZ, R140 ;  /* 0x000000ffff6f7224 */ /* 0x000fe200078e008c */
[----:B------:R-:W1:Y:S01]  /*26520*/  LDS R103, [R0+0x12200] ;  /* 0x0122000000677984 */ /* 0x000e620000000800 */
[----:B------:R-:W-:-:S02]  /*26530*/  IMAD.MOV.U32 R50, RZ, RZ, R94 ;  /* 0x000000ffff327224 */ /* 0x000fc400078e005e */
[----:B------:R-:W-:Y:S01]  /*26540*/  IMAD.MOV.U32 R198, RZ, RZ, R105 ;  /* 0x000000ffffc67224 */ /* 0x000fe200078e0069 */
[----:B------:R-:W-:Y:S04]  /*26550*/  LDS R104, [R3+0x10400] ;  /* 0x0104000003687984 */ /* 0x000fe80000000800 */
[----:B------:R-:W-:Y:S04]  /*26560*/  LDS R106, [R3+0x12400] ;  /* 0x01240000036a7984 */ /* 0x000fe80000000800 */
[----:B------:R-:W-:Y:S04]  /*26570*/  LDS R107, [R0+0x12400] ;  /* 0x01240000006b7984 */ /* 0x000fe80000000800 */
[----:B------:R-:W-:Y:S04]  /*26580*/  LDS R202, [R3+0x12700] ;  /* 0x0127000003ca7984 */ /* 0x000fe80000000800 */
[----:B------:R-:W-:Y:S01]  /*26590*/  LDS R201, [R0+0x10700] ;  /* 0x0107000000c97984 */ /* 0x000fe20000000800 */
[----:B---3--:R-:W-:Y:S01]  /*265a0*/  HMMA.1688.F32.TF32 R136, R32, R12, R116 ;  /* 0x0000000c2088723c */ /* 0x008fe20000081074 */
[----:B------:R-:W-:Y:S01]  /*265b0*/  MOV R236, R141 ;  /* 0x0000008d00ec7202 */ /* 0x000fe20000000f00 */
[----:B------:R-:W-:Y:S01]  /*265c0*/  IMAD.MOV.U32 R237, RZ, RZ, R142 ;  /* 0x000000ffffed7224 */ /* 0x000fe200078e008e */
[----:B------:R-:W-:Y:S01]  /*265d0*/  LDS R203, [R0+0x12700] ;  /* 0x0127000000cb7984 */ /* 0x000fe20000000800 */
[----:B------:R-:W-:Y:S01]  /*265e0*/  IMAD.MOV.U32 R238, RZ, RZ, R143 ;  /* 0x000000ffffee7224 */ /* 0x000fe200078e008f */
[----:B------:R-:W-:Y:S01]  /*265f0*/  MOV R115, R129 ;  /* 0x0000008100737202 */ /* 0x000fe20000000f00 */
[----:B------:R-:W-:Y:S01]  /*26600*/  IMAD.MOV.U32 R239, RZ, RZ, R128 ;  /* 0x000000ffffef7224 */ /* 0x000fe200078e0080 */
[----:B------:R-:W-:Y:S01]  /*26610*/  LDS R92, [R3+0x10300] ;  /* 0x01030000035c7984 */ /* 0x000fe20000000800 */
[----:B------:R-:W-:-:S03]  /*26620*/  IMAD.MOV.U32 R123, RZ, RZ, R130 ;  /* 0x000000ffff7b7224 */ /* 0x000fc600078e0082 */
[----:B------:R-:W-:Y:S04]  /*26630*/  LDS R94, [R3+0x12300] ;  /* 0x01230000035e7984 */ /* 0x000fe80000000800 */
[----:B------:R-:W-:Y:S04]  /*26640*/  LDS R93, [R0+0x10300] ;  /* 0x01030000005d7984 */ /* 0x000fe80000000800 */
[----:B------:R-:W2:Y:S04]  /*26650*/  LDS R95, [R0+0x12300] ;  /* 0x01230000005f7984 */ /* 0x000ea80000000800 */
[----:B------:R-:W3:Y:S01]  /*26660*/  LDS R105, [R0+0x10400] ;  /* 0x0104000000697984 */ /* 0x000ee20000000800 */
[----:B------:R-:W-:Y:S01]  /*26670*/  IMAD.MOV.U32 R118, RZ, RZ, R136 ;  /* 0x000000ffff767224 */ /* 0x000fe200078e0088 */
[----:B------:R-:W-:Y:S01]  /*26680*/  MOV R112, R138 ;  /* 0x0000008a00707202 */ /* 0x000fe20000000f00 */
[----:B------:R-:W-:-:S02]  /*26690*/  IMAD.MOV.U32 R119, RZ, RZ, R137 ;  /* 0x000000ffff777224 */ /* 0x000fc400078e0089 */
[----:B------:R-:W-:Y:S02]  /*266a0*/  IMAD.MOV.U32 R113, RZ, RZ, R139 ;  /* 0x000000ffff717224 */ /* 0x000fe400078e008b */
[----:B------:R-:W-:Y:S01]  /*266b0*/  HMMA.1688.F32.TF32 R136, R32, R8, R232 ;  /* 0x000000082088723c */ /* 0x000fe200000810e8 */
[----:B------:R-:W4:Y:S04]  /*266c0*/  LDL.LU R232, [R1+0x160] ;  /* 0x0001600001e87983 */ /* 0x000f280000300800 */
[----:B------:R-:W4:Y:S04]  /*266d0*/  LDL.LU R233, [R1+0x164] ;  /* 0x0001640001e97983 */ /* 0x000f280000300800 */
[----:B------:R-:W4:Y:S04]  /*266e0*/  LDL.LU R234, [R1+0x168] ;  /* 0x0001680001ea7983 */ /* 0x000f280000300800 */
[----:B------:R-:W4:Y:S11]  /*266f0*/  LDL.LU R235, [R1+0x16c] ;  /* 0x00016c0001eb7983 */ /* 0x000f360000300800 */
[----:B------:R-:W-:Y:S01]  /*26700*/  IMAD.MOV.U32 R121, RZ, RZ, R136 ;  /* 0x000000ffff797224 */ /* 0x000fe200078e0088 */
[----:B------:R-:W-:Y:S01]  /*26710*/  MOV R122, R137 ;  /* 0x00000089007a7202 */ /* 0x000fe20000000f00 */
[----:B------:R-:W-:-:S02]  /*26720*/  IMAD.MOV.U32 R116, RZ, RZ, R138 ;  /* 0x000000ffff747224 */ /* 0x000fc400078e008a */
[----:B------:R-:W-:Y:S02]  /*26730*/  IMAD.MOV.U32 R117, RZ, RZ, R139 ;  /* 0x000000ffff757224 */ /* 0x000fe400078e008b */
[C---:B------:R-:W-:Y:S11]  /*26740*/  HMMA.1688.F32.TF32 R136, R32.reuse, R4, R124 ;  /* 0x000000042088723c */ /* 0x040ff6000008107c */
[----:B------:R-:W-:Y:S11]  /*26750*/  @!UPT UIADD3 URZ, URZ, URZ, URZ ;  /* 0x0000003f3f3ff290 */ /* 0x000ff6000fffe03f */
[----:B------:R-:W-:Y:S02]  /*26760*/  @!UPT UIADD3 URZ, URZ, URZ, URZ ;  /* 0x0000003f3f3ff290 */ /* 0x000fe4000fffe03f */
[----:B------:R-:W-:Y:S01]  /*26770*/  MOV R125, R136 ;  /* 0x00000088007d7202 */ /* 0x000fe20000000f00 */
[----:B------:R-:W-:Y:S01]  /*26780*/  IMAD.MOV.U32 R126, RZ, RZ, R137 ;  /* 0x000000ffff7e7224 */ /* 0x000fe200078e0089 */
[----:B------:R-:W2:Y:S01]  /*26790*/  LDL.LU R136, [R1+0x150] ;  /* 0x0001500001887983 */ /* 0x000ea20000300800 */
[----:B------:R-:W-:Y:S01]  /*267a0*/  IMAD.MOV.U32 R127, RZ, RZ, R138 ;  /* 0x000000ffff7f7224 */ /* 0x000fe200078e008a */
[----:B------:R-:W-:Y:S02]  /*267b0*/  MOV R120, R139 ;  /* 0x0000008b00787202 */ /* 0x000fe40000000f00 */
        /* <DEDUP_REMOVED lines=24> */
[----:B------:R-:W3:Y:S04]  /*26940*/  LDL.LU R164, [R1+0xe0] ;  /* 0x0000e00001a47983 */ /* 0x000ee80000300800 */
[----:B------:R-:W3:Y:S11]  /*26950*/  LDL.LU R165, [R1+0xe4] ;  /* 0x0000e40001a57983 */ /* 0x000ef60000300800 */
[----:B------:R-:W-:Y:S06]  /*26960*/  @!UPT UIADD3 URZ, URZ, URZ, URZ ;  /* 0x0000003f3f3ff290 */ /* 0x000fec000fffe03f */
[----:B------:R-:W-:Y:S01]  /*26970*/  IMAD.MOV.U32 R128, RZ, RZ, R32 ;  /* 0x000000ffff807224 */ /* 0x000fe200078e0020 */
[----:B------:R-:W-:Y:S01]  /*26980*/  MOV R130, R34 ;  /* 0x0000002200827202 */ /* 0x000fe20000000f00 */
[----:B------:R-:W-:Y:S02]  /*26990*/  IMAD.MOV.U32 R129, RZ, RZ, R33 ;  /* 0x000000ffff817224 */ /* 0x000fe400078e0021 */
[----:B------:R-:W-:Y:S01]  /*269a0*/  IMAD.MOV.U32 R124, RZ, RZ, R35 ;  /* 0x000000ffff7c7224 */ /* 0x000fe200078e0023 */
[----:B------:R-:W-:Y:S01]  /*269b0*/  MOV R167, R2 ;  /* 0x0000000200a77202 */ /* 0x000fe20000000f00 */
[----:B------:R-:W-:Y:S01]  /*269c0*/  IMAD.MOV.U32 R166, RZ, RZ, R252 ;  /* 0x000000ffffa67224 */ /* 0x000fe200078e00fc */
[C---:B----4-:R-:W-:Y:S11]  /*269d0*/  HMMA.1688.F32.TF32 R32, R244.reuse, R20, R232 ;  /* 0x00000014f420723c */ /* 0x050ff600000810e8 */
[----:B------:R-:W-:Y:S11]  /*269e0*/  @!UPT UIADD3 URZ, URZ, URZ, URZ ;  /* 0x0000003f3f3ff290 */ /* 0x000ff6000fffe03f */
[----:B------:R-:W-:Y:S02]  /*269f0*/  @!UPT UIADD3 URZ, URZ, URZ, URZ ;  /* 0x0000003f3f3ff290 */ /* 0x000fe4000fffe03f */
[----:B------:R-:W-:Y:S01]  /*26a00*/  IMAD.MOV.U32 R232, RZ, RZ, R32 ;  /* 0x000000ffffe87224 */ /* 0x000fe200078e0020 */
[----:B------:R-:W-:Y:S01]  /*26a10*/  MOV R234, R34 ;  /* 0x0000002200ea7202 */ /* 0x000fe20000000f00 */
[----:B------:R-:W-:Y:S02]  /*26a20*/  IMAD.MOV.U32 R233, RZ, RZ, R33 ;  /* 0x000000ffffe97224 */ /* 0x000fe400078e0021 */
[----:B------:R-:W-:Y:S02]  /*26a30*/  IMAD.MOV.U32 R235, RZ, RZ, R35 ;  /* 0x000000ffffeb7224 */ /* 0x000fe400078e0023 */
[C---:B--2---:R-:W-:Y:S11]  /*26a40*/  HMMA.1688.F32.TF32 R32, R244.reuse, R24, R136 ;  /* 0x00000018f420723c */ /* 0x044ff60000081088 */
[----:B------:R-:W-:Y:S11]  /*26a50*/  @!UPT UIADD3 URZ, URZ, URZ, URZ ;  /* 0x0000003f3f3ff290 */ /* 0x000ff6000fffe03f */
[----:B------:R-:W-:Y:S02]  /*26a60*/  @!UPT UIADD3 URZ, URZ, URZ, URZ ;  /* 0x0000003f3f3ff290 */ /* 0x000fe4000fffe03f */
[----:B------:R-:W-:Y:S01]  /*26a70*/  IMAD.MOV.U32 R136, RZ, RZ, R32 ;  /* 0x000000ffff887224 */ /* 0x000fe200078e0020 */
[----:B------:R-:W-:Y:S01]  /*26a80*/  MOV R137, R33 ;  /* 0x0000002100897202 */ /* 0x000fe20000000f00 */
[----:B------:R-:W-:Y:S02]  /*26a90*/  IMAD.MOV.U32 R138, RZ, RZ, R34 ;  /* 0x000000ffff8a7224 */ /* 0x000fe400078e0022 */
[----:B------:R-:W-:Y:S02]  /*26aa0*/  IMAD.MOV.U32 R139, RZ, RZ, R35 ;  /* 0x000000ffff8b7224 */ /* 0x000fe400078e0023 */
[C---:B---3--:R-:W-:Y:S11]  /*26ab0*/  HMMA.1688.F32.TF32 R32, R244.reuse, R28, R140 ;  /* 0x0000001cf420723c */ /* 0x048ff6000008108c */
[----:B------:R-:W-:Y:S11]  /*26ac0*/  @!UPT UIADD3 URZ, URZ, URZ, URZ ;  /* 0x0000003f3f3ff290 */ /* 0x000ff6000fffe03f */
[----:B------:R-:W-:Y:S02]  /*26ad0*/  @!UPT UIADD3 URZ, URZ, URZ, URZ ;  /* 0x0000003f3f3ff290 */ /* 0x000fe4000fffe03f */
[----:B------:R-:W-:Y:S01]  /*26ae0*/  MOV R140, R32 ;  /* 0x00000020008c7202 */ /* 0x000fe20000000f00 */
[----:B------:R-:W-:Y:S01]  /*26af0*/  IMAD.MOV.U32 R141, RZ, RZ, R33 ;  /* 0x000000ffff8d7224 */ /* 0x000fe200078e0021 */
[----:B------:R-:W-:Y:S01]  /*26b00*/  MOV R143, R35 ;  /* 0x00000023008f7202 */ /* 0x000fe20000000f00 */
[----:B------:R-:W-:Y:S02]  /*26b10*/  IMAD.MOV.U32 R142, RZ, RZ, R34 ;  /* 0x000000ffff8e7224 */ /* 0x000fe400078e0022 */
[C---:B------:R-:W-:Y:S11]  /*26b20*/  HMMA.1688.F32.TF32 R32, R244.reuse, R204, R144 ;  /* 0x000000ccf420723c */ /* 0x040ff60000081090 */
[----:B------:R-:W-:Y:S11]  /*26b30*/  @!UPT UIADD3 URZ, URZ, URZ, URZ ;  /* 0x0000003f3f3ff290 */ /* 0x000ff6000fffe03f */
[----:B------:R-:W-:Y:S02]  /*26b40*/  @!UPT UIADD3 URZ, URZ, URZ, URZ ;  /* 0x0000003f3f3ff290 */ /* 0x000fe4000fffe03f */
[----:B------:R-:W-:Y:S01]  /*26b50*/  IMAD.MOV.U32 R144, RZ, RZ, R32 ;  /* 0x000000ffff907224 */ /* 0x000fe200078e0020 */
[----:B------:R-:W-:Y:S01]  /*26b60*/  MOV R146, R34 ;  /* 0x0000002200927202 */ /* 0x000fe20000000f00 */
[----:B------:R-:W-:Y:S02]  /*26b70*/  IMAD.MOV.U32 R145, RZ, RZ, R33 ;  /* 0x000000ffff917224 */ /* 0x000fe400078e0021 */
[----:B------:R-:W-:Y:S02]  /*26b80*/  IMAD.MOV.U32 R147, RZ, RZ, R35 ;  /* 0x000000ffff937224 */ /* 0x000fe400078e0023 */
[C---:B------:R-:W-:Y:S08]  /*26b90*/  HMMA.1688.F32.TF32 R32, R244.reuse, R12, R148 ;  /* 0x0000000cf420723c */ /* 0x040ff00000081094 */
[C---:B------:R-:W-:Y:S11]  /*26ba0*/  HMMA.1688.F32.TF32 R248, R244.reuse, R4, R180 ;  /* 0x00000004f4f8723c */ /* 0x040ff600000810b4 */
[----:B------:R-:W-:Y:S05]  /*26bb0*/  @!UPT UIADD3 URZ, URZ, URZ, URZ ;  /* 0x0000003f3f3ff290 */ /* 0x000fea000fffe03f */
[----:B------:R-:W-:Y:S01]  /*26bc0*/  IMAD.MOV.U32 R148, RZ, RZ, R32 ;  /* 0x000000ffff947224 */ /* 0x000fe200078e0020 */
[----:B------:R-:W-:Y:S01]  /*26bd0*/  MOV R149, R33 ;  /* 0x0000002100957202 */ /* 0x000fe20000000f00 */
[----:B------:R-:W-:Y:S02]  /*26be0*/  IMAD.MOV.U32 R150, RZ, RZ, R34 ;  /* 0x000000ffff967224 */ /* 0x000fe400078e0022 */
[----:B------:R-:W-:Y:S02]  /*26bf0*/  IMAD.MOV.U32 R151, RZ, RZ, R35 ;  /* 0x000000ffff977224 */ /* 0x000fe400078e0023 */
[C---:B------:R-:W-:Y:S08]  /*26c00*/  HMMA.1688.F32.TF32 R32, R244.reuse, R8, R184 ;  /* 0x00000008f420723c */ /* 0x040ff000000810b8 */
[----:B------:R-:W-:Y:S01]  /*26c10*/  HMMA.1688.F32.TF32 R244, R244, R220, R164 ;  /* 0x000000dcf4f4723c */ /* 0x000fe200000810a4 */
[----:B------:R-:W-:Y:S01]  /*26c20*/  IMAD.MOV.U32 R184, RZ, RZ, R40 ;  /* 0x000000ffffb87224 */ /* 0x000fe200078e0028 */
[----:B------:R-:W-:Y:S01]  /*26c30*/  MOV R185, R41 ;  /* 0x0000002900b97202 */ /* 0x000fe20000000f00 */
[----:B------:R-:W-:-:S02]  /*26c40*/  IMAD.MOV.U32 R186, RZ, RZ, R42 ;  /* 0x000000ffffba7224 */ /* 0x000fc400078e002a */
[----:B------:R-:W-:Y:S01]  /*26c50*/  IMAD.MOV.U32 R180, RZ, RZ, R36 ;  /* 0x000000ffffb47224 */ /* 0x000fe200078e0024 */
[----:B------:R-:W-:Y:S01]  /*26c60*/  MOV R182, R38 ;  /* 0x0000002600b67202 */ /* 0x000fe20000000f00 */
[----:B------:R-:W-:Y:S01]  /*26c70*/  IMAD.MOV.U32 R187, RZ, RZ, R96 ;  /* 0x000000ffffbb7224 */ /* 0x000fe200078e0060 */
[----:B-1----:R-:W-:Y:S01]  /*26c80*/  HMMA.1688.F32.TF32 R52, R100, R4, R52 ;  /* 0x000000046434723c */ /* 0x002fe20000081034 */
[----:B------:R-:W-:Y:S01]  /*26c90*/  IMAD.MOV.U32 R181, RZ, RZ, R37 ;  /* 0x000000ffffb57224 */ /* 0x000fe200078e0025 */
[----:B------:R-:W-:Y:S01]  /*26ca0*/  LDS R164, [R3+0x10600] ;  /* 0x0106000003a47984 */ /* 0x000fe20000000800 */
[----:B------:R-:W-:-:S03]  /*26cb0*/  IMAD.MOV.U32 R183, RZ, RZ, R39 ;  /* 0x000000ffffb77224 */ /* 0x000fc600078e0027 */
[----:B------:R-:W-:Y:S04]  /*26cc0*/  LDS R166, [R3+0x12600] ;  /* 0x0126000003a67984 */ /* 0x000fe80000000800 */
[----:B------:R-:W-:Y:S04]  /*26cd0*/  STL.64 [R1], R32 ;  /* 0x0000002001007387 */ /* 0x000fe80000100a00 */
[----:B------:R1:W-:Y:S04]  /*26ce0*/  STL.64 [R1+0x25d0], R250 ;  /* 0x0025d0fa01007387 */ /* 0x0003e80000100a00 */
[----:B------:R2:W-:Y:S01]  /*26cf0*/  STL.64 [R1+0x25c8], R248 ;  /* 0x0025c8f801007387 */ /* 0x0005e20000100a00 */
[----:B------:R-:W-:Y:S01]  /*26d00*/  MOV R252, R34 ;  /* 0x0000002200fc7202 */ /* 0x000fe20000000f00 */
[----:B------:R-:W-:Y:S01]  /*26d10*/  IMAD.MOV.U32 R2, RZ, RZ, R35 ;  /* 0x000000ffff027224 */ /* 0x000fe200078e0023 */
[----:B------:R-:W-:Y:S01]  /*26d20*/  HMMA.1688.F32.TF32 R56, R100, R220, R56 ;  /* 0x000000dc6438723c */ /* 0x000fe20000081038 */
[----:B------:R-:W-:Y:S01]  /*26d30*/  LDS R165, [R0+0x10600] ;  /* 0x0106000000a57984 */ /* 0x000fe20000000800 */
[----:B-1----:R-:W-:-:S03]  /*26d40*/  IMAD.MOV.U32 R250, RZ, RZ, R50 ;  /* 0x000000fffffa7224 */ /* 0x002fc600078e0032 */
[----:B------:R-:W1:Y:S01]  /*26d50*/  LDS R167, [R0+0x12600] ;  /* 0x0126000000a77984 */ /* 0x000e620000000800 */
[----:B--2---:R-:W-:Y:S01]  /*26d60*/  IMAD.MOV.U32 R248, RZ, RZ, R48 ;  /* 0x000000fffff87224 */ /* 0x004fe200078e0030 */
[----:B------:R-:W-:Y:S02]  /*26d70*/  MOV R249, R49 ;  /* 0x0000003100f97202 */ /* 0x000fe40000000f00 */
[----:B------:R-:W2:Y:S01]  /*26d80*/  LDL.LU R48, [R1+0x27b4] ;  /* 0x0027b40001307983 */ /* 0x000ea20000300800 */
[----:B------:R-:W-:-:S03]  /*26d90*/  IMAD.MOV.U32 R251, RZ, RZ, R51 ;  /* 0x000000fffffb7224 */ /* 0x000fc600078e0033 */
[----:B------:R-:W2:Y:S04]  /*26da0*/  LDL.LU R49, [R1+0x27b0] ;  /* 0x0027b00001317983 */ /* 0x000ea80000300800 */
[----:B------:R-:W2:Y:S04]  /*26db0*/  LDL.LU R50, [R1+0x27ac] ;  /* 0x0027ac0001327983 */ /* 0x000ea80000300800 */
[----:B------:R-:W2:Y:S04]  /*26dc0*/  LDL.LU R51, [R1+0x27a8] ;  /* 0x0027a80001337983 */ /* 0x000ea80000300800 */
[----:B------:R-:W3:Y:S04]  /*26dd0*/  LDL.LU R44, [R1+0x27a4] ;  /* 0x0027a400012c7983 */ /* 0x000ee80000300800 */
[----:B------:R-:W3:Y:S04]  /*26de0*/  LDL.LU R45, [R1+0x27a0] ;  /* 0x0027a000012d7983 */ /* 0x000ee80000300800 */
[----:B------:R-:W3:Y:S04]  /*26df0*/  LDL.LU R46, [R1+0x279c] ;  /* 0x00279c00012e7983 */ /* 0x000ee80000300800 */
[----:B------:R-:W4:Y:S04]  /*26e00*/  LDL.LU R240, [R1+0x2798] ;  /* 0x0027980001f07983 */ /* 0x000f280000300800 */
[----:B------:R1:W-:Y:S04]  /*26e10*/  STL.64 [R1+0x25e0], R246 ;  /* 0x0025e0f601007387 */ /* 0x0003e80000100a00 */
[----:B------:R1:W-:Y:S02]  /*26e20*/  STL.64 [R1+0x25d8], R244 ;  /* 0x0025d8f401007387 */ /* 0x0003e40000100a00 */
[----:B-1----:R-:W-:Y:S01]  /*26e30*/  MOV R246, R243 ;  /* 0x000000f300f67202 */ /* 0x002fe20000000f00 */
[----:B------:R-:W-:-:S02]  /*26e40*/  IMAD.MOV.U32 R244, RZ, RZ, R241 ;  /* 0x000000fffff47224 */ /* 0x000fc400078e00f1 */
[----:B------:R-:W4:Y:S01]  /*26e50*/  LDL.LU R241, [R1+0x2794] ;  /* 0x0027940001f17983 */ /* 0x000f220000300800 */
[----:B------:R-:W-:-:S03]  /*26e60*/  IMAD.MOV.U32 R245, RZ, RZ, R242 ;  /* 0x000000fffff57224 */ /* 0x000fc600078e00f2 */
[----:B------:R-:W4:Y:S04]  /*26e70*/  LDL.LU R242, [R1+0x2790] ;  /* 0x0027900001f27983 */ /* 0x000f280000300800 */
[----:B------:R-:W4:Y:S01]  /*26e80*/  LDL.LU R243, [R1+0x278c] ;  /* 0x00278c0001f37983 */ /* 0x000f220000300800 */
[----:B------:R-:W-:-:S03]  /*26e90*/  IMAD.MOV.U32 R247, RZ, RZ, R47 ;  /* 0x000000fffff77224 */ /* 0x000fc600078e002f */
[----:B------:R-:W3:Y:S04]  /*26ea0*/  LDL.LU R47, [R1+0x2788] ;  /* 0x00278800012f7983 */ /* 0x000ee80000300800 */
[----:B------:R-:W2:Y:S04]  /*26eb0*/  LDL.LU R40, [R1+0x2784] ;  /* 0x0027840001287983 */ /* 0x000ea80000300800 */
[----:B------:R-:W2:Y:S04]  /*26ec0*/  LDL.LU R41, [R1+0x2780] ;  /* 0x0027800001297983 */ /* 0x000ea80000300800 */
[----:B------:R-:W2:Y:S04]  /*26ed0*/  LDL.LU R42, [R1+0x277c] ;  /* 0x00277c00012a7983 */ /* 0x000ea80000300800 */
[----:B------:R-:W2:Y:S01]  /*26ee0*/  LDL.LU R96, [R1+0x2778] ;  /* 0x0027780001607983 */ /* 0x000ea20000300800 */
[C---:B----4-:R-:W-:Y:S11]  /*26ef0*/  HMMA.1688.F32.TF32 R240, R100.reuse, R20, R240 ;  /* 0x0000001464f0723c */ /* 0x050ff600000810f0 */
[----:B------:R-:W-:Y:S11]  /*26f00*/  @!UPT UIADD3 URZ, URZ, URZ, URZ ;  /* 0x0000003f3f3ff290 */ /* 0x000ff6000fffe03f */
[----:B------:R-:W-:Y:S01]  /*26f10*/  @!UPT UIADD3 URZ, URZ, URZ, URZ ;  /* 0x0000003f3f3ff290 */ /* 0x000fe2000fffe03f */
[----:B------:R1:W-:Y:S04]  /*26f20*/  STL.64 [R1+0x25f0], R242 ;  /* 0x0025f0f201007387 */ /* 0x0003e80000100a00 */
[----:B------:R4:W-:Y:S01]  /*26f30*/  STL.64 [R1+0x25e8], R240 ;  /* 0x0025e8f001007387 */ /* 0x0009e20000100a00 */
[----:B-1----:R-:W-:Y:S01]  /*26f40*/  IMAD.MOV.U32 R242, RZ, RZ, R99 ;  /* 0x000000fffff27224 */ /* 0x002fe200078e0063 */
[----:B------:R-:W-:Y:S02]  /*26f50*/  MOV R243, R43 ;  /* 0x0000002b00f37202 */ /* 0x000fe40000000f00 */
[----:B----4-:R-:W-:Y:S01]  /*26f60*/  MOV R240, R97 ;  /* 0x0000006100f07202 */ /* 0x010fe20000000f00 */
[----:B------:R-:W-:Y:S01]  /*26f70*/  IMAD.MOV.U32 R241, RZ, RZ, R98 ;  /* 0x000000fffff17224 */ /* 0x000fe200078e0062 */
[----:B------:R-:W4:Y:S04]  /*26f80*/  LDL.LU R97, [R1+0x2774] ;  /* 0x0027740001617983 */ /* 0x000f280000300800 */
[----:B------:R-:W4:Y:S04]  /*26f90*/  LDL.LU R98, [R1+0x2770] ;  /* 0x0027700001627983 */ /* 0x000f280000300800 */
[----:B------:R-:W4:Y:S04]  /*26fa0*/  LDL.LU R99, [R1+0x276c] ;  /* 0x00276c0001637983 */ /* 0x000f280000300800 */
[----:B------:R-:W4:Y:S04]  /*26fb0*/  LDL.LU R43, [R1+0x2768] ;  /* 0x00276800012b7983 */ /* 0x000f280000300800 */
[----:B------:R-:W4:Y:S04]  /*26fc0*/  LDL.LU R36, [R1+0x2764] ;  /* 0x0027640001247983 */ /* 0x000f280000300800 */
[----:B------:R-:W4:Y:S04]  /*26fd0*/  LDL.LU R37, [R1+0x2760] ;  /* 0x0027600001257983 */ /* 0x000f280000300800 */
[----:B------:R-:W4:Y:S04]  /*26fe0*/  LDL.LU R38, [R1+0x275c] ;  /* 0x00275c0001267983 */ /* 0x000f280000300800 */
[----:B------:R-:W4:Y:S01]  /*26ff0*/  LDL.LU R39, [R1+0x2758] ;  /* 0x0027580001277983 */ /* 0x000f220000300800 */
[C---:B---3--:R-:W-:Y:S08]  /*27000*/  HMMA.1688.F32.TF32 R44, R100.reuse, R12, R44 ;  /* 0x0000000c642c723c */ /* 0x048ff0000008102c */
[----:B--2---:R-:W-:Y:S08]  /*27010*/  HMMA.1688.F32.TF32 R48, R100, R8, R48 ;  /* 0x000000086430723c */ /* 0x004ff00000081030 */
[C---:B------:R-:W-:Y:S08]  /*27020*/  HMMA.1688.F32.TF32 R60, R92.reuse, R20, R60 ;  /* 0x000000145c3c723c */ /* 0x040ff0000008103c */
[C---:B------:R-:W-:Y:S08]  /*27030*/  HMMA.1688.F32.TF32 R64, R92.reuse, R24, R64 ;  /* 0x000000185c40723c */ /* 0x040ff00000081040 */
[C---:B------:R-:W-:Y:S08]  /*27040*/  HMMA.1688.F32.TF32 R68, R92.reuse, R28, R68 ;  /* 0x0000001c5c44723c */ /* 0x040ff00000081044 */
[C---:B------:R-:W-:Y:S08]  /*27050*/  HMMA.1688.F32.TF32 R72, R92.reuse, R204, R72 ;  /* 0x000000cc5c48723c */ /* 0x040ff00000081048 */
[C---:B------:R-:W-:Y:S08]  /*27060*/  HMMA.1688.F32.TF32 R76, R92.reuse, R12, R76 ;  /* 0x0000000c5c4c723c */ /* 0x040ff0000008104c */
[C---:B------:R-:W-:Y:S08]  /*27070*/  HMMA.1688.F32.TF32 R80, R92.reuse, R8, R80 ;  /* 0x000000085c50723c */ /* 0x040ff00000081050 */
[C---:B------:R-:W-:Y:S08]  /*27080*/  HMMA.1688.F32.TF32 R84, R92.reuse, R4, R84 ;  /* 0x000000045c54723c */ /* 0x040ff00000081054 */
[----:B------:R-:W-:Y:S08]  /*27090*/  HMMA.1688.F32.TF32 R88, R92, R220, R88 ;  /* 0x000000dc5c58723c */ /* 0x000ff00000081058 */
[C---:B------:R-:W-:Y:S08]  /*270a0*/  HMMA.1688.F32.TF32 R196, R104.reuse, R20, R196 ;  /* 0x0000001468c4723c */ /* 0x040ff000000810c4 */
[C---:B------:R-:W-:Y:S08]  /*270b0*/  HMMA.1688.F32.TF32 R180, R104.reuse, R28, R180 ;  /* 0x0000001c68b4723c */ /* 0x040ff000000810b4 */
[C---:B------:R-:W-:Y:S08]  /*270c0*/  HMMA.1688.F32.TF32 R184, R104.reuse, R12, R184 ;  /* 0x0000000c68b8723c */ /* 0x040ff000000810b8 */
[----:B------:R-:W-:Y:S08]  /*270d0*/  HMMA.1688.F32.TF32 R188, R104, R4, R188 ;  /* 0x0000000468bc723c */ /* 0x000ff000000810bc */
[C---:B----4-:R-:W-:Y:S08]  /*270e0*/  HMMA.1688.F32.TF32 R32, R100.reuse, R24, R96 ;  /* 0x000000186420723c */ /* 0x050ff00000081060 */
[C---:B------:R-:W-:Y:S08]  /*270f0*/  HMMA.1688.F32.TF32 R40, R100.reuse, R204, R40 ;  /* 0x000000cc6428723c */ /* 0x040ff00000081028 */
[----:B------:R-:W-:Y:S07]  /*27100*/  HMMA.1688.F32.TF32 R36, R100, R28, R36 ;  /* 0x0000001c6424723c */ /* 0x000fee0000081024 */
[----:B------:R1:W-:Y:S04]  /*27110*/  STL.64 [R1+0x2600], R34 ;  /* 0x0026002201007387 */ /* 0x0003e80000100a00 */
[----:B------:R2:W-:Y:S01]  /*27120*/  STL.64 [R1+0x25f8], R32 ;  /* 0x0025f82001007387 */ /* 0x0005e20000100a00 */
[----:B------:R-:W-:Y:S01]  /*27130*/  IMAD.MOV.U32 R96, RZ, RZ, R135 ;  /* 0x000000ffff607224 */ /* 0x000fe200078e0087 */
[----:B------:R-:W-:Y:S01]  /*27140*/  MOV R97, R134 ;  /* 0x0000008600617202 */ /* 0x000fe20000000f00 */
[----:B------:R-:W-:-:S02]  /*27150*/  IMAD.MOV.U32 R98, RZ, RZ, R133 ;  /* 0x000000ffff627224 */ /* 0x000fc400078e0085 */
[----:B------:R-:W-:Y:S01]  /*27160*/  IMAD.MOV.U32 R99, RZ, RZ, R132 ;  /* 0x000000ffff637224 */ /* 0x000fe200078e0084 */
[C---:B------:R-:W-:Y:S01]  /*27170*/  HMMA.1688.F32.TF32 R100, R104.reuse, R8, R244 ;  /* 0x000000086864723c */ /* 0x040fe200000810f4 */
[----:B------:R-:W-:Y:S01]  /*27180*/  LDS R132, [R3+0x10500] ;  /* 0x0105000003847984 */ /* 0x000fe20000000800 */
[----:B-1----:R-:W-:Y:S01]  /*27190*/  MOV R34, R138 ;  /* 0x0000008a00227202 */ /* 0x002fe20000000f00 */
[----:B------:R-:W-:Y:S02]  /*271a0*/  IMAD.MOV.U32 R35, RZ, RZ, R139 ;  /* 0x000000ffff237224 */ /* 0x000fe400078e008b */
[----:B------:R-:W-:Y:S04]  /*271b0*/  LDS R134, [R3+0x12500] ;  /* 0x0125000003867984 */ /* 0x000fe80000000800 */
[----:B------:R-:W-:Y:S04]  /*271c0*/  STL.64 [R1+0x2610], R38 ;  /* 0x0026102601007387 */ /* 0x000fe80000100a00 */
[----:B------:R1:W-:Y:S04]  /*271d0*/  STL.64 [R1+0x2608], R36 ;  /* 0x0026082401007387 */ /* 0x0003e80000100a00 */
[----:B------:R-:W-:Y:S04]  /*271e0*/  STL.64 [R1+0x2620], R42 ;  /* 0x0026202a01007387 */ /* 0x000fe80000100a00 */
[----:B------:R-:W-:Y:S04]  /*271f0*/  STL.64 [R1+0x2618], R40 ;  /* 0x0026182801007387 */ /* 0x000fe80000100a00 */
[----:B------:R-:W-:Y:S04]  /*27200*/  STL.64 [R1+0x2630], R46 ;  /* 0x0026302e01007387 */ /* 0x000fe80000100a00 */
[----:B------:R-:W-:Y:S04]  /*27210*/  STL.64 [R1+0x2628], R44 ;  /* 0x0026282c01007387 */ /* 0x000fe80000100a00 */
[----:B------:R-:W-:Y:S04]  /*27220*/  STL.64 [R1+0x2640], R50 ;  /* 0x0026403201007387 */ /* 0x000fe80000100a00 */
[----:B------:R-:W-:Y:S04]  /*27230*/  STL.64 [R1+0x2638], R48 ;  /* 0x0026383001007387 */ /* 0x000fe80000100a00 */
[----:B------:R-:W-:Y:S04]  /*27240*/  STL.64 [R1+0x2650], R54 ;  /* 0x0026503601007387 */ /* 0x000fe80000100a00 */
[----:B------:R-:W-:Y:S04]  /*27250*/  STL.64 [R1+0x2648], R52 ;  /* 0x0026483401007387 */ /* 0x000fe80000100a00 */
[----:B------:R-:W-:Y:S01]  /*27260*/  STL.64 [R1+0x2660], R58 ;  /* 0x0026603a01007387 */ /* 0x000fe20000100a00 */
[C---:B------:R-:W-:Y:S03]  /*27270*/  HMMA.1688.F32.TF32 R92, R104.reuse, R24, R96 ;  /* 0x00000018685c723c */ /* 0x040fe60000081060 */
[----:B------:R-:W-:Y:S04]  /*27280*/  STL.64 [R1+0x2658], R56 ;  /* 0x0026583801007387 */ /* 0x000fe80000100a00 */
[----:B------:R-:W-:Y:S01]  /*27290*/  STL.64 [R1+0x2670], R62 ;  /* 0x0026703e01007387 */ /* 0x000fe20000100a00 */
[C---:B------:R-:W-:Y:S03]  /*272a0*/  HMMA.1688.F32.TF32 R96, R104.reuse, R204, R240 ;  /* 0x000000cc6860723c */ /* 0x040fe600000810f0 */
[----:B------:R-:W-:Y:S04]  /*272b0*/  STL.64 [R1+0x2668], R60 ;  /* 0x0026683c01007387 */ /* 0x000fe80000100a00 */
[----:B------:R-:W-:Y:S01]  /*272c0*/  STL.64 [R1+0x2680], R66 ;  /* 0x0026804201007387 */ /* 0x000fe20000100a00 */
[----:B------:R-:W-:Y:S03]  /*272d0*/  HMMA.1688.F32.TF32 R104, R104, R220, R248 ;  /* 0x000000dc6868723c */ /* 0x000fe600000810f8 */
[----:B------:R-:W-:Y:S04]  /*272e0*/  STL.64 [R1+0x2678], R64 ;  /* 0x0026784001007387 */ /* 0x000fe80000100a00 */
[----:B------:R3:W-:Y:S01]  /*272f0*/  STL.64 [R1+0x2690], R70 ;  /* 0x0026904601007387 */ /* 0x0007e20000100a00 */
[----:B------:R-:W-:Y:S01]  /*27300*/  IMAD.MOV.U32 R248, RZ, RZ, R148 ;  /* 0x000000fffff87224 */ /* 0x000fe200078e0094 */
[----:B------:R-:W-:Y:S01]  /*27310*/  MOV R250, R150 ;  /* 0x0000009600fa7202 */ /* 0x000fe20000000f00 */
[----:B------:R-:W-:Y:S01]  /*27320*/  IMAD.MOV.U32 R249, RZ, RZ, R149 ;  /* 0x000000fffff97224 */ /* 0x000fe200078e0095 */
[----:B------:R2:W-:Y:S01]  /*27330*/  STL.64 [R1+0x2688], R68 ;  /* 0x0026884401007387 */ /* 0x0005e20000100a00 */
[----:B------:R-:W-:-:S03]  /*27340*/  IMAD.MOV.U32 R251, RZ, RZ, R151 ;  /* 0x000000fffffb7224 */ /* 0x000fc600078e0097 */
[----:B------:R-:W4:Y:S01]  /*27350*/  LDL.LU R148, [R1+0x2754] ;  /* 0x0027540001947983 */ /* 0x000f220000300800 */
[----:B------:R-:W-:-:S03]  /*27360*/  IMAD.MOV.U32 R244, RZ, RZ, R144 ;  /* 0x000000fffff47224 */ /* 0x000fc600078e0090 */
[----:B------:R-:W4:Y:S01]  /*27370*/  LDL.LU R149, [R1+0x2750] ;  /* 0x0027500001957983 */ /* 0x000f220000300800 */
[----:B------:R-:W-:-:S03]  /*27380*/  MOV R245, R145 ;  /* 0x0000009100f57202 */ /* 0x000fc60000000f00 */
[----:B------:R-:W4:Y:S01]  /*27390*/  LDL.LU R150, [R1+0x274c] ;  /* 0x00274c0001967983 */ /* 0x000f220000300800 */
        /* <DEDUP_REMOVED lines=12> */
[----:B--2---:R-:W-:-:S03]  /*27460*/  IMAD.MOV.U32 R32, RZ, RZ, R136 ;  /* 0x000000ffff207224 */ /* 0x004fc600078e0088 */
[----:B------:R-:W2:Y:S01]  /*27470*/  LDL.LU R141, [R1+0x2730] ;  /* 0x00273000018d7983 */ /* 0x000ea20000300800 */
[----:B------:R-:W-:-:S03]  /*27480*/  IMAD.MOV.U32 R33, RZ, RZ, R137 ;  /* 0x000000ffff217224 */ /* 0x000fc600078e0089 */
[----:B------:R-:W2:Y:S04]  /*27490*/  LDL.LU R142, [R1+0x272c] ;  /* 0x00272c00018e7983 */ /* 0x000ea80000300800 */
[----:B------:R-:W2:Y:S04]  /*274a0*/  LDL.LU R143, [R1+0x2728] ;  /* 0x00272800018f7983 */ /* 0x000ea80000300800 */
[----:B------:R-:W2:Y:S04]  /*274b0*/  LDL.LU R136, [R1+0x2724] ;  /* 0x0027240001887983 */ /* 0x000ea80000300800 */
[----:B------:R-:W2:Y:S04]  /*274c0*/  LDL.LU R137, [R1+0x2720] ;  /* 0x0027200001897983 */ /* 0x000ea80000300800 */
[----:B------:R-:W2:Y:S04]  /*274d0*/  LDL.LU R138, [R1+0x271c] ;  /* 0x00271c00018a7983 */ /* 0x000ea80000300800 */
[----:B------:R-:W2:Y:S01]  /*274e0*/  LDL.LU R139, [R1+0x2718] ;  /* 0x00271800018b7983 */ /* 0x000ea20000300800 */
        /* <DEDUP_REMOVED lines=12> */
[----:B-1----:R-:W-:Y:S01]  /*275b0*/  IMAD.MOV.U32 R36, RZ, RZ, R232 ;  /* 0x000000ffff247224 */ /* 0x002fe200078e00e8 */
[----:B------:R-:W-:Y:S01]  /*275c0*/  MOV R37, R233 ;  /* 0x000000e900257202 */ /* 0x000fe20000000f00 */
[----:B------:R-:W-:Y:S01]  /*275d0*/  IMAD.MOV.U32 R38, RZ, RZ, R234 ;  /* 0x000000ffff267224 */ /* 0x000fe200078e00ea */
[----:B------:R-:W2:Y:S01]  /*275e0*/  LDL.LU R232, [R1+0x2714] ;  /* 0x0027140001e87983 */ /* 0x000ea20000300800 */
[C---:B------:R-:W-:Y:S01]  /*275f0*/  HMMA.1688.F32.TF32 R152, R164.reuse, R12, R152 ;  /* 0x0000000ca498723c */ /* 0x040fe20000081098 */
[----:B------:R-:W-:Y:S01]  /*27600*/  IMAD.MOV.U32 R39, RZ, RZ, R235 ;  /* 0x000000ffff277224 */ /* 0x000fe200078e00eb */
[----:B---3--:R-:W-:Y:S01]  /*27610*/  MOV R70, R193 ;  /* 0x000000c100467202 */ /* 0x008fe20000000f00 */
[----:B------:R-:W3:Y:S01]  /*27620*/  LDL.LU R233, [R1+0x2710] ;  /* 0x0027100001e97983 */ /* 0x000ee20000300800 */
[----:B------:R-:W-:Y:S01]  /*27630*/  IMAD.MOV.U32 R68, RZ, RZ, R195 ;  /* 0x000000ffff447224 */ /* 0x000fe200078e00c3 */
[----:B------:R-:W-:Y:S01]  /*27640*/  MOV R40, R128 ;  /* 0x0000008000287202 */ /* 0x000fe20000000f00 */
[----:B------:R-:W-:Y:S01]  /*27650*/  IMAD.MOV.U32 R69, RZ, RZ, R194 ;  /* 0x000000ffff457224 */ /* 0x000fe200078e00c2 */
[----:B------:R-:W3:Y:S01]  /*27660*/  LDL.LU R234, [R1+0x270c] ;  /* 0x00270c0001ea7983 */ /* 0x000ee20000300800 */
[----:B------:R-:W-:Y:S01]  /*27670*/  HMMA.1688.F32.TF32 R156, R164, R8, R156 ;  /* 0x00000008a49c723c */ /* 0x000fe2000008109c */
[----:B------:R-:W-:-:S02]  /*27680*/  IMAD.MOV.U32 R71, RZ, RZ, R192 ;  /* 0x000000ffff477224 */ /* 0x000fc400078e00c0 */
[----:B------:R-:W3:Y:S01]  /*27690*/  LDL.LU R235, [R1+0x2708] ;  /* 0x0027080001eb7983 */ /* 0x000ee20000300800 */
[----:B------:R-:W-:-:S04]  /*276a0*/  IMAD.MOV.U32 R41, RZ, RZ, R129 ;  /* 0x000000ffff297224 */ /* 0x000fc800078e0081 */
[----:B------:R-:W-:Y:S01]  /*276b0*/  HMMA.1688.F32.TF32 R160, R164, R4, R160 ;  /* 0x00000004a4a0723c */ /* 0x000fe200000810a0 */
[----:B------:R-:W3:Y:S01]  /*276c0*/  LDL.LU R128, [R1+0x2704] ;  /* 0x0027040001807983 */ /* 0x000ee20000300800 */
[----:B------:R-:W-:Y:S01]  /*276d0*/  IMAD.MOV.U32 R42, RZ, RZ, R130 ;  /* 0x000000ffff2a7224 */ /* 0x000fe200078e0082 */
[----:B------:R-:W-:Y:S01]  /*276e0*/  MOV R43, R124 ;  /* 0x0000007c002b7202 */ /* 0x000fe20000000f00 */
[----:B------:R-:W-:Y:S01]  /*276f0*/  IMAD.MOV.U32 R65, RZ, RZ, R115 ;  /* 0x000000ffff417224 */ /* 0x000fe200078e0073 */
[----:B------:R-:W3:Y:S01]  /*27700*/  LDL.LU R129, [R1+0x2700] ;  /* 0x0027000001817983 */ /* 0x000ee20000300800 */
[----:B------:R-:W-:Y:S01]  /*27710*/  MOV R64, R239 ;  /* 0x000000ef00407202 */ /* 0x000fe20000000f00 */
[----:B------:R-:W-:Y:S01]  /*27720*/  IMAD.MOV.U32 R66, RZ, RZ, R123 ;  /* 0x000000ffff427224 */ /* 0x000fe200078e007b */
[----:B------:R-:W-:Y:S01]  /*27730*/  MOV R67, R131 ;  /* 0x0000008300437202 */ /* 0x000fe20000000f00 */
[----:B------:R-:W3:Y:S01]  /*27740*/  LDL.LU R130, [R1+0x26fc] ;  /* 0x0026fc0001827983 */ /* 0x000ee20000300800 */
[----:B------:R-:W-:Y:S01]  /*27750*/  IMAD.MOV.U32 R44, RZ, RZ, R125 ;  /* 0x000000ffff2c7224 */ /* 0x000fe200078e007d */
[----:B------:R-:W-:Y:S01]  /*27760*/  MOV R46, R127 ;  /* 0x0000007f002e7202 */ /* 0x000fe20000000f00 */
[----:B------:R-:W-:Y:S01]  /*27770*/  IMAD.MOV.U32 R45, RZ, RZ, R126 ;  /* 0x000000ffff2d7224 */ /* 0x000fe200078e007e */
[----:B------:R-:W3:Y:S01]  /*27780*/  LDL.LU R124, [R1+0x26f8] ;  /* 0x0026f800017c7983 */ /* 0x000ee20000300800 */
[----:B------:R-:W-:Y:S01]  /*27790*/  IMAD.MOV.U32 R47, RZ, RZ, R120 ;  /* 0x000000ffff2f7224 */ /* 0x000fe200078e0078 */
[----:B------:R-:W-:-:S02]  /*277a0*/  MOV R61, R236 ;  /* 0x000000ec003d7202 */ /* 0x000fc40000000f00 */
[----:B------:R-:W3:Y:S01]  /*277b0*/  LDL.LU R125, [R1+0x26f4] ;  /* 0x0026f400017d7983 */ /* 0x000ee20000300800 */
[----:B------:R-:W-:Y:S01]  /*277c0*/  IMAD.MOV.U32 R60, RZ, RZ, R111 ;  /* 0x000000ffff3c7224 */ /* 0x000fe200078e006f */
[C---:B------:R-:W-:Y:S01]  /*277d0*/  HMMA.1688.F32.TF32 R68, R200.reuse, R22, R68 ;  /* 0x00000016c844723c */ /* 0x040fe20000081044 */
[----:B------:R-:W-:Y:S01]  /*277e0*/  IMAD.MOV.U32 R62, RZ, RZ, R237 ;  /* 0x000000ffff3e7224 */ /* 0x000fe200078e00ed */
[----:B------:R-:W3:Y:S01]  /*277f0*/  LDL.LU R126, [R1+0x26f0] ;  /* 0x0026f000017e7983 */ /* 0x000ee20000300800 */
[----:B------:R-:W-:Y:S01]  /*27800*/  IMAD.MOV.U32 R63, RZ, RZ, R238 ;  /* 0x000000ffff3f7224 */ /* 0x000fe200078e00ee */
[----:B------:R-:W-:Y:S01]  /*27810*/  MOV R49, R122 ;  /* 0x0000007a00317202 */ /* 0x000fe20000000f00 */
[----:B------:R-:W-:Y:S01]  /*27820*/  IMAD.MOV.U32 R48, RZ, RZ, R121 ;  /* 0x000000ffff307224 */ /* 0x000fe200078e0079 */
[----:B------:R-:W3:Y:S01]  /*27830*/  LDL.LU R127, [R1+0x26ec] ;  /* 0x0026ec00017f7983 */ /* 0x000ee20000300800 */
[----:B------:R-:W-:Y:S01]  /*27840*/  IMAD.MOV.U32 R50, RZ, RZ, R116 ;  /* 0x000000ffff327224 */ /* 0x000fe200078e0074 */
[----:B------:R-:W-:Y:S02]  /*27850*/  HMMA.1688.F32.TF32 R64, R200, R26, R64 ;  /* 0x0000001ac840723c */ /* 0x000fe40000081040 */
[----:B------:R-:W3:Y:S01]  /*27860*/  LDL.LU R120, [R1+0x26e8] ;  /* 0x0026e80001787983 */ /* 0x000ee20000300800 */
[----:B------:R-:W-:Y:S01]  /*27870*/  IMAD.MOV.U32 R51, RZ, RZ, R117 ;  /* 0x000000ffff337224 */ /* 0x000fe200078e0075 */
[----:B------:R-:W-:-:S02]  /*27880*/  MOV R58, R109 ;  /* 0x0000006d003a7202 */ /* 0x000fc40000000f00 */
[----:B------:R-:W3:Y:S01]  /*27890*/  LDL.LU R121, [R1+0x26e4] ;  /* 0x0026e40001797983 */ /* 0x000ee20000300800 */
[----:B------:R-:W-:Y:S01]  /*278a0*/  IMAD.MOV.U32 R56, RZ, RZ, R114 ;  /* 0x000000ffff387224 */ /* 0x000fe200078e0072 */
[----:B------:R-:W-:Y:S01]  /*278b0*/  MOV R52, R118 ;  /* 0x0000007600347202 */ /* 0x000fe20000000f00 */
[----:B------:R-:W-:Y:S01]  /*278c0*/  IMAD.MOV.U32 R57, RZ, RZ, R108 ;  /* 0x000000ffff397224 */ /* 0x000fe200078e006c */
[----:B------:R-:W3:Y:S01]  /*278d0*/  LDL.LU R122, [R1+0x26e0] ;  /* 0x0026e000017a7983 */ /* 0x000ee20000300800 */
[----:B------:R-:W-:-:S03]  /*278e0*/  IMAD.MOV.U32 R59, RZ, RZ, R110 ;  /* 0x000000ffff3b7224 */ /* 0x000fc600078e006e */
[----:B------:R-:W3:Y:S01]  /*278f0*/  LDL.LU R116, [R1+0x26dc] ;  /* 0x0026dc0001747983 */ /* 0x000ee20000300800 */
[----:B------:R-:W-:Y:S01]  /*27900*/  IMAD.MOV.U32 R53, RZ, RZ, R119 ;  /* 0x000000ffff357224 */ /* 0x000fe200078e0077 */
[C---:B------:R-:W-:Y:S02]  /*27910*/  HMMA.1688.F32.TF32 R60, R200.reuse, R30, R60 ;  /* 0x0000001ec83c723c */ /* 0x040fe4000008103c */
[----:B------:R-:W3:Y:S01]  /*27920*/  LDL.LU R117, [R1+0x26d8] ;  /* 0x0026d80001757983 */ /* 0x000ee20000300800 */
[----:B------:R-:W-:Y:S01]  /*27930*/  IMAD.MOV.U32 R54, RZ, RZ, R112 ;  /* 0x000000ffff367224 */ /* 0x000fe200078e0070 */
[----:B------:R-:W-:Y:S02]  /*27940*/  MOV R55, R113 ;  /* 0x0000007100377202 */ /* 0x000fe40000000f00 */
[----:B------:R-:W3:Y:S04]  /*27950*/  LDL.LU R118, [R1+0x26d4] ;  /* 0x0026d40001767983 */ /* 0x000ee80000300800 */
[----:B------:R-:W3:Y:S01]  /*27960*/  LDL.LU R119, [R1+0x26d0] ;  /* 0x0026d00001777983 */ /* 0x000ee20000300800 */
[C---:B------:R-:W-:Y:S03]  /*27970*/  HMMA.1688.F32.TF32 R56, R200.reuse, R206, R56 ;  /* 0x000000cec838723c */ /* 0x040fe60000081038 */
        /* <DEDUP_REMOVED lines=17> */
[----:B------:R-:W-:Y:S04]  /*27a90*/  STL.64 [R1+0x320], R68 ;  /* 0x0003204401007387 */ /* 0x000fe80000100a00 */
[----:B------:R1:W-:Y:S01]  /*27aa0*/  STL.64 [R1+0x328], R70 ;  /* 0x0003284601007387 */ /* 0x0003e20000100a00 */
[----:B------:R-:W-:Y:S03]  /*27ab0*/  HMMA.1688.F32.TF32 R200, R200, R222, R40 ;  /* 0x000000dec8c8723c */ /* 0x000fe60000081028 */
[----:B------:R-:W-:Y:S04]  /*27ac0*/  LDS R133, [R0+0x10500] ;  /* 0x0105000000857984 */ /* 0x000fe80000000800 */
[----:B------:R-:W-:Y:S04]  /*27ad0*/  LDS R135, [R0+0x12500] ;  /* 0x0125000000877984 */ /* 0x000fe80000000800 */
[----:B-1----:R-:W3:Y:S04]  /*27ae0*/  LDL.LU.64 R70, [R1+0x2690] ;  /* 0x0026900001467983 */ /* 0x002ee80000300a00 */
[----:B------:R-:W3:Y:S01]  /*27af0*/  LDL.LU.64 R68, [R1+0x2688] ;  /* 0x0026880001447983 */ /* 0x000ee20000300a00 */
[C---:B----4-:R-:W-:Y:S08]  /*27b00*/  HMMA.1688.F32.TF32 R148, R164.reuse, R204, R148 ;  /* 0x000000cca494723c */ /* 0x050ff00000081094 */
[C---:B------:R-:W-:Y:S08]  /*27b10*/  HMMA.1688.F32.TF32 R144, R164.reuse, R28, R144 ;  /* 0x0000001ca490723c */ /* 0x040ff00000081090 */
[C---:B--2---:R-:W-:Y:S08]  /*27b20*/  HMMA.1688.F32.TF32 R140, R164.reuse, R24, R140 ;  /* 0x00000018a48c723c */ /* 0x044ff0000008108c */
[C---:B------:R-:W-:Y:S08]  /*27b30*/  HMMA.1688.F32.TF32 R136, R164.reuse, R20, R136 ;  /* 0x00000014a488723c */ /* 0x040ff00000081088 */
[----:B------:R-:W-:Y:S01]  /*27b40*/  HMMA.1688.F32.TF32 R164, R164, R220, R228 ;  /* 0x000000dca4a4723c */ /* 0x000fe200000810e4 */
[----:B------:R-:W-:Y:S04]  /*27b50*/  LDS R228, [R3+0x14100] ;  /* 0x0141000003e47984 */ /* 0x000fe80000000800 */
[----:B------:R-:W-:Y:S04]  /*27b60*/  LDS R230, [R3+0x16100] ;  /* 0x0161000003e67984 */ /* 0x000fe80000000800 */
[----:B------:R-:W-:Y:S04]  /*27b70*/  LDS R229, [R0+0x14100] ;  /* 0x0141000000e57984 */ /* 0x000fe80000000800 */
[----:B------:R-:W1:Y:S04]  /*27b80*/  LDS R231, [R0+0x16100] ;  /* 0x0161000000e77984 */ /* 0x000e680000000800 */
[----:B------:R-:W-:Y:S04]  /*27b90*/  STL.64 [R1+0x310], R64 ;  /* 0x0003104001007387 */ /* 0x000fe80000100a00 */
[----:B------:R2:W-:Y:S04]  /*27ba0*/  STL.64 [R1+0x318], R66 ;  /* 0x0003184201007387 */ /* 0x0005e80000100a00 */
[----:B--2---:R-:W2:Y:S04]  /*27bb0*/  LDL.LU.64 R66, [R1+0x2680] ;  /* 0x0026800001427983 */ /* 0x004ea80000300a00 */
[----:B------:R-:W2:Y:S04]  /*27bc0*/  LDL.LU.64 R64, [R1+0x2678] ;  /* 0x0026780001407983 */ /* 0x000ea80000300a00 */
[----:B------:R-:W-:Y:S04]  /*27bd0*/  STL.64 [R1+0x300], R60 ;  /* 0x0003003c01007387 */ /* 0x000fe80000100a00 */
[----:B------:R4:W-:Y:S01]  /*27be0*/  STL.64 [R1+0x308], R62 ;  /* 0x0003083e01007387 */ /* 0x0009e20000100a00 */
[C---:B-1----:R-:W-:Y:S03]  /*27bf0*/  HMMA.1688.F32.TF32 R36, R228.reuse, R22, R36 ;  /* 0x00000016e424723c */ /* 0x042fe60000081024 */
[----:B----4-:R-:W4:Y:S04]  /*27c00*/  LDL.LU.64 R62, [R1+0x2670] ;  /* 0x00267000013e7983 */ /* 0x010f280000300a00 */
[----:B------:R-:W4:Y:S01]  /*27c10*/  LDL.LU.64 R60, [R1+0x2668] ;  /* 0x00266800013c7983 */ /* 0x000f220000300a00 */
[C---:B------:R-:W-:Y:S03]  /*27c20*/  HMMA.1688.F32.TF32 R32, R228.reuse, R26, R32 ;  /* 0x0000001ae420723c */ /* 0x040fe60000081020 */
[----:B------:R-:W-:Y:S04]  /*27c30*/  STL.64 [R1+0x2f0], R56 ;  /* 0x0002f03801007387 */ /* 0x000fe80000100a00 */
[----:B------:R1:W-:Y:S01]  /*27c40*/  STL.64 [R1+0x2f8], R58 ;  /* 0x0002f83a01007387 */ /* 0x0003e20000100a00 */
[C---:B------:R-:W-:Y:S03]  /*27c50*/  HMMA.1688.F32.TF32 R240, R228.reuse, R30, R240 ;  /* 0x0000001ee4f0723c */ /* 0x040fe600000810f0 */
[----:B-1----:R-:W2:Y:S04]  /*27c60*/  LDL.LU.64 R58, [R1+0x2660] ;  /* 0x00266000013a7983 */ /* 0x002ea80000300a00 */
[----:B------:R-:W2:Y:S04]  /*27c70*/  LDL.LU.64 R56, [R1+0x2658] ;  /* 0x0026580001387983 */ /* 0x000ea80000300a00 */
[----:B------:R-:W-:Y:S04]  /*27c80*/  STL.64 [R1+0x2e0], R52 ;  /* 0x0002e03401007387 */ /* 0x000fe80000100a00 */
[----:B------:R1:W-:Y:S01]  /*27c90*/  STL.64 [R1+0x2e8], R54 ;  /* 0x0002e83601007387 */ /* 0x0003e20000100a00 */
[C---:B------:R-:W-:Y:S03]  /*27ca0*/  HMMA.1688.F32.TF32 R244, R228.reuse, R206, R244 ;  /* 0x000000cee4f4723c */ /* 0x040fe600000810f4 */
[----:B-1----:R-:W2:Y:S04]  /*27cb0*/  LDL.LU.64 R54, [R1+0x2650] ;  /* 0x0026500001367983 */ /* 0x002ea80000300a00 */
[----:B------:R-:W2:Y:S04]  /*27cc0*/  LDL.LU.64 R52, [R1+0x2648] ;  /* 0x0026480001347983 */ /* 0x000ea80000300a00 */
[----:B------:R-:W-:Y:S04]  /*27cd0*/  STL.64 [R1+0x2d0], R48 ;  /* 0x0002d03001007387 */ /* 0x000fe80000100a00 */
[----:B------:R1:W-:Y:S01]  /*27ce0*/  STL.64 [R1+0x2d8], R50 ;  /* 0x0002d83201007387 */ /* 0x0003e20000100a00 */
[----:B------:R-:W-:Y:S03]  /*27cf0*/  HMMA.1688.F32.TF32 R248, R228, R14, R248 ;  /* 0x0000000ee4f8723c */ /* 0x000fe600000810f8 */
[----:B-1----:R-:W2:Y:S04]  /*27d00*/  LDL.LU.64 R50, [R1+0x2640] ;  /* 0x0026400001327983 */ /* 0x002ea80000300a00 */
[----:B------:R-:W2:Y:S04]  /*27d10*/  LDL.LU.64 R48, [R1+0x2638] ;  /* 0x0026380001307983 */ /* 0x000ea80000300a00 */
[----:B------:R-:W-:Y:S04]  /*27d20*/  STL.64 [R1+0x2c0], R44 ;  /* 0x0002c02c01007387 */ /* 0x000fe80000100a00 */
[----:B------:R1:W-:Y:S04]  /*27d30*/  STL.64 [R1+0x2c8], R46 ;  /* 0x0002c82e01007387 */ /* 0x0003e80000100a00 */
[----:B-1----:R-:W2:Y:S04]  /*27d40*/  LDL.LU.64 R46, [R1+0x2630] ;  /* 0x00263000012e7983 */ /* 0x002ea80000300a00 */
[----:B------:R-:W2:Y:S04]  /*27d50*/  LDL.LU.64 R44, [R1+0x2628] ;  /* 0x00262800012c7983 */ /* 0x000ea80000300a00 */
[----:B------:R-:W2:Y:S04]  /*27d60*/  LDL.LU.64 R42, [R1+0x2620] ;  /* 0x00262000012a7983 */ /* 0x000ea80000300a00 */
[----:B------:R-:W2:Y:S04]  /*27d70*/  LDL.LU.64 R40, [R1+0x2618] ;  /* 0x0026180001287983 */ /* 0x000ea80000300a00 */
[----:B------:R1:W-:Y:S04]  /*27d80*/  STL.64 [R1+0x240], R200 ;  /* 0x000240c801007387 */ /* 0x0003e80000100a00 */
[----:B------:R-:W-:Y:S04]  /*27d90*/  STL.64 [R1+0x248], R202 ;  /* 0x000248ca01007387 */ /* 0x000fe80000100a00 */
[----:B-1----:R-:W2:Y:S04]  /*27da0*/  LDL.LU R200, [R1] ;  /* 0x0000000001c87983 */ /* 0x002ea80000300800 */
[----:B------:R-:W2:Y:S04]  /*27db0*/  LDL.LU R201, [R1+0x4] ;  /* 0x0000040001c97983 */ /* 0x000ea80000300800 */
        /* <DEDUP_REMOVED lines=20> */
[C---:B---3--:R-:W-:Y:S08]  /*27f00*/  HMMA.1688.F32.TF32 R192, R132.reuse, R20, R236 ;  /* 0x0000001484c0723c */ /* 0x048ff000000810ec */
[C---:B------:R-:W-:Y:S08]  /*27f10*/  HMMA.1688.F32.TF32 R108, R132.reuse, R24, R108 ;  /* 0x00000018846c723c */ /* 0x040ff0000008106c */
[C---:B------:R-:W-:Y:S08]  /*27f20*/  HMMA.1688.F32.TF32 R112, R132.reuse, R28, R112 ;  /* 0x0000001c8470723c */ /* 0x040ff00000081070 */
[C---:B------:R-:W-:Y:S08]  /*27f30*/  HMMA.1688.F32.TF32 R116, R132.reuse, R204, R116 ;  /* 0x000000cc8474723c */ /* 0x040ff00000081074 */
[C---:B------:R-:W-:Y:S08]  /*27f40*/  HMMA.1688.F32.TF32 R120, R132.reuse, R12, R120 ;  /* 0x0000000c8478723c */ /* 0x040ff00000081078 */
[C---:B------:R-:W-:Y:S08]  /*27f50*/  HMMA.1688.F32.TF32 R124, R132.reuse, R8, R124 ;  /* 0x00000008847c723c */ /* 0x040ff0000008107c */
[C---:B------:R-:W-:Y:S01]  /*27f60*/  HMMA.1688.F32.TF32 R128, R132.reuse, R4, R128 ;  /* 0x000000048480723c */ /* 0x040fe20000081080 */
[----:B------:R-:W-:Y:S01]  /*27f70*/  IMAD.MOV.U32 R202, RZ, RZ, R252 ;  /* 0x000000ffffca7224 */ /* 0x000fe200078e00fc */
[----:B------:R-:W-:Y:S01]  /*27f80*/  MOV R203, R2 ;  /* 0x0000000200cb7202 */ /* 0x000fe20000000f00 */
[----:B------:R-:W-:Y:S04]  /*27f90*/  LDS R236, [R3+0x14300] ;  /* 0x0143000003ec7984 */ /* 0x000fe80000000800 */
[----:B------:R-:W-:Y:S01]  /*27fa0*/  LDS R238, [R3+0x16300] ;  /* 0x0163000003ee7984 */ /* 0x000fe20000000800 */
[----:B------:R-:W-:Y:S03]  /*27fb0*/  HMMA.1688.F32.TF32 R132, R132, R220, R232 ;  /* 0x000000dc8484723c */ /* 0x000fe600000810e8 */
[----:B------:R-:W-:Y:S04]  /*27fc0*/  LDS R232, [R3+0x14200] ;  /* 0x0142000003e87984 */ /* 0x000fe80000000800 */
[----:B------:R-:W-:Y:S04]  /*27fd0*/  LDS R234, [R3+0x16200] ;  /* 0x0162000003ea7984 */ /* 0x000fe80000000800 */
[----:B------:R-:W-:Y:S04]  /*27fe0*/  LDS R233, [R0+0x14200] ;  /* 0x0142000000e97984 */ /* 0x000fe80000000800 */
[----:B------:R-:W4:Y:S04]  /*27ff0*/  LDS R235, [R0+0x16200] ;  /* 0x0162000000eb7984 */ /* 0x000f280000000800 */
[----:B------:R-:W-:Y:S04]  /*28000*/  LDS R237, [R0+0x14300] ;  /* 0x0143000000ed7984 */ /* 0x000fe80000000800 */
[----:B------:R-:W1:Y:S01]  /*28010*/  LDS R239, [R0+0x16300] ;  /* 0x0163000000ef7984 */ /* 0x000e620000000800 */
[----:B--2---:R-:W-:Y:S11]  /*28020*/  HMMA.1688.F32.TF32 R200, R228, R10, R200 ;  /* 0x0000000ae4c8723c */ /* 0x004ff600000810c8 */
[----:B------:R-:W-:Y:S11]  /*28030*/  @!UPT UIADD3 URZ, URZ, URZ, URZ ;  /* 0x0000003f3f3ff290 */ /* 0x000ff6000fffe03f */
[----:B------:R-:W-:Y:S01]  /*28040*/  @!UPT UIADD3 URZ, URZ, URZ, URZ ;  /* 0x0000003f3f3ff290 */ /* 0x000fe2000fffe03f */
[----:B------:R-:W-:Y:S01]  /*28050*/  STL.64 [R1+0x1e0], R200 ;  /* 0x0001e0c801007387 */ /* 0x000fe20000100a00 */
[C---:B----4-:R-:W-:Y:S03]  /*28060*/  HMMA.1688.F32.TF32 R36, R232.reuse, R30, R36 ;  /* 0x0000001ee824723c */ /* 0x050fe60000081024 */
[----:B------:R-:W-:Y:S05]  /*28070*/  STL.64 [R1+0x1e8], R202 ;  /* 0x0001e8ca01007387 */ /* 0x000fea0000100a00 */
[----:B------:R-:W-:Y:S08]  /*28080*/  HMMA.1688.F32.TF32 R32, R232, R26, R32 ;  /* 0x0000001ae820723c */ /* 0x000ff00000081020 */
[----:B------:R-:W-:Y:S11]  /*28090*/  HMMA.1688.F32.TF32 R248, R228, R6, R248 ;  /* 0x00000006e4f8723c */ /* 0x000ff600000810f8 */
[----:B------:R-:W-:Y:S11]  /*280a0*/  @!UPT UIADD3 URZ, URZ, URZ, URZ ;  /* 0x0000003f3f3ff290 */ /* 0x000ff6000fffe03f */
[----:B------:R-:W-:Y:S01]  /*280b0*/  @!UPT UIADD3 URZ, URZ, URZ, URZ ;  /* 0x0000003f3f3ff290 */ /* 0x000fe2000fffe03f */
[----:B------:R2:W-:Y:S04]  /*280c0*/  STL.64 [R1+0x1d0], R248 ;  /* 0x0001d0f801007387 */ /* 0x0005e80000100a00 */
[----:B------:R3:W-:Y:S01]  /*280d0*/  STL.64 [R1+0x1d8], R250 ;  /* 0x0001d8fa01007387 */ /* 0x0007e20000100a00 */
[----:B--2---:R-:W-:Y:S01]  /*280e0*/  IMAD.MOV.U32 R249, RZ, RZ, R34 ;  /* 0x000000fffff97224 */ /* 0x004fe200078e0022 */
[----:B------:R-:W-:Y:S02]  /*280f0*/  MOV R248, R35 ;  /* 0x0000002300f87202 */ /* 0x000fe40000000f00 */
[----:B---3--:R-:W-:Y:S01]  /*28100*/  MOV R251, R32 ;  /* 0x0000002000fb7202 */ /* 0x008fe20000000f00 */
[----:B------:R-:W-:Y:S02]  /*28110*/  IMAD.MOV.U32 R250, RZ, RZ, R33 ;  /* 0x000000fffffa7224 */ /* 0x000fe400078e0021 */
[C---:B------:R-:W-:Y:S08]  /*28120*/  HMMA.1688.F32.TF32 R32, R232.reuse, R206, R40 ;  /* 0x000000cee820723c */ /* 0x040ff00000081028 */
[----:B------:R-:W-:Y:S01]  /*28130*/  HMMA.1688.F32.TF32 R40, R232, R14, R44 ;  /* 0x0000000ee828723c */ /* 0x000fe2000008102c */
[----:B------:R-:W-:Y:S04]  /*28140*/  STL.64 [R1+0xa0], R36 ;  /* 0x0000a02401007387 */ /* 0x000fe80000100a00 */
[----:B------:R2:W-:Y:S03]  /*28150*/  STL.64 [R1+0xa8], R38 ;  /* 0x0000a82601007387 */ /* 0x0005e60000100a00 */
[----:B------:R-:W-:Y:S01]  /*28160*/  HMMA.1688.F32.TF32 R200, R228, R222, R244 ;  /* 0x000000dee4c8723c */ /* 0x000fe200000810f4 */
[----:B------:R-:W-:Y:S04]  /*28170*/  LDS R44, [R3+0x14500] ;  /* 0x01450000032c7984 */ /* 0x000fe80000000800 */
[----:B------:R-:W-:Y:S03]  /*28180*/  LDS R46, [R3+0x16500] ;  /* 0x01650000032e7984 */ /* 0x000fe60000000800 */
[C---:B--2---:R-:W-:Y:S01]  /*28190*/  HMMA.1688.F32.TF32 R36, R232.reuse, R10, R48 ;  /* 0x0000000ae824723c */ /* 0x044fe20000081030 */
[----:B------:R-:W-:Y:S04]  /*281a0*/  STL.64 [R1+0x90], R32 ;  /* 0x0000902001007387 */ /* 0x000fe80000100a00 */
[----:B------:R2:W-:Y:S04]  /*281b0*/  STL.64 [R1+0x98], R34 ;  /* 0x0000982201007387 */ /* 0x0005e80000100a00 */
[----:B------:R-:W-:Y:S04]  /*281c0*/  STL.64 [R1+0x80], R40 ;  /* 0x0000802801007387 */ /* 0x000fe80000100a00 */
[----:B------:R3:W-:Y:S01]  /*281d0*/  STL.64 [R1+0x88], R42 ;  /* 0x0000882a01007387 */ /* 0x0007e20000100a00 */
[C---:B--2---:R-:W-:Y:S03]  /*281e0*/  HMMA.1688.F32.TF32 R32, R232.reuse, R6, R52 ;  /* 0x00000006e820723c */ /* 0x044fe60000081034 */
[----:B------:R-:W-:Y:S04]  /*281f0*/  LDS R45, [R0+0x14500] ;  /* 0x01450000002d7984 */ /* 0x000fe80000000800 */
[----:B------:R-:W-:Y:S01]  /*28200*/  LDS R47, [R0+0x16500] ;  /* 0x01650000002f7984 */ /* 0x000fe20000000800 */
[----:B---3--:R-:W-:Y:S03]  /*28210*/  HMMA.1688.F32.TF32 R40, R232, R222, R56 ;  /* 0x000000dee828723c */ /* 0x008fe60000081038 */
[----:B------:R-:W-:Y:S04]  /*28220*/  STL.64 [R1+0x70], R36 ;  /* 0x0000702401007387 */ /* 0x000fe80000100a00 */
[----:B------:R1:W-:Y:S08]  /*28230*/  STL.64 [R1+0x78], R38 ;  /* 0x0000782601007387 */ /* 0x0003f00000100a00 */
[----:B------:R-:W-:Y:S01]  /*28240*/  STL.64 [R1+0x60], R32 ;  /* 0x0000602001007387 */ /* 0x000fe20000100a00 */
[C---:B-1----:R-:W-:Y:S03]  /*28250*/  HMMA.1688.F32.TF32 R36, R236.reuse, R22, R60 ;  /* 0x00000016ec24723c */ /* 0x042fe6000008103c */
[----:B------:R1:W-:Y:S04]  /*28260*/  STL.64 [R1+0x68], R34 ;  /* 0x0000682201007387 */ /* 0x0003e80000100a00 */
[----:B------:R-:W-:Y:S04]  /*28270*/  STL.64 [R1+0x50], R40 ;  /* 0x0000502801007387 */ /* 0x000fe80000100a00 */
[----:B------:R2:W-:Y:S01]  /*28280*/  STL.64 [R1+0x58], R42 ;  /* 0x0000582a01007387 */ /* 0x0005e20000100a00 */
[C---:B-1----:R-:W-:Y:S08]  /*28290*/  HMMA.1688.F32.TF32 R32, R236.reuse, R26, R64 ;  /* 0x0000001aec20723c */ /* 0x042ff00000081040 */
[C---:B--2---:R-:W-:Y:S03]  /*282a0*/  HMMA.1688.F32.TF32 R40, R236.reuse, R30, R68 ;  /* 0x0000001eec28723c */ /* 0x044fe60000081044 */
[----:B------:R-:W-:Y:S04]  /*282b0*/  STL.64 [R1+0x40], R36 ;  /* 0x0000402401007387 */ /* 0x000fe80000100a00 */
[----:B------:R1:W-:Y:S08]  /*282c0*/  STL.64 [R1+0x48], R38 ;  /* 0x0000482601007387 */ /* 0x0003f00000100a00 */
[----:B------:R-:W-:Y:S04]  /*282d0*/  STL.64 [R1+0x30], R32 ;  /* 0x0000302001007387 */ /* 0x000fe80000100a00 */
[----:B------:R2:W-:Y:S04]  /*282e0*/  STL.64 [R1+0x38], R34 ;  /* 0x0000382201007387 */ /* 0x0005e80000100a00 */
[----:B------:R-:W-:Y:S04]  /*282f0*/  STL.64 [R1+0x20], R40 ;  /* 0x0000202801007387 */ /* 0x000fe80000100a00 */
[----:B------:R-:W-:Y:S04]  /*28300*/  STL.64 [R1+0x28], R42 ;  /* 0x0000282a01007387 */ /* 0x000fe80000100a00 */
[----:B------:R-:W-:Y:S04]  /*28310*/  LDS R40, [R3+0x14400] ;  /* 0x0144000003287984 */ /* 0x000fe80000000800 */
[----:B------:R-:W-:Y:S04]  /*28320*/  LDS R42, [R3+0x16400] ;  /* 0x01640000032a7984 */ /* 0x000fe80000000800 */
[----:B------:R-:W-:Y:S04]  /*28330*/  LDS R41, [R0+0x14400] ;  /* 0x0144000000297984 */ /* 0x000fe80000000800 */
[----:B------:R-:W3:Y:S01]  /*28340*/  LDS R43, [R0+0x16400] ;  /* 0x01640000002b7984 */ /* 0x000ee20000000800 */
[----:B------:R-:W-:Y:S01]  /*28350*/  IMAD.MOV.U32 R247, RZ, RZ, R200 ;  /* 0x000000fffff77224 */ /* 0x000fe200078e00c8 */
[----:B------:R-:W-:Y:S01]  /*28360*/  MOV R245, R202 ;  /* 0x000000ca00f57202 */ /* 0x000fe20000000f00 */
[----:B------:R-:W-:Y:S01]  /*28370*/  IMAD.MOV.U32 R246, RZ, RZ, R201 ;  /* 0x000000fffff67224 */ /* 0x000fe200078e00c9 */
[----:B-1----:R-:W-:Y:S01]  /*28380*/  HMMA.1688.F32.TF32 R36, R236, R206, R72 ;  /* 0x000000ceec24723c */ /* 0x002fe20000081048 */
[----:B------:R-:W-:-:S07]  /*28390*/  IMAD.MOV.U32 R244, RZ, RZ, R203 ;  /* 0x000000fffff47224 */ /* 0x000fce00078e00cb */
[----:B------:R-:W-:Y:S08]  /*283a0*/  HMMA.1688.F32.TF32 R200, R232, R22, R240 ;  /* 0x00000016e8c8723c */ /* 0x000ff000000810f0 */
[C---:B------:R-:W-:Y:S08]  /*283b0*/  HMMA.1688.F32.TF32 R232, R236.reuse, R10, R80 ;  /* 0x0000000aece8723c */ /* 0x040ff00000081050 */
[C---:B--2---:R-:W-:Y:S08]  /*283c0*/  HMMA.1688.F32.TF32 R32, R236.reuse, R14, R76 ;  /* 0x0000000eec20723c */ /* 0x044ff0000008104c */
[----:B------:R-:W-:Y:S08]  /*283d0*/  HMMA.1688.F32.TF32 R228, R236, R6, R84 ;  /* 0x00000006ece4723c */ /* 0x000ff00000081054 */
[C---:B---3--:R-:W-:Y:S01]  /*283e0*/  HMMA.1688.F32.TF32 R48, R40.reuse, R26, R92 ;  /* 0x0000001a2830723c */ /* 0x048fe2000008105c */
[----:B------:R-:W-:Y:S04]  /*283f0*/  STL.64 [R1+0x10], R36 ;  /* 0x0000102401007387 */ /* 0x000fe80000100a00 */
[----:B------:R-:W-:Y:S04]  /*28400*/  STL.64 [R1+0x18], R38 ;  /* 0x0000182601007387 */ /* 0x000fe80000100a00 */
[----:B------:R1:W-:Y:S04]  /*28410*/  STL [R1+0x25c0], R232 ;  /* 0x0025c0e801007387 */ /* 0x0003e80000100800 */
[----:B------:R-:W-:Y:S04]  /*28420*/  STL.64 [R1], R32 ;  /* 0x0000002001007387 */ /* 0x000fe80000100a00 */
[----:B------:R-:W-:Y:S04]  /*28430*/  STL.64 [R1+0x8], R34 ;  /* 0x0000082201007387 */ /* 0x000fe80000100a00 */
[----:B------:R2:W-:Y:S01]  /*28440*/  STL [R1+0x25bc], R233 ;  /* 0x0025bce901007387 */ /* 0x0005e20000100800 */
[----:B------:R-:W-:Y:S03]  /*28450*/  HMMA.1688.F32.TF32 R52, R40, R22, R196 ;  /* 0x000000162834723c */ /* 0x000fe600000810c4 */
[----:B------:R3:W-:Y:S01]  /*28460*/  STL [R1+0x25b8], R234 ;  /* 0x0025b8ea01007387 */ /* 0x0007e20000100800 */
[----:B-1----:R-:W-:-:S03]  /*28470*/  IMAD.MOV.U32 R232, RZ, RZ, R49 ;  /* 0x000000ffffe87224 */ /* 0x002fc600078e0031 */
[----:B------:R-:W-:Y:S01]  /*28480*/  STL [R1+0x25b4], R235 ;  /* 0x0025b4eb01007387 */ /* 0x000fe20000100800 */
[----:B--2---:R-:W-:-:S03]  /*28490*/  MOV R233, R50 ;  /* 0x0000003200e97202 */ /* 0x004fc60000000f00 */
[----:B------:R1:W-:Y:S01]  /*284a0*/  STL [R1+0x25c4], R230 ;  /* 0x0025c4e601007387 */ /* 0x0003e20000100800 */
[----:B---3--:R-:W-:Y:S01]  /*284b0*/  IMAD.MOV.U32 R234, RZ, RZ, R51 ;  /* 0x000000ffffea7224 */ /* 0x008fe200078e0033 */
[C---:B------:R-:W-:Y:S02]  /*284c0*/  HMMA.1688.F32.TF32 R56, R40.reuse, R14, R184 ;  /* 0x0000000e2838723c */ /* 0x040fe400000810b8 */
[----:B------:R-:W-:Y:S04]  /*284d0*/  LDS R36, [R3+0x14600] ;  /* 0x0146000003247984 */ /* 0x000fe80000000800 */
[----:B------:R-:W-:Y:S01]  /*284e0*/  LDS R38, [R3+0x16600] ;  /* 0x0166000003267984 */ /* 0x000fe20000000800 */
[----:B-1----:R-:W-:Y:S02]  /*284f0*/  IMAD.MOV.U32 R230, RZ, RZ, R48 ;  /* 0x000000ffffe67224 */ /* 0x002fe400078e0030 */
[----:B------:R-:W-:Y:S01]  /*28500*/  HMMA.1688.F32.TF32 R48, R40, R30, R180 ;  /* 0x0000001e2830723c */ /* 0x000fe200000810b4 */
[----:B------:R1:W-:Y:S04]  /*28510*/  STL [R1+0x25b0], R231 ;  /* 0x0025b0e701007387 */ /* 0x0003e80000100800 */
[----:B------:R-:W-:Y:S04]  /*28520*/  STL.64 [R1+0x2b0], R52 ;  /* 0x0002b03401007387 */ /* 0x000fe80000100a00 */
[----:B------:R-:W-:Y:S04]  /*28530*/  STL.64 [R1+0x2b8], R54 ;  /* 0x0002b83601007387 */ /* 0x000fe80000100a00 */
[----:B------:R-:W-:Y:S04]  /*28540*/  LDS R37, [R0+0x14600] ;  /* 0x0146000000257984 */ /* 0x000fe80000000800 */
[----:B------:R-:W2:Y:S04]  /*28550*/  LDS R39, [R0+0x16600] ;  /* 0x0166000000277984 */ /* 0x000ea80000000800 */
[----:B------:R-:W-:Y:S03]  /*28560*/  LDS R32, [R3+0x14700] ;  /* 0x0147000003207984 */ /* 0x000fe60000000800 */
[----:B------:R-:W-:Y:S01]  /*28570*/  IMAD.MOV.U32 R235, RZ, RZ, R48 ;  /* 0x000000ffffeb7224 */ /* 0x000fe200078e0030 */
[----:B------:R3:W-:Y:S01]  /*28580*/  STL.64 [R1+0x298], R50 ;  /* 0x0002983201007387 */ /* 0x0007e20000100a00 */
[----:B-1----:R-:W-:-:S03]  /*28590*/  MOV R231, R49 ;  /* 0x0000003100e77202 */ /* 0x002fc60000000f00 */
[----:B------:R-:W-:Y:S04]  /*285a0*/  LDS R34, [R3+0x16700] ;  /* 0x0167000003227984 */ /* 0x000fe80000000800 */
[----:B------:R-:W-:Y:S01]  /*285b0*/  LDS R33, [R0+0x14700] ;  /* 0x0147000000217984 */ /* 0x000fe20000000800 */
[C---:B---3--:R-:W-:Y:S03]  /*285c0*/  HMMA.1688.F32.TF32 R48, R40.reuse, R206, R96 ;  /* 0x000000ce2830723c */ /* 0x048fe60000081060 */
[----:B------:R-:W1:Y:S01]  /*285d0*/  LDS R35, [R0+0x16700] ;  /* 0x0167000000237984 */ /* 0x000e620000000800 */
[----:B------:R-:W-:Y:S01]  /*285e0*/  IMAD.MOV.U32 R243, RZ, RZ, R200 ;  /* 0x000000fffff37224 */ /* 0x000fe200078e00c8 */
[----:B------:R-:W-:Y:S01]  /*285f0*/  MOV R242, R201 ;  /* 0x000000c900f27202 */ /* 0x000fe20000000f00 */
[----:B------:R-:W-:Y:S01]  /*28600*/  IMAD.MOV.U32 R241, RZ, RZ, R202 ;  /* 0x000000fffff17224 */ /* 0x000fe200078e00ca */
[----:B------:R-:W-:Y:S01]  /*28610*/  LDS R84, [R3+0x18100] ;  /* 0x0181000003547984 */ /* 0x000fe20000000800 */
[----:B------:R-:W-:Y:S01]  /*28620*/  HMMA.1688.F32.TF32 R52, R40, R10, R100 ;  /* 0x0000000a2834723c */ /* 0x000fe20000081064 */
[----:B------:R-:W-:-:S02]  /*28630*/  IMAD.MOV.U32 R240, RZ, RZ, R203 ;  /* 0x000000fffff07224 */ /* 0x000fc400078e00cb */
[----:B------:R-:W-:Y:S04]  /*28640*/  LDS R86, [R3+0x1a100] ;  /* 0x01a1000003567984 */ /* 0x000fe80000000800 */
[----:B------:R-:W-:Y:S01]  /*28650*/  LDS R85, [R0+0x18100] ;  /* 0x0181000000557984 */ /* 0x000fe20000000800 */
[----:B------:R-:W-:Y:S03]  /*28660*/  HMMA.1688.F32.TF32 R236, R236, R222, R88 ;  /* 0x000000deecec723c */ /* 0x000fe60000081058 */
[----:B------:R-:W-:Y:S04]  /*28670*/  LDS R87, [R0+0x1a100] ;  /* 0x01a1000000577984 */ /* 0x000fe80000000800 */
[----:B------:R-:W-:Y:S04]  /*28680*/  STL.64 [R1+0x280], R48 ;  /* 0x0002803001007387 */ /* 0x000fe80000100a00 */
[----:B------:R3:W-:Y:S02]  /*28690*/  STL.64 [R1+0x288], R50 ;  /* 0x0002883201007387 */ /* 0x0007e40000100a00 */
[C---:B---3--:R-:W-:Y:S08]  /*286a0*/  HMMA.1688.F32.TF32 R48, R40.reuse, R6, R188 ;  /* 0x000000062830723c */ /* 0x048ff000000810bc */
[----:B------:R-:W-:Y:S01]  /*286b0*/  HMMA.1688.F32.TF32 R40, R40, R222, R104 ;  /* 0x000000de2828723c */ /* 0x000fe20000081068 */
[----:B------:R-:W-:Y:S04]  /*286c0*/  STL.64 [R1+0x270], R56 ;  /* 0x0002703801007387 */ /* 0x000fe80000100a00 */
[----:B------:R-:W-:Y:S04]  /*286d0*/  STL.64 [R1+0x278], R58 ;  /* 0x0002783a01007387 */ /* 0x000fe80000100a00 */
[----:B------:R-:W-:Y:S04]  /*286e0*/  STL.64 [R1+0x260], R52 ;  /* 0x0002603401007387 */ /* 0x000fe80000100a00 */
[----:B------:R3:W-:Y:S04]  /*286f0*/  STL.64 [R1+0x268], R54 ;  /* 0x0002683601007387 */ /* 0x0007e80000100a00 */
[----:B------:R-:W-:Y:S04]  /*28700*/  STL.64 [R1+0x250], R48 ;  /* 0x0002503001007387 */ /* 0x000fe80000100a00 */
[----:B------:R4:W-:Y:S01]  /*28710*/  STL.64 [R1+0x258], R50 ;  /* 0x0002583201007387 */ /* 0x0009e20000100a00 */
[C---:B---3--:R-:W-:Y:S03]  /*28720*/  HMMA.1688.F32.TF32 R52, R44.reuse, R22, R192 ;  /* 0x000000162c34723c */ /* 0x048fe600000810c0 */
[----:B------:R-:W-:Y:S04]  /*28730*/  STL.64 [R1+0x1c0], R40 ;  /* 0x0001c02801007387 */ /* 0x000fe80000100a00 */
[----:B------:R3:W-:Y:S01]  /*28740*/  STL.64 [R1+0x1c8], R42 ;  /* 0x0001c82a01007387 */ /* 0x0007e20000100a00 */
[C---:B----4-:R-:W-:Y:S08]  /*28750*/  HMMA.1688.F32.TF32 R48, R44.reuse, R26, R108 ;  /* 0x0000001a2c30723c */ /* 0x050ff0000008106c */
[C---:B---3--:R-:W-:Y:S07]  /*28760*/  HMMA.1688.F32.TF32 R40, R44.reuse, R30, R112 ;  /* 0x0000001e2c28723c */ /* 0x048fee0000081070 */
[----:B------:R-:W-:Y:S04]  /*28770*/  STL.64 [R1+0x1b0], R52 ;  /* 0x0001b03401007387 */ /* 0x000fe80000100a00 */
[----:B------:R3:W-:Y:S04]  /*28780*/  STL.64 [R1+0x1b8], R54 ;  /* 0x0001b83601007387 */ /* 0x0007e80000100a00 */
[----:B------:R-:W-:Y:S04]  /*28790*/  STL.64 [R1+0x1a0], R48 ;  /* 0x0001a03001007387 */ /* 0x000fe80000100a00 */
[----:B------:R4:W-:Y:S01]  /*287a0*/  STL.64 [R1+0x1a8], R50 ;  /* 0x0001a83201007387 */ /* 0x0009e20000100a00 */
[C---:B---3--:R-:W-:Y:S03]  /*287b0*/  HMMA.1688.F32.TF32 R52, R44.reuse, R206, R116 ;  /* 0x000000ce2c34723c */ /* 0x048fe60000081074 */
[----:B------:R-:W-:Y:S04]  /*287c0*/  STL.64 [R1+0x190], R40 ;  /* 0x0001902801007387 */ /* 0x000fe80000100a00 */
[----:B------:R3:W-:Y:S01]  /*287d0*/  STL.64 [R1+0x198], R42 ;  /* 0x0001982a01007387 */ /* 0x0007e20000100a00 */
[----:B----4-:R-:W-:Y:S08]  /*287e0*/  HMMA.1688.F32.TF32 R48, R44, R14, R120 ;  /* 0x0000000e2c30723c */ /* 0x010ff00000081078 */
[C---:B--2---:R-:W-:Y:S08]  /*287f0*/  HMMA.1688.F32.TF32 R180, R36.reuse, R10, R156 ;  /* 0x0000000a24b4723c */ /* 0x044ff0000008109c */
[----:B------:R-:W-:Y:S08]  /*28800*/  HMMA.1688.F32.TF32 R184, R36, R6, R160 ;  /* 0x0000000624b8723c */ /* 0x000ff000000810a0 */
[C---:B-1----:R-:W-:Y:S08]  /*28810*/  HMMA.1688.F32.TF32 R196, R32.reuse, R26, R172 ;  /* 0x0000001a20c4723c */ /* 0x042ff000000810ac */
[----:B------:R-:W-:Y:S01]  /*28820*/  HMMA.1688.F32.TF32 R200, R32, R30, R176 ;  /* 0x0000001e20c8723c */ /* 0x000fe200000810b0 */
[----:B------:R-:W-:Y:S01]  /*28830*/  IMAD.MOV.U32 R191, RZ, RZ, R244 ;  /* 0x000000ffffbf7224 */ /* 0x000fe200078e00f4 */
[----:B------:R-:W-:Y:S01]  /*28840*/  MOV R190, R245 ;  /* 0x000000f500be7202 */ /* 0x000fe20000000f00 */
[----:B------:R-:W-:-:S02]  /*28850*/  IMAD.MOV.U32 R189, RZ, RZ, R246 ;  /* 0x000000ffffbd7224 */ /* 0x000fc400078e00f6 */
[----:B------:R-:W-:Y:S01]  /*28860*/  IMAD.MOV.U32 R95, RZ, RZ, R248 ;  /* 0x000000ffff5f7224 */ /* 0x000fe200078e00f8 */
[----:B------:R-:W-:Y:S01]  /*28870*/  MOV R93, R250 ;  /* 0x000000fa005d7202 */ /* 0x000fe20000000f00 */
[----:B------:R-:W-:Y:S01]  /*28880*/  IMAD.MOV.U32 R188, RZ, RZ, R247 ;  /* 0x000000ffffbc7224 */ /* 0x000fe200078e00f7 */
[----:B---3--:R-:W-:Y:S01]  /*28890*/  HMMA.1688.F32.TF32 R40, R44, R10, R124 ;  /* 0x0000000a2c28723c */ /* 0x008fe2000008107c */
[----:B------:R-:W-:Y:S04]  /*288a0*/  STL.64 [R1+0x180], R52 ;  /* 0x0001803401007387 */ /* 0x000fe80000100a00 */
[----:B------:R-:W-:Y:S04]  /*288b0*/  STL.64 [R1+0x188], R54 ;  /* 0x0001883601007387 */ /* 0x000fe80000100a00 */
[----:B------:R-:W-:Y:S04]  /*288c0*/  STL.64 [R1+0x170], R48 ;  /* 0x0001703001007387 */ /* 0x000fe80000100a00 */
[----:B------:R-:W-:Y:S01]  /*288d0*/  STL.64 [R1+0x178], R50 ;  /* 0x0001783201007387 */ /* 0x000fe20000100a00 */
[----:B------:R-:W-:Y:S01]  /*288e0*/  HMMA.1688.F32.TF32 R192, R32, R22, R168 ;  /* 0x0000001620c0723c */ /* 0x000fe200000810a8 */
[----:B------:R-:W-:Y:S01]  /*288f0*/  IMAD.MOV.U32 R94, RZ, RZ, R249 ;  /* 0x000000ffff5e7224 */ /* 0x000fe200078e00f9 */
[----:B------:R-:W-:Y:S01]  /*28900*/  MOV R91, R240 ;  /* 0x000000f0005b7202 */ /* 0x000fe20000000f00 */
[----:B------:R-:W-:Y:S01]  /*28910*/  IMAD.MOV.U32 R92, RZ, RZ, R251 ;  /* 0x000000ffff5c7224 */ /* 0x000fe200078e00fb */
[----:B------:R-:W-:Y:S01]  /*28920*/  MOV R88, R243 ;  /* 0x000000f300587202 */ /* 0x000fe20000000f00 */
[----:B------:R-:W-:Y:S01]  /*28930*/  IMAD.MOV.U32 R90, RZ, RZ, R241 ;  /* 0x000000ffff5a7224 */ /* 0x000fe200078e00f1 */
[----:B------:R-:W-:Y:S04]  /*28940*/  LDS R116, [R3+0x18200] ;  /* 0x0182000003747984 */ /* 0x000fe80000000800 */
[----:B------:R-:W-:Y:S01]  /*28950*/  IMAD.MOV.U32 R252, RZ, RZ, R42 ;  /* 0x000000fffffc7224 */ /* 0x000fe200078e002a */
[----:B------:R1:W-:Y:S01]  /*28960*/  STL.64 [R1+0x160], R40 ;  /* 0x0001602801007387 */ /* 0x0003e20000100a00 */
[----:B------:R-:W-:-:S02]  /*28970*/  IMAD.MOV.U32 R2, RZ, RZ, R43 ;  /* 0x000000ffff027224 */ /* 0x000fc400078e002b */
[----:B------:R-:W-:Y:S01]  /*28980*/  IMAD.MOV.U32 R89, RZ, RZ, R242 ;  /* 0x000000ffff597224 */ /* 0x000fe200078e00f2 */
[----:B------:R-:W-:Y:S04]  /*28990*/  LDS R118, [R3+0x1a200] ;  /* 0x01a2000003767984 */ /* 0x000fe80000000800 */
[----:B------:R-:W-:Y:S01]  /*289a0*/  LDS R117, [R0+0x18200] ;  /* 0x0182000000757984 */ /* 0x000fe20000000800 */
[C---:B-1----:R-:W-:Y:S03]  /*289b0*/  HMMA.1688.F32.TF32 R40, R44.reuse, R6, R128 ;  /* 0x000000062c28723c */ /* 0x042fe60000081080 */
[----:B------:R-:W-:Y:S04]  /*289c0*/  STL [R1+0x25ac], R2 ;  /* 0x0025ac0201007387 */ /* 0x000fe80000100800 */
[----:B------:R-:W-:Y:S01]  /*289d0*/  STL [R1+0x25a8], R252 ;  /* 0x0025a8fc01007387 */ /* 0x000fe20000100800 */
[----:B------:R-:W-:Y:S03]  /*289e0*/  HMMA.1688.F32.TF32 R48, R44, R222, R132 ;  /* 0x000000de2c30723c */ /* 0x000fe60000081084 */
[----:B------:R-:W-:Y:S04]  /*289f0*/  LDS R119, [R0+0x1a200] ;  /* 0x01a2000000777984 */ /* 0x000fe80000000800 */
[----:B------:R-:W-:Y:S01]  /*28a00*/  LDS R52, [R3+0x18000] ;  /* 0x0180000003347984 */ /* 0x000fe20000000800 */
[C---:B------:R-:W-:Y:S03]  /*28a10*/  HMMA.1688.F32.TF32 R44, R36.reuse, R22, R136 ;  /* 0x00000016242c723c */ /* 0x040fe60000081088 */
[----:B------:R-:W-:Y:S04]  /*28a20*/  LDS R54, [R3+0x1a000] ;  /* 0x01a0000003367984 */ /* 0x000fe80000000800 */
[----:B------:R-:W-:Y:S04]  /*28a30*/  LDS R53, [R0+0x18000] ;  /* 0x0180000000357984 */ /* 0x000fe80000000800 */
[----:B------:R-:W-:Y:S04]  /*28a40*/  STL.64 [R1+0x150], R40 ;  /* 0x0001502801007387 */ /* 0x000fe80000100a00 */
[----:B------:R1:W-:Y:S04]  /*28a50*/  STL.64 [R1+0x158], R42 ;  /* 0x0001582a01007387 */ /* 0x0003e80000100a00 */
[----:B------:R-:W-:Y:S04]  /*28a60*/  LDS R55, [R0+0x1a000] ;  /* 0x01a0000000377984 */ /* 0x000fe80000000800 */
[----:B------:R-:W-:Y:S01]  /*28a70*/  LDS R156, [R3+0x18500] ;  /* 0x01850000039c7984 */ /* 0x000fe20000000800 */
        /* <DEDUP_REMOVED lines=8> */
[-C--:B--2---:R-:W-:Y:S03]  /*28b00*/  HMMA.1688.F32.TF32 R44, R36, R206.reuse, R148 ;  /* 0x000000ce242c723c */ /* 0x084fe60000081094 */
[----:B------:R-:W-:Y:S04]  /*28b10*/  STL.64 [R1+0x120], R40 ;  /* 0x0001202801007387 */ /* 0x000fe80000100a00 */
[----:B------:R1:W-:Y:S01]  /*28b20*/  STL.64 [R1+0x128], R42 ;  /* 0x0001282a01007387 */ /* 0x0003e20000100a00 */
[----:B------:R-:W-:Y:S01]  /*28b30*/  HMMA.1688.F32.TF32 R204, R32, R206, R208 ;  /* 0x000000ce20cc723c */ /* 0x000fe200000810d0 */
[----:B------:R-:W-:Y:S01]  /*28b40*/  IMAD.MOV.U32 R160, RZ, RZ, R230 ;  /* 0x000000ffffa07224 */ /* 0x000fe200078e00e6 */
[----:B------:R-:W-:Y:S01]  /*28b50*/  MOV R161, R232 ;  /* 0x000000e800a17202 */ /* 0x000fe20000000f00 */
[----:B------:R-:W-:Y:S01]  /*28b60*/  IMAD.MOV.U32 R162, RZ, RZ, R233 ;  /* 0x000000ffffa27224 */ /* 0x000fe200078e00e9 */
[----:B------:R-:W-:Y:S01]  /*28b70*/  LDS R148, [R3+0x18300] ;  /* 0x0183000003947984 */ /* 0x000fe20000000800 */
[----:B------:R-:W-:-:S03]  /*28b80*/  IMAD.MOV.U32 R163, RZ, RZ, R234 ;  /* 0x000000ffffa37224 */ /* 0x000fc600078e00ea */
[----:B------:R-:W-:Y:S01]  /*28b90*/  LDS R150, [R3+0x1a300] ;  /* 0x01a3000003967984 */ /* 0x000fe20000000800 */
[-C--:B-1----:R-:W-:Y:S03]  /*28ba0*/  HMMA.1688.F32.TF32 R40, R36, R14.reuse, R152 ;  /* 0x0000000e2428723c */ /* 0x082fe60000081098 */
[----:B------:R-:W-:Y:S04]  /*28bb0*/  STL.64 [R1+0x110], R48 ;  /* 0x0001103001007387 */ /* 0x000fe80000100a00 */
[----:B------:R-:W-:Y:S04]  /*28bc0*/  STL.64 [R1+0x118], R50 ;  /* 0x0001183201007387 */ /* 0x000fe80000100a00 */
[----:B------:R-:W2:Y:S04]  /*28bd0*/  LDL R13, [R1+0x394] ;  /* 0x00039400010d7983 */ /* 0x000ea80000100800 */
[----:B------:R-:W-:Y:S04]  /*28be0*/  STL.64 [R1+0x100], R44 ;  /* 0x0001002c01007387 */ /* 0x000fe80000100a00 */
[----:B------:R-:W-:Y:S04]  /*28bf0*/  STL.64 [R1+0x108], R46 ;  /* 0x0001082e01007387 */ /* 0x000fe80000100a00 */
[----:B------:R-:W-:Y:S04]  /*28c00*/  STL.64 [R1+0xf0], R40 ;  /* 0x0000f02801007387 */ /* 0x000fe80000100a00 */
[----:B------:R1:W-:Y:S01]  /*28c10*/  STL.64 [R1+0xf8], R42 ;  /* 0x0000f82a01007387 */ /* 0x0003e20000100a00 */
[----:B------:R-:W-:Y:S03]  /*28c20*/  HMMA.1688.F32.TF32 R208, R32, R14, R212 ;  /* 0x0000000e20d0723c */ /* 0x000fe600000810d4 */
[----:B------:R-:W-:Y:S04]  /*28c30*/  LDS R152, [R3+0x18400] ;  /* 0x0184000003987984 */ /* 0x000fe80000000800 */
[----:B------:R-:W-:Y:S01]  /*28c40*/  LDS R154, [R3+0x1a400] ;  /* 0x01a40000039a7984 */ /* 0x000fe20000000800 */
[----:B-1----:R-:W-:Y:S03]  /*28c50*/  HMMA.1688.F32.TF32 R40, R36, R222, R164 ;  /* 0x000000de2428723c */ /* 0x002fe600000810a4 */
[----:B------:R-:W-:Y:S04]  /*28c60*/  LDS R153, [R0+0x18400] ;  /* 0x0184000000997984 */ /* 0x000fe80000000800 */
[----:B------:R-:W-:Y:S01]  /*28c70*/  LDS R155, [R0+0x1a400] ;  /* 0x01a40000009b7984 */ /* 0x000fe20000000800 */
[----:B------:R-:W-:Y:S03]  /*28c80*/  HMMA.1688.F32.TF32 R212, R32, R10, R216 ;  /* 0x0000000a20d4723c */ /* 0x000fe600000810d8 */
[----:B------:R-:W-:Y:S04]  /*28c90*/  STL.64 [R1+0x2530], R182 ;  /* 0x002530b601007387 */ /* 0x000fe80000100a00 */
[----:B------:R-:W-:Y:S04]  /*28ca0*/  STL.64 [R1+0x2528], R180 ;  /* 0x002528b401007387 */ /* 0x000fe80000100a00 */
[----:B------:R-:W-:Y:S04]  /*28cb0*/  STL.64 [R1+0x2540], R186 ;  /* 0x002540ba01007387 */ /* 0x000fe80000100a00 */
        /* <DEDUP_REMOVED lines=40> */
[----:B------:R-:W-:-:S03]  /*28f40*/  MOV R2, R42 ;  /* 0x0000002a00027202 */ /* 0x000fc60000000f00 */
[----:B------:R-:W4:Y:S01]  /*28f50*/  LDL.LU R110, [R1+0x2d8] ;  /* 0x0002d800016e7983 */ /* 0x000f220000300800 */
[----:B------:R-:W-:-:S03]  /*28f60*/  IMAD.MOV.U32 R252, RZ, RZ, R43 ;  /* 0x000000fffffc7224 */ /* 0x000fc600078e002b */
[----:B------:R-:W4:Y:S04]  /*28f70*/  LDL.LU R111, [R1+0x2dc] ;  /* 0x0002dc00016f7983 */ /* 0x000f280000300800 */
[----:B-1----:R-:W4:Y:S04]  /*28f80*/  LDL.LU R40, [R1+0x2e0] ;  /* 0x0002e00001287983 */ /* 0x002f280000300800 */
        /* <DEDUP_REMOVED lines=39> */
[C---:B------:R-:W-:Y:S03]  /*29200*/  HMMA.1688.F32.TF32 R216, R32.reuse, R6, R16 ;  /* 0x0000000620d8723c */ /* 0x040fe60000081010 */
[----:B--2---:R-:W1:Y:S04]  /*29210*/  LDSM.16.M88.4 R4, [R13+0x81080] ;  /* 0x081080000d04783b */ /* 0x004e680000000200 */
[----:B------:R-:W-:Y:S01]  /*29220*/  LDSM.16.M88.4 R8, [R13+0x80080] ;  /* 0x080080000d08783b */ /* 0x000fe20000000200 */
[----:B------:R-:W-:Y:S03]  /*29230*/  HMMA.1688.F32.TF32 R220, R32, R222, R224 ;  /* 0x000000de20dc723c */ /* 0x000fe600000810e0 */
[----:B------:R-:W-:Y:S04]  /*29240*/  LDSM.16.M88.4 R32, [R13+0x82080] ;  /* 0x082080000d20783b */ /* 0x000fe80000000200 */
[----:B------:R-:W2:Y:S04]  /*29250*/  LDSM.16.M88.4 R28, [R13+0x83080] ;  /* 0x083080000d1c783b */ /* 0x000ea80000000200 */
[----:B------:R-:W2:Y:S04]  /*29260*/  LDSM.16.M88.4 R24, [R13+0x84080] ;  /* 0x084080000d18783b */ /* 0x000ea80000000200 */
[----:B------:R-:W2:Y:S04]  /*29270*/  LDSM.16.M88.4 R20, [R13+0x85080] ;  /* 0x085080000d14783b */ /* 0x000ea80000000200 */
[----:B------:R-:W2:Y:S04]  /*29280*/  LDSM.16.M88.4 R16, [R13+0x86080] ;  /* 0x086080000d10783b */ /* 0x000ea80000000200 */
[----:B------:R-:W2:Y:S01]  /*29290*/  LDSM.16.M88.4 R12, [R13+0x87080] ;  /* 0x087080000d0c783b */ /* 0x000ea20000000200 */
[----:B------:R-:W-:Y:S01]  /*292a0*/  MOV R180, R235 ;  /* 0x000000eb00b47202 */ /* 0x000fe20000000f00 */
[----:B------:R-:W-:-:S02]  /*292b0*/  IMAD.MOV.U32 R181, RZ, RZ, R231 ;  /* 0x000000ffffb57224 */ /* 0x000fc400078e00e7 */
[----:B------:R-:W-:Y:S04]  /*292c0*/  LDS R149, [R0+0x18300] ;  /* 0x0183000000957984 */ /* 0x000fe80000000800 */
[----:B------:R-:W2:Y:S01]  /*292d0*/  LDS R151, [R0+0x1a300] ;  /* 0x01a3000000977984 */ /* 0x000ea20000000800 */
[-C--:B-1----:R-:W-:Y:S03]  /*292e0*/  HMMA.1688.F32.TF32 R92, R116, R4.reuse, R92 ;  /* 0x00000004745c723c */ /* 0x082fe6000008105c */
[----:B------:R-:W-:Y:S04]  /*292f0*/  LDS R159, [R0+0x1a500] ;  /* 0x01a50000009f7984 */ /* 0x000fe80000000800 */
[----:B------:R-:W-:Y:S01]  /*29300*/  LDS R224, [R3+0x18700] ;  /* 0x0187000003e07984 */ /* 0x000fe20000000800 */
[C---:B---3--:R-:W-:Y:S11]  /*29310*/  HMMA.1688.F32.TF32 R60, R84.reuse, R4, R60 ;  /* 0x00000004543c723c */ /* 0x048ff6000008103c */
[----:B------:R-:W-:Y:S04]  /*29320*/  @!UPT UIADD3 URZ, URZ, URZ, URZ ;  /* 0x0000003f3f3ff290 */ /* 0x000fe8000fffe03f */
[----:B------:R-:W-:Y:S04]  /*29330*/  STL [R1+0x2518], R92 ;  /* 0x0025185c01007387 */ /* 0x000fe80000100800 */
[----:B------:R-:W-:Y:S04]  /*29340*/  STL [R1+0x2514], R93 ;  /* 0x0025145d01007387 */ /* 0x000fe80000100800 */
[----:B------:R-:W-:Y:S01]  /*29350*/  STL [R1+0x2510], R94 ;  /* 0x0025105e01007387 */ /* 0x000fe20000100800 */
[C---:B--2---:R-:W-:Y:S03]  /*29360*/  HMMA.1688.F32.TF32 R68, R84.reuse, R28, R68 ;  /* 0x0000001c5444723c */ /* 0x044fe60000081044 */
[----:B------:R1:W-:Y:S04]  /*29370*/  STL [R1+0x250c], R95 ;  /* 0x00250c5f01007387 */ /* 0x0003e80000100800 */
[----:B------:R-:W-:Y:S01]  /*29380*/  LDS R226, [R3+0x1a700] ;  /* 0x01a7000003e27984 */ /* 0x000fe20000000800 */
[C---:B----4-:R-:W-:Y:S03]  /*29390*/  HMMA.1688.F32.TF32 R56, R84.reuse, R8, R56 ;  /* 0x000000085438723c */ /* 0x050fe60000081038 */
[----:B------:R-:W-:Y:S04]  /*293a0*/  LDS R225, [R0+0x18700] ;  /* 0x0187000000e17984 */ /* 0x000fe80000000800 */
[----:B------:R-:W2:Y:S01]  /*293b0*/  LDS R227, [R0+0x1a700] ;  /* 0x01a7000000e37984 */ /* 0x000ea20000000800 */
        /* <DEDUP_REMOVED lines=11> */
[----:B------:R-:W-:Y:S08]  /*29470*/  HMMA.1688.F32.TF32 R80, R84, R16, R80 ;  /* 0x000000105450723c */ /* 0x000ff00000081050 */
[----:B------:R-:W-:Y:S08]  /*29480*/  HMMA.1688.F32.TF32 R96, R116, R32, R96 ;  /* 0x000000207460723c */ /* 0x000ff00000081060 */
[----:B------:R-:W-:Y:S11]  /*29490*/  HMMA.1688.F32.TF32 R84, R84, R12, R188 ;  /* 0x0000000c5454723c */ /* 0x000ff600000810bc */
[----:B------:R-:W-:Y:S04]  /*294a0*/  @!UPT UIADD3 URZ, URZ, URZ, URZ ;  /* 0x0000003f3f3ff290 */ /* 0x000fe8000fffe03f */
[----:B------:R-:W-:Y:S04]  /*294b0*/  STL [R1+0x2504], R96 ;  /* 0x0025046001007387 */ /* 0x000fe80000100800 */
[----:B------:R-:W-:Y:S04]  /*294c0*/  STL [R1+0x2500], R97 ;  /* 0x0025006101007387 */ /* 0x000fe80000100800 */
[----:B------:R-:W-:Y:S04]  /*294d0*/  STL [R1+0x24fc], R98 ;  /* 0x0024fc6201007387 */ /* 0x000fe80000100800 */
[----:B------:R-:W-:Y:S04]  /*294e0*/  STL [R1+0x24f8], R99 ;  /* 0x0024f86301007387 */ /* 0x000fe80000100800 */
[----:B------:R-:W3:Y:S04]  /*294f0*/  LDL.LU R188, [R1] ;  /* 0x0000000001bc7983 */ /* 0x000ee80000300800 */
[----:B------:R-:W3:Y:S04]  /*29500*/  LDL.LU R189, [R1+0x4] ;  /* 0x0000040001bd7983 */ /* 0x000ee80000300800 */
[----:B------:R-:W3:Y:S04]  /*29510*/  LDL.LU R190, [R1+0x8] ;  /* 0x0000080001be7983 */ /* 0x000ee80000300800 */
[----:B------:R-:W3:Y:S04]  /*29520*/  LDL.LU R191, [R1+0xc] ;  /* 0x00000c0001bf7983 */ /* 0x000ee80000300800 */
[----:B------:R-:W4:Y:S04]  /*29530*/  LDL.LU R104, [R1+0x80] ;  /* 0x0000800001687983 */ /* 0x000f280000300800 */
[----:B------:R-:W4:Y:S04]  /*29540*/  LDL.LU R105, [R1+0x84] ;  /* 0x0000840001697983 */ /* 0x000f280000300800 */
[----:B------:R-:W4:Y:S04]  /*29550*/  LDL.LU R106, [R1+0x88] ;  /* 0x00008800016a7983 */ /* 0x000f280000300800 */
[----:B------:R-:W4:Y:S04]  /*29560*/  LDL.LU R107, [R1+0x8c] ;  /* 0x00008c00016b7983 */ /* 0x000f280000300800 */
[----:B------:R-:W2:Y:S04]  /*29570*/  LDL.LU R108, [R1+0x70] ;  /* 0x00007000016c7983 */ /* 0x000ea80000300800 */
[----:B------:R-:W2:Y:S04]  /*29580*/  LDL.LU R109, [R1+0x74] ;  /* 0x00007400016d7983 */ /* 0x000ea80000300800 */
[----:B------:R-:W2:Y:S04]  /*29590*/  LDL.LU R110, [R1+0x78] ;  /* 0x00007800016e7983 */ /* 0x000ea80000300800 */
[----:B------:R-:W2:Y:S01]  /*295a0*/  LDL.LU R111, [R1+0x7c] ;  /* 0x00007c00016f7983 */ /* 0x000ea20000300800 */
        /* <DEDUP_REMOVED lines=25> */
[----:B------:R-:W-:Y:S04]  /*29740*/  STL [R1+0x24f4], R100 ;  /* 0x0024f46401007387 */ /* 0x000fe80000100800 */
[----:B------:R-:W-:Y:S04]  /*29750*/  STL [R1+0x24f0], R101 ;  /* 0x0024f06501007387 */ /* 0x000fe80000100800 */
[----:B------:R-:W-:Y:S04]  /*29760*/  STL [R1+0x24ec], R102 ;  /* 0x0024ec6601007387 */ /* 0x000fe80000100800 */
[----:B------:R-:W-:Y:S01]  /*29770*/  STL [R1+0x24e8], R103 ;  /* 0x0024e86701007387 */ /* 0x000fe20000100800 */
[C---:B----4-:R-:W-:Y:S08]  /*29780*/  HMMA.1688.F32.TF32 R104, R116.reuse, R24, R104 ;  /* 0x000000187468723c */ /* 0x050ff00000081068 */
[----:B--2---:R-:W-:Y:S11]  /*29790*/  HMMA.1688.F32.TF32 R108, R116, R20, R108 ;  /* 0x00000014746c723c */ /* 0x004ff6000008106c */
[----:B------:R-:W-:Y:S04]  /*297a0*/  @!UPT UIADD3 URZ, URZ, URZ, URZ ;  /* 0x0000003f3f3ff290 */ /* 0x000fe8000fffe03f */
        /* <DEDUP_REMOVED lines=20> */
[----:B-1----:R-:W-:Y:S08]  /*298f0*/  HMMA.1688.F32.TF32 R92, R152, R4, R160 ;  /* 0x00000004985c723c */ /* 0x002ff000000810a0 */
[C---:B------:R-:W-:Y:S08]  /*29900*/  HMMA.1688.F32.TF32 R88, R116.reuse, R8, R88 ;  /* 0x000000087458723c */ /* 0x040ff00000081058 */
[C---:B---3--:R-:W-:Y:S08]  /*29910*/  HMMA.1688.F32.TF32 R112, R116.reuse, R16, R112 ;  /* 0x000000107470723c */ /* 0x048ff00000081070 */
[----:B------:R-:W-:Y:S01]  /*29920*/  HMMA.1688.F32.TF32 R116, R116, R12, R136 ;  /* 0x0000000c7474723c */ /* 0x000fe20000081088 */
[----:B--2---:R-:W-:Y:S01]  /*29930*/  IMAD.MOV.U32 R104, RZ, RZ, R92 ;  /* 0x000000ffff687224 */ /* 0x004fe200078e005c */
[----:B------:R-:W-:Y:S01]  /*29940*/  MOV R105, R93 ;  /* 0x0000005d00697202 */ /* 0x000fe20000000f00 */
[----:B------:R-:W-:-:S05]  /*29950*/  IMAD.MOV.U32 R106, RZ, RZ, R94 ;  /* 0x000000ffff6a7224 */ /* 0x000fca00078e005e */
[----:B------:R-:W-:Y:S01]  /*29960*/  HMMA.1688.F32.TF32 R120, R148, R8, R120 ;  /* 0x000000089478723c */ /* 0x000fe20000081078 */
[----:B------:R-:W-:-:S07]  /*29970*/  IMAD.MOV.U32 R107, RZ, RZ, R95 ;  /* 0x000000ffff6b7224 */ /* 0x000fce00078e005f */
[C---:B------:R-:W-:Y:S08]  /*29980*/  HMMA.1688.F32.TF32 R124, R148.reuse, R4, R124 ;  /* 0x00000004947c723c */ /* 0x040ff0000008107c */
[C---:B------:R-:W-:Y:S08]  /*29990*/  HMMA.1688.F32.TF32 R128, R148.reuse, R32, R128 ;  /* 0x000000209480723c */ /* 0x040ff00000081080 */
[C---:B------:R-:W-:Y:S08]  /*299a0*/  HMMA.1688.F32.TF32 R132, R148.reuse, R28, R132 ;  /* 0x0000001c9484723c */ /* 0x040ff00000081084 */
[----:B------:R-:W-:Y:S01]  /*299b0*/  HMMA.1688.F32.TF32 R136, R148, R24, R188 ;  /* 0x000000189488723c */ /* 0x000fe200000810bc */
[----:B------:R-:W-:Y:S04]  /*299c0*/  LDS R188, [R3+0x18600] ;  /* 0x0186000003bc7984 */ /* 0x000fe80000000800 */
[----:B------:R-:W-:Y:S03]  /*299d0*/  LDS R190, [R3+0x1a600] ;  /* 0x01a6000003be7984 */ /* 0x000fe60000000800 */
[----:B------:R-:W-:Y:S01]  /*299e0*/  HMMA.1688.F32.TF32 R216, R224, R16, R216 ;  /* 0x00000010e0d8723c */ /* 0x000fe200000810d8 */
[----:B------:R-:W-:Y:S04]  /*299f0*/  LDS R189, [R0+0x18600] ;  /* 0x0186000000bd7984 */ /* 0x000fe80000000800 */
[----:B------:R-:W-:Y:S03]  /*29a00*/  LDS R191, [R0+0x1a600] ;  /* 0x01a6000000bf7984 */ /* 0x000fe60000000800 */
[----:B----4-:R-:W-:Y:S11]  /*29a10*/  HMMA.1688.F32.TF32 R96, R152, R8, R184 ;  /* 0x000000089860723c */ /* 0x010ff600000810b8 */
[----:B------:R-:W-:Y:S11]  /*29a20*/  @!UPT UIADD3 URZ, URZ, URZ, URZ ;  /* 0x0000003f3f3ff290 */ /* 0x000ff6000fffe03f */
[----:B------:R-:W-:Y:S01]  /*29a30*/  @!UPT UIADD3 URZ, URZ, URZ, URZ ;  /* 0x0000003f3f3ff290 */ /* 0x000fe2000fffe03f */
[----:B------:R1:W-:Y:S04]  /*29a40*/  STL.64 [R1+0xd0], R96 ;  /* 0x0000d06001007387 */ /* 0x0003e80000100a00 */
[----:B------:R2:W-:Y:S04]  /*29a50*/  STL.64 [R1+0xd8], R98 ;  /* 0x0000d86201007387 */ /* 0x0005e80000100a00 */
        /* <DEDUP_REMOVED lines=12> */
[C---:B------:R-:W-:Y:S03]  /*29b20*/  HMMA.1688.F32.TF32 R144, R148.reuse, R16, R228 ;  /* 0x000000109490723c */ /* 0x040fe600000810e4 */
[----:B------:R-:W3:Y:S04]  /*29b30*/  LDL.LU R160, [R1+0x130] ;  /* 0x0001300001a07983 */ /* 0x000ee80000300800 */
[----:B------:R-:W3:Y:S04]  /*29b40*/  LDL.LU R161, [R1+0x134] ;  /* 0x0001340001a17983 */ /* 0x000ee80000300800 */
[----:B------:R-:W3:Y:S01]  /*29b50*/  LDL.LU R162, [R1+0x138] ;  /* 0x0001380001a27983 */ /* 0x000ee20000300800 */
[C---:B------:R-:W-:Y:S03]  /*29b60*/  HMMA.1688.F32.TF32 R140, R148.reuse, R20, R232 ;  /* 0x00000014948c723c */ /* 0x040fe600000810e8 */
[----:B------:R-:W3:Y:S04]  /*29b70*/  LDL.LU R163, [R1+0x13c] ;  /* 0x00013c0001a37983 */ /* 0x000ee80000300800 */
[----:B------:R-:W3:Y:S01]  /*29b80*/  LDL.LU R228, [R1+0x140] ;  /* 0x0001400001e47983 */ /* 0x000ee20000300800 */
[----:B------:R-:W-:Y:S03]  /*29b90*/  HMMA.1688.F32.TF32 R148, R148, R12, R236 ;  /* 0x0000000c9494723c */ /* 0x000fe600000810ec */
[----:B------:R-:W3:Y:S04]  /*29ba0*/  LDL.LU R229, [R1+0x144] ;  /* 0x0001440001e57983 */ /* 0x000ee80000300800 */
[----:B------:R-:W3:Y:S04]  /*29bb0*/  LDL.LU R230, [R1+0x148] ;  /* 0x0001480001e67983 */ /* 0x000ee80000300800 */
[----:B------:R-:W3:Y:S01]  /*29bc0*/  LDL.LU R231, [R1+0x14c] ;  /* 0x00014c0001e77983 */ /* 0x000ee20000300800 */
[----:B------:R-:W-:Y:S03]  /*29bd0*/  HMMA.1688.F32.TF32 R92, R152, R32, R180 ;  /* 0x00000020985c723c */ /* 0x000fe600000810b4 */
        /* <DEDUP_REMOVED lines=16> */
[----:B-1----:R-:W3:Y:S04]  /*29ce0*/  LDL.LU R96, [R1+0x280] ;  /* 0x0002800001607983 */ /* 0x002ee80000300800 */
[----:B------:R-:W3:Y:S04]  /*29cf0*/  LDL.LU R97, [R1+0x284] ;  /* 0x0002840001617983 */ /* 0x000ee80000300800 */
[----:B--2---:R-:W3:Y:S04]  /*29d00*/  LDL.LU R98, [R1+0x288] ;  /* 0x0002880001627983 */ /* 0x004ee80000300800 */
[----:B------:R-:W3:Y:S01]  /*29d10*/  LDL.LU R99, [R1+0x28c] ;  /* 0x00028c0001637983 */ /* 0x000ee20000300800 */
[----:B------:R-:W-:Y:S01]  /*29d20*/  MOV R100, R92 ;  /* 0x0000005c00647202 */ /* 0x000fe20000000f00 */
[----:B------:R-:W-:-:S02]  /*29d30*/  IMAD.MOV.U32 R101, RZ, RZ, R93 ;  /* 0x000000ffff657224 */ /* 0x000fc400078e005d */
[----:B------:R-:W2:Y:S01]  /*29d40*/  LDL.LU R92, [R1+0x270] ;  /* 0x00027000015c7983 */ /* 0x000ea20000300800 */
[----:B------:R-:W-:Y:S01]  /*29d50*/  IMAD.MOV.U32 R102, RZ, RZ, R94 ;  /* 0x000000ffff667224 */ /* 0x000fe200078e005e */
[----:B------:R-:W-:Y:S02]  /*29d60*/  MOV R103, R95 ;  /* 0x0000005f00677202 */ /* 0x000fe40000000f00 */
[----:B------:R-:W2:Y:S04]  /*29d70*/  LDL.LU R93, [R1+0x274] ;  /* 0x00027400015d7983 */ /* 0x000ea80000300800 */
[----:B------:R-:W2:Y:S04]  /*29d80*/  LDL.LU R94, [R1+0x278] ;  /* 0x00027800015e7983 */ /* 0x000ea80000300800 */
[----:B------:R-:W2:Y:S04]  /*29d90*/  LDL.LU R95, [R1+0x27c] ;  /* 0x00027c00015f7983 */ /* 0x000ea80000300800 */
[----:B------:R-:W2:Y:S04]  /*29da0*/  LDL.LU R204, [R1+0x1c0] ;  /* 0x0001c00001cc7983 */ /* 0x000ea80000300800 */
[----:B------:R-:W2:Y:S04]  /*29db0*/  LDL.LU R205, [R1+0x1c4] ;  /* 0x0001c40001cd7983 */ /* 0x000ea80000300800 */
[----:B------:R-:W2:Y:S04]  /*29dc0*/  LDL.LU R206, [R1+0x1c8] ;  /* 0x0001c80001ce7983 */ /* 0x000ea80000300800 */
        /* <DEDUP_REMOVED lines=19> */
[----:B------:R-:W-:-:S03]  /*29f00*/  IMAD.MOV.U32 R234, RZ, RZ, R2 ;  /* 0x000000ffffea7224 */ /* 0x000fc600078e0002 */
[----:B------:R-:W4:Y:S01]  /*29f10*/  LDL.LU R166, [R1+0x128] ;  /* 0x0001280001a67983 */ /* 0x000f220000300800 */
[----:B------:R-:W-:-:S03]  /*29f20*/  IMAD.MOV.U32 R235, RZ, RZ, R252 ;  /* 0x000000ffffeb7224 */ /* 0x000fc600078e00fc */
[----:B------:R-:W4:Y:S04]  /*29f30*/  LDL.LU R167, [R1+0x12c] ;  /* 0x00012c0001a77983 */ /* 0x000f280000300800 */
[----:B------:R-:W4:Y:S04]  /*29f40*/  LDL.LU R232, [R1+0xe0] ;  /* 0x0000e00001e87983 */ /* 0x000f280000300800 */
[----:B------:R-:W4:Y:S04]  /*29f50*/  LDL.LU R233, [R1+0xe4] ;  /* 0x0000e40001e97983 */ /* 0x000f280000300800 */
[----:B------:R-:W4:Y:S04]  /*29f60*/  LDL.LU R2, [R1+0x25ac] ;  /* 0x0025ac0001027983 */ /* 0x000f280000300800 */
[----:B------:R-:W4:Y:S01]  /*29f70*/  LDL.LU R252, [R1+0x25a8] ;  /* 0x0025a80001fc7983 */ /* 0x000f220000300800 */
[C---:B---3--:R-:W-:Y:S11]  /*29f80*/  HMMA.1688.F32.TF32 R108, R152.reuse, R28, R96 ;  /* 0x0000001c986c723c */ /* 0x048ff60000081060 */
[----:B------:R-:W-:Y:S11]  /*29f90*/  @!UPT UIADD3 URZ, URZ, URZ, URZ ;  /* 0x0000003f3f3ff290 */ /* 0x000ff6000fffe03f */
[----:B------:R-:W-:Y:S02]  /*29fa0*/  @!UPT UIADD3 URZ, URZ, URZ, URZ ;  /* 0x0000003f3f3ff290 */ /* 0x000fe4000fffe03f */
[----:B------:R-:W-:Y:S01]  /*29fb0*/  MOV R96, R108 ;  /* 0x0000006c00607202 */ /* 0x000fe20000000f00 */
[----:B------:R-:W-:Y:S01]  /*29fc0*/  IMAD.MOV.U32 R97, RZ, RZ, R109 ;  /* 0x000000ffff617224 */ /* 0x000fe200078e006d */
[----:B------:R-:W-:Y:S01]  /*29fd0*/  MOV R99, R111 ;  /* 0x0000006f00637202 */ /* 0x000fe20000000f00 */
[----:B------:R-:W-:Y:S02]  /*29fe0*/  IMAD.MOV.U32 R98, RZ, RZ, R110 ;  /* 0x000000ffff627224 */ /* 0x000fe400078e006e */
[C---:B--2---:R-:W-:Y:S08]  /*29ff0*/  HMMA.1688.F32.TF32 R108, R152.reuse, R24, R92 ;  /* 0x00000018986c723c */ /* 0x044ff0000008105c */
[C---:B----4-:R-:W-:Y:S08]  /*2a000*/  HMMA.1688.F32.TF32 R212, R152.reuse, R20, R212 ;  /* 0x0000001498d4723c */ /* 0x050ff000000810d4 */
[C---:B------:R-:W-:Y:S08]  /*2a010*/  HMMA.1688.F32.TF32 R208, R152.reuse, R16, R208 ;  /* 0x0000001098d0723c */ /* 0x040ff000000810d0 */
[----:B------:R-:W-:Y:S08]  /*2a020*/  HMMA.1688.F32.TF32 R152, R152, R12, R204 ;  /* 0x0000000c9898723c */ /* 0x000ff000000810cc */
[----:B------:R-:W-:Y:S01]  /*2a030*/  HMMA.1688.F32.TF32 R200, R156, R8, R200 ;  /* 0x000000089cc8723c */ /* 0x000fe200000810c8 */
[----:B------:R-:W-:Y:S01]  /*2a040*/  MOV R95, R110 ;  /* 0x0000006e005f7202 */ /* 0x000fe20000000f00 */
[----:B------:R-:W-:Y:S01]  /*2a050*/  IMAD.MOV.U32 R93, RZ, RZ, R108 ;  /* 0x000000ffff5d7224 */ /* 0x000fe200078e006c */
[----:B------:R-:W-:Y:S01]  /*2a060*/  MOV R110, R214 ;  /* 0x000000d6006e7202 */ /* 0x000fe20000000f00 */
[----:B------:R-:W-:-:S02]  /*2a070*/  IMAD.MOV.U32 R94, RZ, RZ, R109 ;  /* 0x000000ffff5e7224 */ /* 0x000fc400078e006d */
[----:B------:R-:W-:Y:S02]  /*2a080*/  IMAD.MOV.U32 R92, RZ, RZ, R215 ;  /* 0x000000ffff5c7224 */ /* 0x000fe400078e00d7 */
[C---:B------:R-:W-:Y:S01]  /*2a090*/  HMMA.1688.F32.TF32 R192, R156.reuse, R32, R192 ;  /* 0x000000209cc0723c */ /* 0x040fe200000810c0 */
[----:B------:R-:W-:Y:S01]  /*2a0a0*/  IMAD.MOV.U32 R108, RZ, RZ, R212 ;  /* 0x000000ffff6c7224 */ /* 0x000fe200078e00d4 */
[----:B------:R-:W2:Y:S06]  /*2a0b0*/  LDL.LU.64 R214, [R1+0x25a0] ;  /* 0x0025a00001d67983 */ /* 0x000eac0000300a00 */
[----:B------:R-:W-:Y:S01]  /*2a0c0*/  HMMA.1688.F32.TF32 R196, R156, R4, R196 ;  /* 0x000000049cc4723c */ /* 0x000fe200000810c4 */
[----:B------:R-:W-:-:S02]  /*2a0d0*/  IMAD.MOV.U32 R109, RZ, RZ, R213 ;  /* 0x000000ffff6d7224 */ /* 0x000fc400078e00d5 */
[----:B------:R-:W2:Y:S04]  /*2a0e0*/  LDL.LU.64 R212, [R1+0x2598] ;  /* 0x0025980001d47983 */ /* 0x000ea80000300a00 */
[----:B------:R-:W-:Y:S04]  /*2a0f0*/  STL.64 [R1+0x70], R208 ;  /* 0x000070d001007387 */ /* 0x000fe80000100a00 */
[----:B------:R1:W-:Y:S04]  /*2a100*/  STL.64 [R1+0x78], R210 ;  /* 0x000078d201007387 */ /* 0x0003e80000100a00 */
[----:B-1----:R-:W3:Y:S04]  /*2a110*/  LDL.LU.64 R210, [R1+0x2590] ;  /* 0x0025900001d27983 */ /* 0x002ee80000300a00 */
[----:B------:R-:W3:Y:S04]  /*2a120*/  LDL.LU.64 R208, [R1+0x2588] ;  /* 0x0025880001d07983 */ /* 0x000ee80000300a00 */
        /* <DEDUP_REMOVED lines=18> */
[C---:B------:R-:W-:Y:S08]  /*2a250*/  HMMA.1688.F32.TF32 R184, R156.reuse, R28, R184 ;  /* 0x0000001c9cb8723c */ /* 0x040ff000000810b8 */
[----:B------:R-:W-:Y:S11]  /*2a260*/  HMMA.1688.F32.TF32 R180, R156, R24, R180 ;  /* 0x000000189cb4723c */ /* 0x000ff600000810b4 */
[----:B------:R-:W-:Y:S04]  /*2a270*/  @!UPT UIADD3 URZ, URZ, URZ, URZ ;  /* 0x0000003f3f3ff290 */ /* 0x000fe8000fffe03f */
        /* <DEDUP_REMOVED lines=8> */
[----:B------:R-:W-:Y:S01]  /*2a300*/  HMMA.1688.F32.TF32 R220, R224, R12, R220 ;  /* 0x0000000ce0dc723c */ /* 0x000fe200000810dc */
[----:B------:R-:W-:Y:S01]  /*2a310*/  IMAD.MOV.U32 R154, RZ, RZ, R252 ;  /* 0x000000ffff9a7224 */ /* 0x000fe200078e00fc */
[----:B------:R-:W-:-:S06]  /*2a320*/  MOV R155, R2 ;  /* 0x00000002009b7202 */ /* 0x000fcc0000000f00 */
[C---:B--2---:R-:W-:Y:S08]  /*2a330*/  HMMA.1688.F32.TF32 R212, R224.reuse, R20, R212 ;  /* 0x00000014e0d4723c */ /* 0x044ff000000810d4 */
[C---:B---3--:R-:W-:Y:S08]  /*2a340*/  HMMA.1688.F32.TF32 R208, R224.reuse, R24, R208 ;  /* 0x00000018e0d0723c */ /* 0x048ff000000810d0 */
[----:B----4-:R-:W-:Y:S08]  /*2a350*/  HMMA.1688.F32.TF32 R204, R224, R28, R204 ;  /* 0x0000001ce0cc723c */ /* 0x010ff000000810cc */
[----:B------:R-:W-:Y:S08]  /*2a360*/  HMMA.1688.F32.TF32 R152, R156, R20, R152 ;  /* 0x000000149c98723c */ /* 0x000ff00000081098 */
[C---:B------:R-:W-:Y:S08]  /*2a370*/  HMMA.1688.F32.TF32 R200, R224.reuse, R32, R200 ;  /* 0x00000020e0c8723c */ /* 0x040ff000000810c8 */
[C---:B------:R-:W-:Y:S08]  /*2a380*/  HMMA.1688.F32.TF32 R196, R224.reuse, R4, R196 ;  /* 0x00000004e0c4723c */ /* 0x040ff000000810c4 */
[----:B------:R-:W-:Y:S01]  /*2a390*/  HMMA.1688.F32.TF32 R192, R224, R8, R192 ;  /* 0x00000008e0c0723c */ /* 0x000fe200000810c0 */
[----:B------:R-:W-:Y:S04]  /*2a3a0*/  LDS R224, [R3+0x1c000] ;  /* 0x01c0000003e07984 */ /* 0x000fe80000000800 */
[----:B------:R-:W-:Y:S04]  /*2a3b0*/  LDS R226, [R3+0x1e000] ;  /* 0x01e0000003e27984 */ /* 0x000fe80000000800 */
[----:B------:R-:W-:Y:S04]  /*2a3c0*/  LDS R225, [R0+0x1c000] ;  /* 0x01c0000000e17984 */ /* 0x000fe80000000800 */
[----:B------:R-:W1:Y:S04]  /*2a3d0*/  LDS R227, [R0+0x1e000] ;  /* 0x01e0000000e37984 */ /* 0x000e680000000800 */
[----:B------:R-:W-:Y:S04]  /*2a3e0*/  STL.64 [R1], R152 ;  /* 0x0000009801007387 */ /* 0x000fe80000100a00 */
[----:B------:R2:W-:Y:S02]  /*2a3f0*/  STL.64 [R1+0x8], R154 ;  /* 0x0000089a01007387 */ /* 0x0005e40000100a00 */
[C---:B--2---:R-:W-:Y:S02]  /*2a400*/  HMMA.1688.F32.TF32 R152, R156.reuse, R16, R236 ;  /* 0x000000109c98723c */ /* 0x044fe400000810ec */
[----:B------:R-:W-:Y:S04]  /*2a410*/  LDS R236, [R3+0x1c300] ;  /* 0x01c3000003ec7984 */ /* 0x000fe80000000800 */
[----:B------:R-:W-:Y:S02]  /*2a420*/  LDS R238, [R3+0x1e300] ;  /* 0x01e3000003ee7984 */ /* 0x000fe40000000800 */
[----:B------:R-:W-:Y:S02]  /*2a430*/  HMMA.1688.F32.TF32 R156, R156, R12, R228 ;  /* 0x0000000c9c9c723c */ /* 0x000fe400000810e4 */
[----:B------:R-:W-:Y:S04]  /*2a440*/  LDS R228, [R3+0x1c100] ;  /* 0x01c1000003e47984 */ /* 0x000fe80000000800 */
[----:B------:R-:W-:Y:S04]  /*2a450*/  LDS R230, [R3+0x1e100] ;  /* 0x01e1000003e67984 */ /* 0x000fe80000000800 */
[----:B------:R-:W-:Y:S01]  /*2a460*/  LDS R229, [R0+0x1c100] ;  /* 0x01c1000000e57984 */ /* 0x000fe20000000800 */
[C---:B-1----:R-:W-:Y:S03]  /*2a470*/  HMMA.1688.F32.TF32 R240, R224.reuse, R34, R240 ;  /* 0x00000022e0f0723c */ /* 0x042fe600000810f0 */
[----:B------:R-:W1:Y:S04]  /*2a480*/  LDS R231, [R0+0x1e100] ;  /* 0x01e1000000e77984 */ /* 0x000e680000000800 */
[----:B------:R-:W-:Y:S01]  /*2a490*/  LDS R237, [R0+0x1c300] ;  /* 0x01c3000000ed7984 */ /* 0x000fe20000000800 */
[C---:B------:R-:W-:Y:S03]  /*2a4a0*/  HMMA.1688.F32.TF32 R36, R224.reuse, R30, R36 ;  /* 0x0000001ee024723c */ /* 0x040fe60000081024 */
[----:B------:R-:W-:Y:S05]  /*2a4b0*/  LDS R239, [R0+0x1e300] ;  /* 0x01e3000000ef7984 */ /* 0x000fea0000000800 */
[C---:B------:R-:W-:Y:S07]  /*2a4c0*/  HMMA.1688.F32.TF32 R40, R224.reuse, R26, R40 ;  /* 0x0000001ae028723c */ /* 0x040fee0000081028 */
[----:B------:R-:W-:Y:S01]  /*2a4d0*/  STL.64 [R1+0x210], R240 ;  /* 0x000210f001007387 */ /* 0x000fe20000100a00 */
[C---:B------:R-:W-:Y:S03]  /*2a4e0*/  HMMA.1688.F32.TF32 R44, R224.reuse, R22, R44 ;  /* 0x00000016e02c723c */ /* 0x040fe6000008102c */
        /* <DEDUP_REMOVED lines=9> */
[----:B------:R-:W-:Y:S01]  /*2a580*/  STL.64 [R1+0x1d0], R36 ;  /* 0x0001d02401007387 */ /* 0x000fe20000100a00 */
[C---:B-1----:R-:W-:Y:S03]  /*2a590*/  HMMA.1688.F32.TF32 R44, R228.reuse, R10, R56 ;  /* 0x0000000ae42c723c */ /* 0x042fe60000081038 */
[----:B------:R1:W-:Y:S05]  /*2a5a0*/  STL.64 [R1+0x1d8], R38 ;  /* 0x0001d82601007387 */ /* 0x0003ea0000100a00 */
[----:B-1----:R-:W-:Y:S06]  /*2a5b0*/  HMMA.1688.F32.TF32 R36, R228, R6, R60 ;  /* 0x00000006e424723c */ /* 0x002fec000008103c */
[----:B------:R-:W-:Y:S02]  /*2a5c0*/  STL.64 [R1+0x150], R40 ;  /* 0x0001502801007387 */ /* 0x000fe40000100a00 */
[C---:B------:R-:W-:Y:S02]  /*2a5d0*/  HMMA.1688.F32.TF32 R160, R188.reuse, R8, R160 ;  /* 0x00000008bca0723c */ /* 0x040fe400000810a0 */
[----:B------:R1:W-:Y:S06]  /*2a5e0*/  STL.64 [R1+0x158], R42 ;  /* 0x0001582a01007387 */ /* 0x0003ec0000100a00 */
[C---:B------:R-:W-:Y:S08]  /*2a5f0*/  HMMA.1688.F32.TF32 R164, R188.reuse, R4, R164 ;  /* 0x00000004bca4723c */ /* 0x040ff000000810a4 */
[C---:B------:R-:W-:Y:S08]  /*2a600*/  HMMA.1688.F32.TF32 R168, R188.reuse, R32, R168 ;  /* 0x00000020bca8723c */ /* 0x040ff000000810a8 */
[C---:B------:R-:W-:Y:S08]  /*2a610*/  HMMA.1688.F32.TF32 R172, R188.reuse, R28, R172 ;  /* 0x0000001cbcac723c */ /* 0x040ff000000810ac */
[C---:B------:R-:W-:Y:S08]  /*2a620*/  HMMA.1688.F32.TF32 R176, R188.reuse, R24, R176 ;  /* 0x00000018bcb0723c */ /* 0x040ff000000810b0 */
[C---:B------:R-:W-:Y:S08]  /*2a630*/  HMMA.1688.F32.TF32 R180, R188.reuse, R20, R180 ;  /* 0x00000014bcb4723c */ /* 0x040ff000000810b4 */
[C---:B------:R-:W-:Y:S01]  /*2a640*/  HMMA.1688.F32.TF32 R184, R188.reuse, R16, R184 ;  /* 0x00000010bcb8723c */ /* 0x040fe200000810b8 */
[----:B------:R-:W-:Y:S04]  /*2a650*/  STL.64 [R1+0x140], R44 ;  /* 0x0001402c01007387 */ /* 0x000fe80000100a00 */
[----:B------:R-:W-:Y:S03]  /*2a660*/  LDS R28, [R3+0x20000] ;  /* 0x02000000031c7984 */ /* 0x000fe60000000800 */
[----:B------:R-:W-:Y:S01]  /*2a670*/  HMMA.1688.F32.TF32 R188, R188, R12, R232 ;  /* 0x0000000cbcbc723c */ /* 0x000fe200000810e8 */
[----:B------:R-:W-:Y:S04]  /*2a680*/  LDS R232, [R3+0x1c200] ;  /* 0x01c2000003e87984 */ /* 0x000fe80000000800 */
[----:B------:R-:W-:Y:S04]  /*2a690*/  LDS R234, [R3+0x1e200] ;  /* 0x01e2000003ea7984 */ /* 0x000fe80000000800 */
[----:B------:R-:W-:Y:S04]  /*2a6a0*/  LDS R233, [R0+0x1c200] ;  /* 0x01c2000000e97984 */ /* 0x000fe80000000800 */
[----:B------:R-:W2:Y:S01]  /*2a6b0*/  LDS R235, [R0+0x1e200] ;  /* 0x01e2000000eb7984 */ /* 0x000ea20000000800 */
[C---:B-1----:R-:W-:Y:S03]  /*2a6c0*/  HMMA.1688.F32.TF32 R40, R228.reuse, R34, R64 ;  /* 0x00000022e428723c */ /* 0x042fe60000081040 */
[----:B------:R1:W-:Y:S04]  /*2a6d0*/  STL.64 [R1+0x148], R46 ;  /* 0x0001482e01007387 */ /* 0x0003e80000100a00 */
[----:B------:R-:W-:Y:S04]  /*2a6e0*/  STL.64 [R1+0x130], R36 ;  /* 0x0001302401007387 */ /* 0x000fe80000100a00 */
[----:B------:R3:W-:Y:S01]  /*2a6f0*/  STL.64 [R1+0x138], R38 ;  /* 0x0001382601007387 */ /* 0x0007e20000100a00 */
[C---:B-1----:R-:W-:Y:S03]  /*2a700*/  HMMA.1688.F32.TF32 R44, R228.reuse, R30, R68 ;  /* 0x0000001ee42c723c */ /* 0x042fe60000081044 */
[----:B------:R-:W-:Y:S05]  /*2a710*/  LDS R29, [R0+0x20000] ;  /* 0x02000000001d7984 */ /* 0x000fea0000000800 */
[C---:B---3--:R-:W-:Y:S03]  /*2a720*/  HMMA.1688.F32.TF32 R36, R228.reuse, R26, R72 ;  /* 0x0000001ae424723c */ /* 0x048fe60000081048 */
[----:B------:R-:W-:Y:S04]  /*2a730*/  STL.64 [R1+0x120], R40 ;  /* 0x0001202801007387 */ /* 0x000fe80000100a00 */
[----:B------:R1:W-:Y:S08]  /*2a740*/  STL.64 [R1+0x128], R42 ;  /* 0x0001282a01007387 */ /* 0x0003f00000100a00 */
[----:B------:R-:W-:Y:S01]  /*2a750*/  STL.64 [R1+0x110], R44 ;  /* 0x0001102c01007387 */ /* 0x000fe20000100a00 */
[----:B-1----:R-:W-:Y:S03]  /*2a760*/  HMMA.1688.F32.TF32 R40, R228, R22, R76 ;  /* 0x00000016e428723c */ /* 0x002fe6000008104c */
[----:B------:R-:W-:Y:S04]  /*2a770*/  STL.64 [R1+0x118], R46 ;  /* 0x0001182e01007387 */ /* 0x000fe80000100a00 */
[----:B------:R-:W-:Y:S04]  /*2a780*/  STL.64 [R1+0x100], R36 ;  /* 0x0001002401007387 */ /* 0x000fe80000100a00 */
[----:B------:R1:W-:Y:S01]  /*2a790*/  STL.64 [R1+0x108], R38 ;  /* 0x0001082601007387 */ /* 0x0003e20000100a00 */
[----:B--2---:R-:W-:Y:S03]  /*2a7a0*/  HMMA.1688.F32.TF32 R240, R232, R10, R88 ;  /* 0x0000000ae8f0723c */ /* 0x004fe60000081058 */
[----:B------:R-:W-:Y:S04]  /*2a7b0*/  LDS R88, [R3+0x1c400] ;  /* 0x01c4000003587984 */ /* 0x000fe80000000800 */
[----:B------:R-:W-:Y:S01]  /*2a7c0*/  LDS R90, [R3+0x1e400] ;  /* 0x01e40000035a7984 */ /* 0x000fe20000000800 */
[----:B-1----:R-:W-:Y:S03]  /*2a7d0*/  HMMA.1688.F32.TF32 R36, R228, R14, R84 ;  /* 0x0000000ee424723c */ /* 0x002fe60000081054 */
[----:B------:R-:W-:Y:S04]  /*2a7e0*/  STL.64 [R1+0xf0], R40 ;  /* 0x0000f02801007387 */ /* 0x000fe80000100a00 */
[----:B------:R-:W-:Y:S01]  /*2a7f0*/  STL.64 [R1+0xf8], R42 ;  /* 0x0000f82a01007387 */ /* 0x000fe20000100a00 */
[C---:B------:R-:W-:Y:S03]  /*2a800*/  HMMA.1688.F32.TF32 R248, R224.reuse, R10, R248 ;  /* 0x0000000ae0f8723c */ /* 0x040fe600000810f8 */
[----:B------:R-:W-:Y:S04]  /*2a810*/  LDS R89, [R0+0x1c400] ;  /* 0x01c4000000597984 */ /* 0x000fe80000000800 */
[----:B------:R-:W1:Y:S01]  /*2a820*/  LDS R91, [R0+0x1e400] ;  /* 0x01e40000005b7984 */ /* 0x000e620000000800 */
[----:B------:R-:W-:Y:S07]  /*2a830*/  HMMA.1688.F32.TF32 R244, R224, R6, R244 ;  /* 0x00000006e0f4723c */ /* 0x000fee00000810f4 */
[----:B------:R-:W-:Y:S01]  /*2a840*/  STL.64 [R1+0xe0], R36 ;  /* 0x0000e02401007387 */ /* 0x000fe20000100a00 */
[----:B------:R-:W-:Y:S01]  /*2a850*/  IMAD.MOV.U32 R224, RZ, RZ, R108 ;  /* 0x000000ffffe07224 */ /* 0x000fe200078e006c */
[----:B------:R-:W-:Y:S01]  /*2a860*/  MOV R225, R109 ;  /* 0x0000006d00e17202 */ /* 0x000fe20000000f00 */
[----:B------:R-:W-:Y:S01]  /*2a870*/  IMAD.MOV.U32 R226, RZ, RZ, R110 ;  /* 0x000000ffffe27224 */ /* 0x000fe200078e006e */
[----:B------:R-:W2:Y:S01]  /*2a880*/  LDL.LU R108, [R1+0x2524] ;  /* 0x00252400016c7983 */ /* 0x000ea20000300800 */
[----:B------:R-:W-:-:S03]  /*2a890*/  IMAD.MOV.U32 R227, RZ, RZ, R92 ;  /* 0x000000ffffe37224 */ /* 0x000fc600078e005c */
[----:B------:R-:W2:Y:S04]  /*2a8a0*/  LDL.LU R109, [R1+0x2520] ;  /* 0x00252000016d7983 */ /* 0x000ea80000300800 */
[----:B------:R-:W2:Y:S04]  /*2a8b0*/  LDL.LU R110, [R1+0x251c] ;  /* 0x00251c00016e7983 */ /* 0x000ea80000300800 */
[----:B------:R-:W3:Y:S04]  /*2a8c0*/  LDL.LU R92, [R1+0x2518] ;  /* 0x00251800015c7983 */ /* 0x000ee80000300800 */
[----:B------:R4:W-:Y:S04]  /*2a8d0*/  STL [R1+0x24c8], R240 ;  /* 0x0024c8f001007387 */ /* 0x0009e80000100800 */
[----:B------:R1:W-:Y:S04]  /*2a8e0*/  STL [R1+0x24c4], R241 ;  /* 0x0024c4f101007387 */ /* 0x0003e80000100800 */
[----:B------:R1:W-:Y:S01]  /*2a8f0*/  STL [R1+0x24c0], R242 ;  /* 0x0024c0f201007387 */ /* 0x0003e20000100800 */
[----:B----4-:R-:W-:-:S03]  /*2a900*/  MOV R240, R93 ;  /* 0x0000005d00f07202 */ /* 0x010fc60000000f00 */
[----:B------:R4:W-:Y:S01]  /*2a910*/  STL [R1+0x24bc], R243 ;  /* 0x0024bcf301007387 */ /* 0x0009e20000100800 */
[----:B-1----:R-:W-:-:S03]  /*2a920*/  IMAD.MOV.U32 R241, RZ, RZ, R94 ;  /* 0x000000fffff17224 */ /* 0x002fc600078e005e */
[----:B------:R-:W3:Y:S01]  /*2a930*/  LDL.LU R93, [R1+0x2514] ;  /* 0x00251400015d7983 */ /* 0x000ee20000300800 */
[----:B------:R-:W-:-:S03]  /*2a940*/  IMAD.MOV.U32 R242, RZ, RZ, R95 ;  /* 0x000000fffff27224 */ /* 0x000fc600078e005f */
[----:B------:R-:W3:Y:S04]  /*2a950*/  LDL.LU R94, [R1+0x2510] ;  /* 0x00251000015e7983 */ /* 0x000ee80000300800 */
[----:B------:R-:W3:Y:S01]  /*2a960*/  LDL.LU R95, [R1+0x250c] ;  /* 0x00250c00015f7983 */ /* 0x000ee20000300800 */
[----:B------:R-:W-:Y:S01]  /*2a970*/  IMAD.MOV.U32 R17, RZ, RZ, R244 ;  /* 0x000000ffff117224 */ /* 0x000fe200078e00f4 */
[----:B----4-:R-:W-:Y:S01]  /*2a980*/  MOV R243, R111 ;  /* 0x0000006f00f37202 */ /* 0x010fe20000000f00 */
[----:B------:R-:W-:Y:S01]  /*2a990*/  IMAD.MOV.U32 R244, RZ, RZ, R96 ;  /* 0x000000fffff47224 */ /* 0x000fe200078e0060 */
[----:B------:R-:W-:Y:S01]  /*2a9a0*/  MOV R16, R245 ;  /* 0x000000f500107202 */ /* 0x000fe20000000f00 */
[----:B------:R-:W2:Y:S01]  /*2a9b0*/  LDL.LU R111, [R1+0x2508] ;  /* 0x00250800016f7983 */ /* 0x000ea20000300800 */
[----:B------:R-:W-:Y:S01]  /*2a9c0*/  IMAD.MOV.U32 R13, RZ, RZ, R246 ;  /* 0x000000ffff0d7224 */ /* 0x000fe200078e00f6 */
[----:B------:R-:W-:Y:S01]  /*2a9d0*/  MOV R246, R98 ;  /* 0x0000006200f67202 */ /* 0x000fe20000000f00 */
[----:B------:R-:W-:Y:S01]  /*2a9e0*/  IMAD.MOV.U32 R245, RZ, RZ, R97 ;  /* 0x000000fffff57224 */ /* 0x000fe200078e0061 */
[----:B------:R-:W4:Y:S01]  /*2a9f0*/  LDL.LU R96, [R1+0x2504] ;  /* 0x0025040001607983 */ /* 0x000f220000300800 */
[----:B------:R-:W-:-:S02]  /*2aa00*/  IMAD.MOV.U32 R12, RZ, RZ, R247 ;  /* 0x000000ffff0c7224 */ /* 0x000fc400078e00f7 */
[----:B------:R-:W-:Y:S01]  /*2aa10*/  IMAD.MOV.U32 R247, RZ, RZ, R99 ;  /* 0x000000fffff77224 */ /* 0x000fe200078e0063 */
[----:B------:R-:W4:Y:S04]  /*2aa20*/  LDL.LU R97, [R1+0x2500] ;  /* 0x0025000001617983 */ /* 0x000f280000300800 */
[----:B------:R-:W4:Y:S04]  /*2aa30*/  LDL.LU R98, [R1+0x24fc] ;  /* 0x0024fc0001627983 */ /* 0x000f280000300800 */
[----:B------:R-:W4:Y:S01]  /*2aa40*/  LDL.LU R99, [R1+0x24f8] ;  /* 0x0024f80001637983 */ /* 0x000f220000300800 */
[C---:B------:R-:W-:Y:S08]  /*2aa50*/  HMMA.1688.F32.TF32 R72, R236.reuse, R26, R136 ;  /* 0x0000001aec48723c */ /* 0x040ff00000081088 */
[----:B------:R-:W-:Y:S08]  /*2aa60*/  HMMA.1688.F32.TF32 R56, R236, R10, R120 ;  /* 0x0000000aec38723c */ /* 0x000ff00000081078 */
[C---:B------:R-:W-:Y:S08]  /*2aa70*/  HMMA.1688.F32.TF32 R48, R232.reuse, R18, R112 ;  /* 0x00000012e830723c */ /* 0x040ff00000081070 */
[----:B------:R-:W-:Y:S08]  /*2aa80*/  HMMA.1688.F32.TF32 R52, R232, R14, R116 ;  /* 0x0000000ee834723c */ /* 0x000ff00000081074 */
[----:B------:R-:W-:Y:S01]  /*2aa90*/  HMMA.1688.F32.TF32 R60, R236, R6, R124 ;  /* 0x00000006ec3c723c */ /* 0x000fe2000008107c */
[----:B------:R-:W-:Y:S01]  /*2aaa0*/  IMAD.MOV.U32 R9, RZ, RZ, R248 ;  /* 0x000000ffff097224 */ /* 0x000fe200078e00f8 */
[----:B------:R-:W-:Y:S01]  /*2aab0*/  MOV R5, R250 ;  /* 0x000000fa00057202 */ /* 0x000fe20000000f00 */
[----:B------:R-:W-:-:S05]  /*2aac0*/  IMAD.MOV.U32 R8, RZ, RZ, R249 ;  /* 0x000000ffff087224 */ /* 0x000fca00078e00f9 */
[----:B------:R-:W-:Y:S01]  /*2aad0*/  HMMA.1688.F32.TF32 R64, R236, R34, R128 ;  /* 0x00000022ec40723c */ /* 0x000fe20000081080 */
[----:B------:R-:W-:-:S07]  /*2aae0*/  IMAD.MOV.U32 R4, RZ, RZ, R251 ;  /* 0x000000ffff047224 */ /* 0x000fce00078e00fb */
[C---:B------:R-:W-:Y:S08]  /*2aaf0*/  HMMA.1688.F32.TF32 R68, R236.reuse, R30, R132 ;  /* 0x0000001eec44723c */ /* 0x040ff00000081084 */
[C---:B------:R-:W-:Y:S08]  /*2ab00*/  HMMA.1688.F32.TF32 R76, R236.reuse, R22, R140 ;  /* 0x00000016ec4c723c */ /* 0x040ff0000008108c */
[----:B------:R-:W-:Y:S01]  /*2ab10*/  HMMA.1688.F32.TF32 R84, R236, R14, R148 ;  /* 0x0000000eec54723c */ /* 0x000fe20000081094 */
[----:B------:R-:W-:Y:S01]  /*2ab20*/  MOV R252, R38 ;  /* 0x0000002600fc7202 */ /* 0x000fe20000000f00 */
[----:B------:R-:W-:Y:S01]  /*2ab30*/  IMAD.MOV.U32 R2, RZ, RZ, R39 ;  /* 0x000000ffff027224 */ /* 0x000fe200078e0027 */
[----:B------:R-:W-:Y:S04]  /*2ab40*/  LDS R36, [R3+0x1c700] ;  /* 0x01c7000003247984 */ /* 0x000fe80000000800 */
[----:B------:R-:W-:Y:S04]  /*2ab50*/  LDS R38, [R3+0x1e700] ;  /* 0x01e7000003267984 */ /* 0x000fe80000000800 */
[----:B------:R-:W-:Y:S01]  /*2ab60*/  LDS R37, [R0+0x1c700] ;  /* 0x01c7000000257984 */ /* 0x000fe20000000800 */
[----:B---3--:R-:W-:Y:S03]  /*2ab70*/  HMMA.1688.F32.TF32 R92, R232, R6, R92 ;  /* 0x00000006e85c723c */ /* 0x008fe6000008105c */
[----:B------:R-:W-:Y:S11]  /*2ab80*/  LDS R39, [R0+0x1e700] ;  /* 0x01e7000000277984 */ /* 0x000ff60000000800 */
[----:B------:R-:W-:Y:S09]  /*2ab90*/  @!UPT UIADD3 URZ, URZ, URZ, URZ ;  /* 0x0000003f3f3ff290 */ /* 0x000ff2000fffe03f */
[----:B------:R1:W-:Y:S04]  /*2aba0*/  STL [R1+0x24a8], R92 ;  /* 0x0024a85c01007387 */ /* 0x0003e80000100800 */
[----:B------:R3:W-:Y:S04]  /*2abb0*/  STL [R1+0x24a4], R93 ;  /* 0x0024a45d01007387 */ /* 0x0007e80000100800 */
[----:B------:R2:W-:Y:S01]  /*2abc0*/  STL [R1+0x24a0], R94 ;  /* 0x0024a05e01007387 */ /* 0x0005e20000100800 */
[----:B-1----:R-:W-:-:S03]  /*2abd0*/  IMAD.MOV.U32 R92, RZ, RZ, R100 ;  /* 0x000000ffff5c7224 */ /* 0x002fc600078e0064 */
[----:B------:R1:W-:Y:S01]  /*2abe0*/  STL [R1+0x249c], R95 ;  /* 0x00249c5f01007387 */ /* 0x0003e20000100800 */
[----:B---3--:R-:W-:-:S03]  /*2abf0*/  MOV R93, R101 ;  /* 0x00000065005d7202 */ /* 0x008fc60000000f00 */
[----:B------:R-:W3:Y:S01]  /*2ac00*/  LDL.LU R100, [R1+0x24f4] ;  /* 0x0024f40001647983 */ /* 0x000ee20000300800 */
[----:B--2---:R-:W-:-:S03]  /*2ac10*/  IMAD.MOV.U32 R94, RZ, RZ, R102 ;  /* 0x000000ffff5e7224 */ /* 0x004fc600078e0066 */
[----:B------:R-:W3:Y:S01]  /*2ac20*/  LDL.LU R101, [R1+0x24f0] ;  /* 0x0024f00001657983 */ /* 0x000ee20000300800 */
[----:B-1----:R-:W-:-:S03]  /*2ac30*/  IMAD.MOV.U32 R95, RZ, RZ, R103 ;  /* 0x000000ffff5f7224 */ /* 0x002fc600078e0067 */
[----:B------:R-:W3:Y:S04]  /*2ac40*/  LDL.LU R102, [R1+0x24ec] ;  /* 0x0024ec0001667983 */ /* 0x000ee80000300800 */
[----:B------:R-:W3:Y:S01]  /*2ac50*/  LDL.LU R103, [R1+0x24e8] ;  /* 0x0024e80001677983 */ /* 0x000ee20000300800 */
[----:B----4-:R-:W-:Y:S11]  /*2ac60*/  HMMA.1688.F32.TF32 R96, R232, R34, R96 ;  /* 0x00000022e860723c */ /* 0x010ff60000081060 */
[----:B------:R-:W-:Y:S11]  /*2ac70*/  @!UPT UIADD3 URZ, URZ, URZ, URZ ;  /* 0x0000003f3f3ff290 */ /* 0x000ff6000fffe03f */
[----:B------:R-:W-:Y:S01]  /*2ac80*/  @!UPT UIADD3 URZ, URZ, URZ, URZ ;  /* 0x0000003f3f3ff290 */ /* 0x000fe2000fffe03f */
[----:B------:R1:W-:Y:S04]  /*2ac90*/  STL [R1+0x2490], R96 ;  /* 0x0024906001007387 */ /* 0x0003e80000100800 */
[----:B------:R2:W-:Y:S04]  /*2aca0*/  STL [R1+0x248c], R97 ;  /* 0x00248c6101007387 */ /* 0x0005e80000100800 */
[----:B------:R4:W-:Y:S01]  /*2acb0*/  STL [R1+0x2488], R98 ;  /* 0x0024886201007387 */ /* 0x0009e20000100800 */
[----:B-1----:R-:W-:-:S03]  /*2acc0*/  MOV R96, R104 ;  /* 0x0000006800607202 */ /* 0x002fc60000000f00 */
[----:B------:R1:W-:Y:S01]  /*2acd0*/  STL [R1+0x2484], R99 ;  /* 0x0024846301007387 */ /* 0x0003e20000100800 */
[----:B--2---:R-:W-:-:S03]  /*2ace0*/  IMAD.MOV.U32 R97, RZ, RZ, R105 ;  /* 0x000000ffff617224 */ /* 0x004fc600078e0069 */
[----:B------:R-:W4:Y:S02]  /*2acf0*/  LDL.LU R104, [R1+0x24e4] ;  /* 0x0024e40001687983 */ /* 0x000f240000300800 */
[----:B----4-:R-:W-:Y:S02]  /*2ad00*/  IMAD.MOV.U32 R98, RZ, RZ, R106 ;  /* 0x000000ffff627224 */ /* 0x010fe400078e006a */
[----:B------:R-:W4:Y:S01]  /*2ad10*/  LDL.LU R105, [R1+0x24e0] ;  /* 0x0024e00001697983 */ /* 0x000f220000300800 */
[----:B-1----:R-:W-:-:S03]  /*2ad20*/  MOV R99, R107 ;  /* 0x0000006b00637202 */ /* 0x002fc60000000f00 */
[----:B------:R-:W4:Y:S04]  /*2ad30*/  LDL.LU R106, [R1+0x24dc] ;  /* 0x0024dc00016a7983 */ /* 0x000f280000300800 */
[----:B------:R-:W4:Y:S01]  /*2ad40*/  LDL.LU R107, [R1+0x24d8] ;  /* 0x0024d800016b7983 */ /* 0x000f220000300800 */
[C---:B---3--:R-:W-:Y:S11]  /*2ad50*/  HMMA.1688.F32.TF32 R100, R232.reuse, R30, R100 ;  /* 0x0000001ee864723c */ /* 0x048ff60000081064 */
[----:B------:R-:W-:Y:S11]  /*2ad60*/  @!UPT UIADD3 URZ, URZ, URZ, URZ ;  /* 0x0000003f3f3ff290 */ /* 0x000ff6000fffe03f */
[----:B------:R-:W-:Y:S01]  /*2ad70*/  @!UPT UIADD3 URZ, URZ, URZ, URZ ;  /* 0x0000003f3f3ff290 */ /* 0x000fe2000fffe03f */
[----:B------:R1:W-:Y:S04]  /*2ad80*/  STL [R1+0x24ac], R100 ;  /* 0x0024ac6401007387 */ /* 0x0003e80000100800 */
[----:B------:R3:W-:Y:S04]  /*2ad90*/  STL [R1+0x2498], R101 ;  /* 0x0024986501007387 */ /* 0x0007e80000100800 */
[----:B------:R4:W-:Y:S04]  /*2ada0*/  STL [R1+0x2494], R102 ;  /* 0x0024946601007387 */ /* 0x0009e80000100800 */
[----:B------:R4:W-:Y:S04]  /*2adb0*/  STL [R1+0x2480], R103 ;  /* 0x0024806701007387 */ /* 0x0009e80000100800 */
[----:B-1----:R-:W2:Y:S04]  /*2adc0*/  LDL.LU R100, [R1+0xd0] ;  /* 0x0000d00001647983 */ /* 0x002ea80000300800 */
[----:B---3--:R-:W2:Y:S04]  /*2add0*/  LDL.LU R101, [R1+0xd4] ;  /* 0x0000d40001657983 */ /* 0x008ea80000300800 */
[----:B----4-:R-:W2:Y:S04]  /*2ade0*/  LDL.LU R102, [R1+0xd8] ;  /* 0x0000d80001667983 */ /* 0x010ea80000300800 */
[----:B------:R-:W2:Y:S01]  /*2adf0*/  LDL.LU R103, [R1+0xdc] ;  /* 0x0000dc0001677983 */ /* 0x000ea20000300800 */
[----:B------:R-:W-:Y:S11]  /*2ae00*/  HMMA.1688.F32.TF32 R40, R232, R26, R104 ;  /* 0x0000001ae828723c */ /* 0x000ff60000081068 */
[----:B------:R-:W-:Y:S11]  /*2ae10*/  @!UPT UIADD3 URZ, URZ, URZ, URZ ;  /* 0x0000003f3f3ff290 */ /* 0x000ff6000fffe03f */
[----:B------:R-:W-:Y:S01]  /*2ae20*/  @!UPT UIADD3 URZ, URZ, URZ, URZ ;  /* 0x0000003f3f3ff290 */ /* 0x000fe2000fffe03f */
[----:B------:R-:W-:Y:S04]  /*2ae30*/  STL [R1+0x24cc], R40 ;  /* 0x0024cc2801007387 */ /* 0x000fe80000100800 */
[----:B------:R-:W-:Y:S04]  /*2ae40*/  STL [R1+0x24b8], R41 ;  /* 0x0024b82901007387 */ /* 0x000fe80000100800 */
[----:B------:R-:W-:Y:S04]  /*2ae50*/  STL [R1+0x24b4], R42 ;  /* 0x0024b42a01007387 */ /* 0x000fe80000100800 */
[----:B------:R1:W-:Y:S02]  /*2ae60*/  STL [R1+0x24b0], R43 ;  /* 0x0024b02b01007387 */ /* 0x0003e40000100800 */
[----:B-1----:R-:W-:Y:S08]  /*2ae70*/  HMMA.1688.F32.TF32 R40, R88, R6, R96 ;  /* 0x000000065828723c */ /* 0x002ff00000081060 */
[----:B------:R-:W-:Y:S01]  /*2ae80*/  HMMA.1688.F32.TF32 R44, R232, R22, R108 ;  /* 0x00000016e82c723c */ /* 0x000fe2000008106c */
[----:B------:R-:W-:Y:S04]  /*2ae90*/  LDS R232, [R3+0x1c500] ;  /* 0x01c5000003e87984 */ /* 0x000fe80000000800 */
[----:B------:R-:W-:Y:S03]  /*2aea0*/  LDS R234, [R3+0x1e500] ;  /* 0x01e5000003ea7984 */ /* 0x000fe60000000800 */
[----:B------:R-:W-:Y:S01]  /*2aeb0*/  HMMA.1688.F32.TF32 R104, R88, R26, R240 ;  /* 0x0000001a5868723c */ /* 0x000fe200000810f0 */
[----:B------:R-:W-:Y:S04]  /*2aec0*/  LDS R233, [R0+0x1c500] ;  /* 0x01c5000000e97984 */ /* 0x000fe80000000800 */
[----:B------:R-:W1:Y:S03]  /*2aed0*/  LDS R235, [R0+0x1e500] ;  /* 0x01e5000000eb7984 */ /* 0x000e660000000800 */
[----:B------:R-:W-:-:S02]  /*2aee0*/  IMAD.MOV.U32 R99, RZ, RZ, R40 ;  /* 0x000000ffff637224 */ /* 0x000fc400078e0028 */
[----:B------:R-:W-:Y:S02]  /*2aef0*/  IMAD.MOV.U32 R139, RZ, RZ, R42 ;  /* 0x000000ffff8b7224 */ /* 0x000fe400078e002a */
[----:B------:R-:W-:-:S03]  /*2af00*/  IMAD.MOV.U32 R138, RZ, RZ, R43 ;  /* 0x000000ffff8a7224 */ /* 0x000fc600078e002b */
[----:B------:R3:W-:Y:S04]  /*2af10*/  STL [R1+0x24d4], R46 ;  /* 0x0024d42e01007387 */ /* 0x0007e80000100800 */
[----:B------:R4:W-:Y:S01]  /*2af20*/  STL [R1+0x24d0], R47 ;  /* 0x0024d02f01007387 */ /* 0x0009e20000100800 */
[C---:B--2---:R-:W-:Y:S11]  /*2af30*/  HMMA.1688.F32.TF32 R100, R88.reuse, R10, R100 ;  /* 0x0000000a5864723c */ /* 0x044ff60000081064 */
[----:B------:R-:W-:Y:S11]  /*2af40*/  @!UPT UIADD3 URZ, URZ, URZ, URZ ;  /* 0x0000003f3f3ff290 */ /* 0x000ff6000fffe03f */
[----:B------:R-:W-:Y:S02]  /*2af50*/  @!UPT UIADD3 URZ, URZ, URZ, URZ ;  /* 0x0000003f3f3ff290 */ /* 0x000fe4000fffe03f */
[----:B------:R-:W-:Y:S01]  /*2af60*/  IMAD.MOV.U32 R32, RZ, RZ, R103 ;  /* 0x000000ffff207224 */ /* 0x000fe200078e0067 */
[----:B------:R-:W-:Y:S02]  /*2af70*/  MOV R103, R41 ;  /* 0x0000002900677202 */ /* 0x000fe40000000f00 */
[C---:B------:R-:W-:Y:S01]  /*2af80*/  HMMA.1688.F32.TF32 R40, R88.reuse, R34, R92 ;  /* 0x000000225828723c */ /* 0x040fe2000008105c */
[----:B------:R-:W-:Y:S11]  /*2af90*/  MOV R33, R102 ;  /* 0x0000006600217202 */ /* 0x000ff60000000f00 */
[----:B------:R-:W-:Y:S11]  /*2afa0*/  @!UPT UIADD3 URZ, URZ, URZ, URZ ;  /* 0x0000003f3f3ff290 */ /* 0x000ff6000fffe03f */
[----:B------:R-:W-:Y:S01]  /*2afb0*/  @!UPT UIADD3 URZ, URZ, URZ, URZ ;  /* 0x0000003f3f3ff290 */ /* 0x000fe2000fffe03f */
        /* <DEDUP_REMOVED lines=9> */
[----:B------:R-:W-:-:S02]  /*2b050*/  IMAD.MOV.U32 R136, RZ, RZ, R101 ;  /* 0x000000ffff887224 */ /* 0x000fc400078e0065 */
[----:B------:R-:W-:Y:S01]  /*2b060*/  IMAD.MOV.U32 R137, RZ, RZ, R100 ;  /* 0x000000ffff897224 */ /* 0x000fe200078e0064 */
[----:B------:R-:W3:Y:S01]  /*2b070*/  LDL.LU R120, [R1+0x60] ;  /* 0x0000600001787983 */ /* 0x000ee20000300800 */
[----:B------:R-:W-:Y:S02]  /*2b080*/  IMAD.MOV.U32 R100, RZ, RZ, R106 ;  /* 0x000000ffff647224 */ /* 0x000fe400078e006a */
[----:B------:R-:W-:Y:S01]  /*2b090*/  IMAD.MOV.U32 R92, RZ, RZ, R107 ;  /* 0x000000ffff5c7224 */ /* 0x000fe200078e006b */
[----:B------:R-:W3:Y:S03]  /*2b0a0*/  LDL.LU R121, [R1+0x64] ;  /* 0x0000640001797983 */ /* 0x000ee60000300800 */
[----:B------:R-:W-:Y:S01]  /*2b0b0*/  MOV R95, R42 ;  /* 0x0000002a005f7202 */ /* 0x000fe20000000f00 */
[----:B------:R-:W-:Y:S01]  /*2b0c0*/  IMAD.MOV.U32 R101, RZ, RZ, R43 ;  /* 0x000000ffff657224 */ /* 0x000fe200078e002b */
[----:B------:R-:W-:Y:S01]  /*2b0d0*/  MOV R43, R105 ;  /* 0x00000069002b7202 */ /* 0x000fe20000000f00 */
[----:B------:R-:W-:Y:S01]  /*2b0e0*/  IMAD.MOV.U32 R42, RZ, RZ, R104 ;  /* 0x000000ffff2a7224 */ /* 0x000fe200078e0068 */
[----:B------:R-:W3:Y:S01]  /*2b0f0*/  LDL.LU R122, [R1+0x68] ;  /* 0x00006800017a7983 */ /* 0x000ee20000300800 */
[----:B------:R-:W-:Y:S03]  /*2b100*/  HMMA.1688.F32.TF32 R104, R88, R22, R224 ;  /* 0x000000165868723c */ /* 0x000fe600000810e0 */
[----:B------:R-:W3:Y:S04]  /*2b110*/  LDL.LU R123, [R1+0x6c] ;  /* 0x00006c00017b7983 */ /* 0x000ee80000300800 */
[----:B------:R-:W1:Y:S04]  /*2b120*/  LDL.LU R108, [R1+0x50] ;  /* 0x00005000016c7983 */ /* 0x000e680000300800 */
[----:B------:R-:W1:Y:S04]  /*2b130*/  LDL.LU R109, [R1+0x54] ;  /* 0x00005400016d7983 */ /* 0x000e680000300800 */
[----:B------:R-:W1:Y:S04]  /*2b140*/  LDL.LU R110, [R1+0x58] ;  /* 0x00005800016e7983 */ /* 0x000e680000300800 */
[----:B------:R-:W1:Y:S04]  /*2b150*/  LDL.LU R111, [R1+0x5c] ;  /* 0x00005c00016f7983 */ /* 0x000e680000300800 */
[----:B------:R-:W4:Y:S04]  /*2b160*/  LDL.LU R112, [R1+0x40] ;  /* 0x0000400001707983 */ /* 0x000f280000300800 */
[----:B------:R-:W4:Y:S04]  /*2b170*/  LDL.LU R113, [R1+0x44] ;  /* 0x0000440001717983 */ /* 0x000f280000300800 */
[----:B------:R-:W4:Y:S04]  /*2b180*/  LDL.LU R114, [R1+0x48] ;  /* 0x0000480001727983 */ /* 0x000f280000300800 */
[----:B------:R-:W4:Y:S01]  /*2b190*/  LDL.LU R115, [R1+0x4c] ;  /* 0x00004c0001737983 */ /* 0x000f220000300800 */
[----:B------:R-:W-:-:S03]  /*2b1a0*/  MOV R241, R104 ;  /* 0x0000006800f17202 */ /* 0x000fc60000000f00 */
[----:B------:R-:W4:Y:S01]  /*2b1b0*/  LDL.LU R116, [R1+0x30] ;  /* 0x0000300001747983 */ /* 0x000f220000300800 */
[----:B------:R-:W-:-:S03]  /*2b1c0*/  IMAD.MOV.U32 R242, RZ, RZ, R105 ;  /* 0x000000fffff27224 */ /* 0x000fc600078e0069 */
[----:B------:R-:W4:Y:S01]  /*2b1d0*/  LDL.LU R117, [R1+0x34] ;  /* 0x0000340001757983 */ /* 0x000f220000300800 */
[----:B------:R-:W-:-:S03]  /*2b1e0*/  IMAD.MOV.U32 R94, RZ, RZ, R41 ;  /* 0x000000ffff5e7224 */ /* 0x000fc600078e0029 */
[----:B------:R-:W4:Y:S01]  /*2b1f0*/  LDL.LU R118, [R1+0x38] ;  /* 0x0000380001767983 */ /* 0x000f220000300800 */
[----:B------:R-:W-:-:S03]  /*2b200*/  IMAD.MOV.U32 R243, RZ, RZ, R106 ;  /* 0x000000fffff37224 */ /* 0x000fc600078e006a */
[----:B------:R-:W4:Y:S01]  /*2b210*/  LDL.LU R119, [R1+0x3c] ;  /* 0x00003c0001777983 */ /* 0x000f220000300800 */
[----:B------:R-:W-:-:S03]  /*2b220*/  MOV R41, R107 ;  /* 0x0000006b00297202 */ /* 0x000fc60000000f00 */
        /* <DEDUP_REMOVED lines=8> */
[-C--:B--2---:R-:W-:Y:S03]  /*2b2b0*/  HMMA.1688.F32.TF32 R124, R88, R18.reuse, R244 ;  /* 0x00000012587c723c */ /* 0x084fe600000810f4 */
[----:B------:R-:W2:Y:S04]  /*2b2c0*/  LDL.LU R244, [R1] ;  /* 0x0000000001f47983 */ /* 0x000ea80000300800 */
[----:B------:R-:W2:Y:S04]  /*2b2d0*/  LDL.LU R245, [R1+0x4] ;  /* 0x0000040001f57983 */ /* 0x000ea80000300800 */
[----:B------:R-:W2:Y:S04]  /*2b2e0*/  LDL.LU R246, [R1+0x8] ;  /* 0x0000080001f67983 */ /* 0x000ea80000300800 */
[----:B------:R-:W2:Y:S01]  /*2b2f0*/  LDL.LU R247, [R1+0xc] ;  /* 0x00000c0001f77983 */ /* 0x000ea20000300800 */
[----:B------:R-:W-:Y:S01]  /*2b300*/  HMMA.1688.F32.TF32 R248, R228, R18, R80 ;  /* 0x00000012e4f8723c */ /* 0x000fe20000081050 */
[----:B------:R-:W-:-:S02]  /*2b310*/  IMAD.MOV.U32 R93, RZ, RZ, R40 ;  /* 0x000000ffff5d7224 */ /* 0x000fc400078e0028 */
[----:B------:R-:W-:Y:S04]  /*2b320*/  LDS R228, [R3+0x1c600] ;  /* 0x01c6000003e47984 */ /* 0x000fe80000000800 */
[----:B------:R-:W-:Y:S01]  /*2b330*/  LDS R230, [R3+0x1e600] ;  /* 0x01e6000003e67984 */ /* 0x000fe20000000800 */
[----:B------:R-:W-:Y:S08]  /*2b340*/  HMMA.1688.F32.TF32 R80, R236, R18, R144 ;  /* 0x00000012ec50723c */ /* 0x000ff00000081090 */
[----:B-1----:R-:W-:Y:S01]  /*2b350*/  HMMA.1688.F32.TF32 R108, R232, R10, R108 ;  /* 0x0000000ae86c723c */ /* 0x002fe2000008106c */
[----:B---3--:R-:W-:Y:S01]  /*2b360*/  IMAD.MOV.U32 R46, RZ, RZ, R124 ;  /* 0x000000ffff2e7224 */ /* 0x008fe200078e007c */
[----:B------:R-:W-:Y:S01]  /*2b370*/  LDS R229, [R0+0x1c600] ;  /* 0x01c6000000e57984 */ /* 0x000fe20000000800 */
[----:B----4-:R-:W-:-:S02]  /*2b380*/  IMAD.MOV.U32 R47, RZ, RZ, R125 ;  /* 0x000000ffff2f7224 */ /* 0x010fc400078e007d */
[----:B------:R-:W-:Y:S01]  /*2b390*/  IMAD.MOV.U32 R240, RZ, RZ, R127 ;  /* 0x000000fffff07224 */ /* 0x000fe200078e007f */
[----:B------:R-:W1:Y:S02]  /*2b3a0*/  LDS R231, [R0+0x1e600] ;  /* 0x01e6000000e77984 */ /* 0x000e640000000800 */
[----:B------:R-:W-:Y:S08]  /*2b3b0*/  HMMA.1688.F32.TF32 R236, R88, R14, R120 ;  /* 0x0000000e58ec723c */ /* 0x000ff00000081078 */
[C---:B------:R-:W-:Y:S01]  /*2b3c0*/  HMMA.1688.F32.TF32 R112, R232.reuse, R6, R112 ;  /* 0x00000006e870723c */ /* 0x040fe20000081070 */
[----:B------:R-:W-:Y:S01]  /*2b3d0*/  MOV R40, R126 ;  /* 0x0000007e00287202 */ /* 0x000fe20000000f00 */
[----:B------:R-:W-:Y:S04]  /*2b3e0*/  LDS R88, [R3+0x20300] ;  /* 0x0203000003587984 */ /* 0x000fe80000000800 */
[----:B------:R-:W-:Y:S02]  /*2b3f0*/  LDS R90, [R3+0x22300] ;  /* 0x02230000035a7984 */ /* 0x000fe40000000800 */
[C---:B------:R-:W-:Y:S02]  /*2b400*/  HMMA.1688.F32.TF32 R132, R232.reuse, R18, R152 ;  /* 0x00000012e884723c */ /* 0x040fe40000081098 */
[----:B------:R-:W-:Y:S04]  /*2b410*/  LDS R89, [R0+0x20300] ;  /* 0x0203000000597984 */ /* 0x000fe80000000800 */
[----:B------:R-:W-:Y:S02]  /*2b420*/  LDS R91, [R0+0x22300] ;  /* 0x02230000005b7984 */ /* 0x000fe40000000800 */
[C---:B------:R-:W-:Y:S02]  /*2b430*/  HMMA.1688.F32.TF32 R116, R232.reuse, R34, R116 ;  /* 0x00000022e874723c */ /* 0x040fe40000081074 */
[----:B------:R-:W-:Y:S04]  /*2b440*/  STL [R1+0x23d0], R236 ;  /* 0x0023d0ec01007387 */ /* 0x000fe80000100800 */
[----:B------:R-:W-:Y:S02]  /*2b450*/  STL [R1+0x23cc], R237 ;  /* 0x0023cced01007387 */ /* 0x000fe40000100800 */
[C---:B------:R-:W-:Y:S02]  /*2b460*/  HMMA.1688.F32.TF32 R120, R232.reuse, R30, R104 ;  /* 0x0000001ee878723c */ /* 0x040fe40000081068 */
[----:B------:R3:W-:Y:S04]  /*2b470*/  STL [R1+0x23c8], R238 ;  /* 0x0023c8ee01007387 */ /* 0x0007e80000100800 */
[----:B------:R2:W-:Y:S04]  /*2b480*/  STL [R1+0x23c4], R239 ;  /* 0x0023c4ef01007387 */ /* 0x0005e80000100800 */
[----:B------:R1:W-:Y:S01]  /*2b490*/  STL [R1+0x23e0], R108 ;  /* 0x0023e06c01007387 */ /* 0x0003e20000100800 */
[----:B------:R-:W-:Y:S03]  /*2b4a0*/  HMMA.1688.F32.TF32 R124, R232, R26, R224 ;  /* 0x0000001ae87c723c */ /* 0x000fe600000810e0 */
        /* <DEDUP_REMOVED lines=19> */
[----:B------:R-:W3:Y:S01]  /*2b5e0*/  LDL R227, [R1+0x390] ;  /* 0x0003900001e37983 */ /* 0x000ee20000100800 */
[C---:B-1----:R-:W-:Y:S08]  /*2b5f0*/  HMMA.1688.F32.TF32 R140, R228.reuse, R10, R160 ;  /* 0x0000000ae48c723c */ /* 0x042ff000000810a0 */
[C---:B------:R-:W-:Y:S08]  /*2b600*/  HMMA.1688.F32.TF32 R144, R228.reuse, R6, R164 ;  /* 0x00000006e490723c */ /* 0x040ff000000810a4 */
[----:B------:R-:W-:Y:S08]  /*2b610*/  HMMA.1688.F32.TF32 R148, R228, R34, R168 ;  /* 0x00000022e494723c */ /* 0x000ff000000810a8 */
[----:B--2---:R-:W-:Y:S01]  /*2b620*/  HMMA.1688.F32.TF32 R128, R232, R22, R244 ;  /* 0x00000016e880723c */ /* 0x004fe200000810f4 */
[----:B---3--:R-:W-:-:S07]  /*2b630*/  IMAD.MOV.U32 R238, RZ, RZ, R13 ;  /* 0x000000ffffee7224 */ /* 0x008fce00078e000d */
[----:B------:R-:W-:Y:S01]  /*2b640*/  HMMA.1688.F32.TF32 R152, R228, R30, R172 ;  /* 0x0000001ee498723c */ /* 0x000fe200000810ac */
[----:B------:R-:W-:-:S07]  /*2b650*/  IMAD.MOV.U32 R239, RZ, RZ, R12 ;  /* 0x000000ffffef7224 */ /* 0x000fce00078e000c */
[----:B------:R-:W-:Y:S01]  /*2b660*/  HMMA.1688.F32.TF32 R204, R36, R30, R204 ;  /* 0x0000001e24cc723c */ /* 0x000fe200000810cc */
[----:B------:R-:W-:Y:S04]  /*2b670*/  LDS R30, [R3+0x22000] ;  /* 0x02200000031e7984 */ /* 0x000fe80000000800 */
[----:B------:R-:W-:Y:S03]  /*2b680*/  LDS R31, [R0+0x22000] ;  /* 0x02200000001f7984 */ /* 0x000fe60000000800 */
[----:B------:R-:W-:Y:S01]  /*2b690*/  HMMA.1688.F32.TF32 R232, R232, R14, R156 ;  /* 0x0000000ee8e8723c */ /* 0x000fe2000008109c */
        /* <DEDUP_REMOVED lines=28> */
[----:B-1----:R-:W4:Y:S04]  /*2b860*/  LDL.LU R128, [R1+0x200] ;  /* 0x0002000001807983 */ /* 0x002f280000300800 */
[----:B--2---:R-:W2:Y:S04]  /*2b870*/  LDL.LU R129, [R1+0x204] ;  /* 0x0002040001817983 */ /* 0x004ea80000300800 */
[----:B---3--:R-:W2:Y:S04]  /*2b880*/  LDL.LU R130, [R1+0x208] ;  /* 0x0002080001827983 */ /* 0x008ea80000300800 */
[----:B------:R-:W2:Y:S01]  /*2b890*/  LDL.LU R131, [R1+0x20c] ;  /* 0x00020c0001837983 */ /* 0x000ea20000300800 */
[----:B------:R-:W-:Y:S01]  /*2b8a0*/  HMMA.1688.F32.TF32 R160, R228, R22, R180 ;  /* 0x00000016e4a0723c */ /* 0x000fe200000810b4 */
[----:B------:R-:W-:Y:S01]  /*2b8b0*/  IMAD.MOV.U32 R236, RZ, RZ, R17 ;  /* 0x000000ffffec7224 */ /* 0x000fe200078e0011 */
[----:B------:R-:W-:-:S06]  /*2b8c0*/  MOV R237, R16 ;  /* 0x0000001000ed7202 */ /* 0x000fcc0000000f00 */
[----:B------:R-:W-:Y:S01]  /*2b8d0*/  HMMA.1688.F32.TF32 R216, R36, R18, R216 ;  /* 0x0000001224d8723c */ /* 0x000fe200000810d8 */
[----:B------:R-:W-:Y:S01]  /*2b8e0*/  MOV R112, R9 ;  /* 0x0000000900707202 */ /* 0x000fe20000000f00 */
[----:B------:R-:W-:Y:S01]  /*2b8f0*/  IMAD.MOV.U32 R113, RZ, RZ, R8 ;  /* 0x000000ffff717224 */ /* 0x000fe200078e0008 */
[----:B------:R-:W-:Y:S01]  /*2b900*/  MOV R115, R4 ;  /* 0x0000000400737202 */ /* 0x000fe20000000f00 */
[----:B------:R-:W-:Y:S01]  /*2b910*/  IMAD.MOV.U32 R114, RZ, RZ, R5 ;  /* 0x000000ffff727224 */ /* 0x000fe200078e0005 */
[----:B------:R-:W3:Y:S03]  /*2b920*/  LDL.LU R116, [R1+0x1f0] ;  /* 0x0001f00001747983 */ /* 0x000ee60000300800 */
[C---:B------:R-:W-:Y:S01]  /*2b930*/  HMMA.1688.F32.TF32 R156, R228.reuse, R26, R176 ;  /* 0x0000001ae49c723c */ /* 0x040fe200000810b0 */
[----:B------:R-:W3:Y:S04]  /*2b940*/  LDL.LU R117, [R1+0x1f4] ;  /* 0x0001f40001757983 */ /* 0x000ee80000300800 */
[----:B------:R-:W3:Y:S03]  /*2b950*/  LDL.LU R118, [R1+0x1f8] ;  /* 0x0001f80001767983 */ /* 0x000ee60000300800 */
[----:B------:R-:W-:Y:S01]  /*2b960*/  HMMA.1688.F32.TF32 R164, R228, R18, R184 ;  /* 0x00000012e4a4723c */ /* 0x000fe200000810b8 */
[----:B------:R-:W-:Y:S04]  /*2b970*/  LDSM.16.M88.4 R16, [R227+0x81100] ;  /* 0x08110000e310783b */ /* 0x000fe80000000200 */
[----:B------:R-:W3:Y:S03]  /*2b980*/  LDL.LU R119, [R1+0x1fc] ;  /* 0x0001fc0001777983 */ /* 0x000ee60000300800 */
[----:B------:R-:W-:Y:S01]  /*2b990*/  HMMA.1688.F32.TF32 R180, R36, R34, R200 ;  /* 0x0000002224b4723c */ /* 0x000fe200000810c8 */
[----:B------:R-:W3:Y:S04]  /*2b9a0*/  LDL.LU R120, [R1+0x1e0] ;  /* 0x0001e00001787983 */ /* 0x000ee80000300800 */
[----:B------:R-:W3:Y:S03]  /*2b9b0*/  LDL.LU R121, [R1+0x1e4] ;  /* 0x0001e40001797983 */ /* 0x000ee60000300800 */
[-C--:B------:R-:W-:Y:S01]  /*2b9c0*/  HMMA.1688.F32.TF32 R228, R228, R14.reuse, R188 ;  /* 0x0000000ee4e4723c */ /* 0x080fe200000810bc */
[----:B------:R-:W3:Y:S04]  /*2b9d0*/  LDL.LU R122, [R1+0x1e8] ;  /* 0x0001e800017a7983 */ /* 0x000ee80000300800 */
[----:B------:R-:W3:Y:S03]  /*2b9e0*/  LDL.LU R123, [R1+0x1ec] ;  /* 0x0001ec00017b7983 */ /* 0x000ee60000300800 */
[C---:B------:R-:W-:Y:S01]  /*2b9f0*/  HMMA.1688.F32.TF32 R200, R36.reuse, R14, R220 ;  /* 0x0000000e24c8723c */ /* 0x040fe200000810dc */
[----:B------:R-:W1:Y:S04]  /*2ba00*/  LDSM.16.M88.4 R12, [R227+0x80100] ;  /* 0x08010000e30c783b */ /* 0x000e680000000200 */
[----:B------:R-:W3:Y:S03]  /*2ba10*/  LDL.LU R124, [R1+0x1d0] ;  /* 0x0001d000017c7983 */ /* 0x000ee60000300800 */
[C---:B------:R-:W-:Y:S01]  /*2ba20*/  HMMA.1688.F32.TF32 R172, R36.reuse, R10, R192 ;  /* 0x0000000a24ac723c */ /* 0x040fe200000810c0 */
[----:B------:R-:W-:Y:S04]  /*2ba30*/  LDSM.16.M88.4 R8, [R227+0x84100] ;  /* 0x08410000e308783b */ /* 0x000fe80000000200 */
[----:B------:R-:W-:Y:S03]  /*2ba40*/  LDSM.16.M88.4 R220, [R227+0x86100] ;  /* 0x08610000e3dc783b */ /* 0x000fe60000000200 */
[C---:B------:R-:W-:Y:S01]  /*2ba50*/  HMMA.1688.F32.TF32 R176, R36.reuse, R6, R196 ;  /* 0x0000000624b0723c */ /* 0x040fe200000810c4 */
[----:B------:R-:W-:Y:S04]  /*2ba60*/  LDSM.16.M88.4 R4, [R227+0x85100] ;  /* 0x08510000e304783b */ /* 0x000fe80000000200 */
[----:B------:R-:W-:Y:S03]  /*2ba70*/  LDS R244, [R3+0x20100] ;  /* 0x0201000003f47984 */ /* 0x000fe60000000800 */
[C---:B------:R-:W-:Y:S01]  /*2ba80*/  HMMA.1688.F32.TF32 R208, R36.reuse, R26, R208 ;  /* 0x0000001a24d0723c */ /* 0x040fe200000810d0 */
[----:B------:R-:W-:Y:S04]  /*2ba90*/  LDSM.16.M88.4 R24, [R227+0x82100] ;  /* 0x08210000e318783b */ /* 0x000fe80000000200 */
[----:B------:R-:W-:Y:S03]  /*2baa0*/  LDS R246, [R3+0x22100] ;  /* 0x0221000003f67984 */ /* 0x000fe60000000800 */
[----:B------:R-:W-:Y:S01]  /*2bab0*/  HMMA.1688.F32.TF32 R212, R36, R22, R212 ;  /* 0x0000001624d4723c */ /* 0x000fe200000810d4 */
[----:B------:R-:W-:Y:S04]  /*2bac0*/  LDSM.16.M88.4 R20, [R227+0x83100] ;  /* 0x08310000e314783b */ /* 0x000fe80000000200 */
[----:B------:R-:W-:Y:S03]  /*2bad0*/  LDSM.16.M88.4 R224, [R227+0x87100] ;  /* 0x08710000e3e0783b */ /* 0x000fe60000000200 */
[----:B-1----:R-:W-:Y:S01]  /*2bae0*/  HMMA.1688.F32.TF32 R36, R28, R12, R112 ;  /* 0x0000000c1c24723c */ /* 0x002fe20000081070 */
[----:B------:R-:W-:Y:S04]  /*2baf0*/  LDS R245, [R0+0x20100] ;  /* 0x0201000000f57984 */ /* 0x000fe80000000800 */
[----:B------:R-:W1:Y:S01]  /*2bb00*/  LDS R247, [R0+0x22100] ;  /* 0x0221000000f77984 */ /* 0x000e620000000800 */
[----:B------:R-:W-:Y:S01]  /*2bb10*/  IMAD.MOV.U32 R170, RZ, RZ, R252 ;  /* 0x000000ffffaa7224 */ /* 0x000fe200078e00fc */
[----:B------:R-:W-:-:S02]  /*2bb20*/  MOV R171, R2 ;  /* 0x0000000200ab7202 */ /* 0x000fc40000000f00 */
[----:B------:R-:W-:Y:S04]  /*2bb30*/  LDS R104, [R3+0x20200] ;  /* 0x0202000003687984 */ /* 0x000fe80000000800 */
[----:B------:R-:W-:Y:S04]  /*2bb40*/  LDS R106, [R3+0x22200] ;  /* 0x02220000036a7984 */ /* 0x000fe80000000800 */
[----:B------:R-:W-:Y:S04]  /*2bb50*/  LDS R105, [R0+0x20200] ;  /* 0x0202000000697984 */ /* 0x000fe80000000800 */
[----:B------:R-:W1:Y:S04]  /*2bb60*/  LDS R107, [R0+0x22200] ;  /* 0x02220000006b7984 */ /* 0x000e680000000800 */
[----:B------:R-:W-:Y:S04]  /*2bb70*/  STL.64 [R1+0xd0], R36 ;  /* 0x0000d02401007387 */ /* 0x000fe80000100a00 */
[----:B------:R1:W-:Y:S04]  /*2bb80*/  STL.64 [R1+0xd8], R38 ;  /* 0x0000d82601007387 */ /* 0x0003e80000100a00 */
[----:B------:R-:W3:Y:S04]  /*2bb90*/  LDL.LU R125, [R1+0x1d4] ;  /* 0x0001d400017d7983 */ /* 0x000ee80000300800 */
[----:B------:R-:W3:Y:S01]  /*2bba0*/  LDL.LU R126, [R1+0x1d8] ;  /* 0x0001d800017e7983 */ /* 0x000ee20000300800 */
[----:B-1----:R-:W-:Y:S03]  /*2bbb0*/  HMMA.1688.F32.TF32 R36, R28, R16, R236 ;  /* 0x000000101c24723c */ /* 0x002fe600000810ec */
[----:B------:R-:W3:Y:S01]  /*2bbc0*/  LDL.LU R127, [R1+0x1dc] ;  /* 0x0001dc00017f7983 */ /* 0x000ee20000300800 */
[----:B------:R-:W-:Y:S01]  /*2bbd0*/  IMAD.MOV.U32 R188, RZ, RZ, R42 ;  /* 0x000000ffffbc7224 */ /* 0x000fe200078e002a */
[----:B------:R-:W-:Y:S01]  /*2bbe0*/  MOV R190, R100 ;  /* 0x0000006400be7202 */ /* 0x000fe20000000f00 */
[----:B------:R-:W-:-:S02]  /*2bbf0*/  IMAD.MOV.U32 R189, RZ, RZ, R43 ;  /* 0x000000ffffbd7224 */ /* 0x000fc400078e002b */
[----:B------:R-:W-:Y:S01]  /*2bc00*/  IMAD.MOV.U32 R191, RZ, RZ, R92 ;  /* 0x000000ffffbf7224 */ /* 0x000fe200078e005c */
[----:B------:R-:W-:Y:S01]  /*2bc10*/  HMMA.1688.F32.TF32 R56, R88, R12, R56 ;  /* 0x0000000c5838723c */ /* 0x000fe20000081038 */
[----:B------:R-:W-:-:S07]  /*2bc20*/  IMAD.MOV.U32 R194, RZ, RZ, R33 ;  /* 0x000000ffffc27224 */ /* 0x000fce00078e0021 */
[----:B------:R-:W-:Y:S01]  /*2bc30*/  HMMA.1688.F32.TF32 R60, R88, R16, R60 ;  /* 0x00000010583c723c */ /* 0x000fe2000008103c */
[----:B------:R-:W-:Y:S01]  /*2bc40*/  IMAD.MOV.U32 R195, RZ, RZ, R32 ;  /* 0x000000ffffc37224 */ /* 0x000fe200078e0020 */
[----:B------:R-:W-:Y:S01]  /*2bc50*/  MOV R193, R136 ;  /* 0x0000008800c17202 */ /* 0x000fe20000000f00 */
[----:B------:R-:W-:Y:S01]  /*2bc60*/  IMAD.MOV.U32 R192, RZ, RZ, R137 ;  /* 0x000000ffffc07224 */ /* 0x000fe200078e0089 */
[----:B------:R-:W-:Y:S03]  /*2bc70*/  LDS R136, [R3+0x20500] ;  /* 0x0205000003887984 */ /* 0x000fe60000000800 */
[----:B------:R-:W-:Y:S01]  /*2bc80*/  IMAD.MOV.U32 R237, RZ, RZ, R36 ;  /* 0x000000ffffed7224 */ /* 0x000fe200078e0024 */
[----:B------:R-:W-:Y:S01]  /*2bc90*/  MOV R239, R38 ;  /* 0x0000002600ef7202 */ /* 0x000fe20000000f00 */
[----:B------:R-:W-:Y:S01]  /*2bca0*/  IMAD.MOV.U32 R238, RZ, RZ, R37 ;  /* 0x000000ffffee7224 */ /* 0x000fe200078e0025 */
[----:B------:R-:W-:Y:S01]  /*2bcb0*/  HMMA.1688.F32.TF32 R248, R244, R220, R248 ;  /* 0x000000dcf4f8723c */ /* 0x000fe200000810f8 */
[----:B------:R-:W-:Y:S01]  /*2bcc0*/  IMAD.MOV.U32 R115, RZ, RZ, R39 ;  /* 0x000000ffff737224 */ /* 0x000fe200078e0027 */
[----:B------:R-:W-:Y:S04]  /*2bcd0*/  LDS R137, [R0+0x20500] ;  /* 0x0205000000897984 */ /* 0x000fe80000000800 */
[----:B------:R-:W-:Y:S02]  /*2bce0*/  LDS R196, [R3+0x20700] ;  /* 0x0207000003c47984 */ /* 0x000fe40000000800 */
[C---:B------:R-:W-:Y:S02]  /*2bcf0*/  HMMA.1688.F32.TF32 R72, R88.reuse, R8, R72 ;  /* 0x000000085848723c */ /* 0x040fe40000081048 */
[----:B------:R-:W-:Y:S04]  /*2bd00*/  LDS R198, [R3+0x22700] ;  /* 0x0227000003c67984 */ /* 0x000fe80000000800 */
[----:B------:R-:W-:Y:S02]  /*2bd10*/  LDS R197, [R0+0x20700] ;  /* 0x0207000000c57984 */ /* 0x000fe40000000800 */
[----:B------:R-:W-:Y:S02]  /*2bd20*/  HMMA.1688.F32.TF32 R80, R88, R220, R80 ;  /* 0x000000dc5850723c */ /* 0x000fe40000081050 */
[----:B------:R-:W-:Y:S06]  /*2bd30*/  LDS R199, [R0+0x22700] ;  /* 0x0227000000c77984 */ /* 0x000fec0000000800 */
[C---:B----4-:R-:W-:Y:S11]  /*2bd40*/  HMMA.1688.F32.TF32 R36, R28.reuse, R24, R108 ;  /* 0x000000181c24723c */ /* 0x050ff6000008106c */
[----:B------:R-:W-:Y:S11]  /*2bd50*/  @!UPT UIADD3 URZ, URZ, URZ, URZ ;  /* 0x0000003f3f3ff290 */ /* 0x000ff6000fffe03f */
[----:B------:R-:W-:Y:S02]  /*2bd60*/  @!UPT UIADD3 URZ, URZ, URZ, URZ ;  /* 0x0000003f3f3ff290 */ /* 0x000fe4000fffe03f */
[----:B------:R-:W-:Y:S01]  /*2bd70*/  IMAD.MOV.U32 R109, RZ, RZ, R36 ;  /* 0x000000ffff6d7224 */ /* 0x000fe200078e0024 */
[----:B------:R-:W-:Y:S01]  /*2bd80*/  MOV R110, R37 ;  /* 0x00000025006e7202 */ /* 0x000fe20000000f00 */
[----:B------:R-:W-:Y:S02]  /*2bd90*/  IMAD.MOV.U32 R111, RZ, RZ, R38 ;  /* 0x000000ffff6f7224 */ /* 0x000fe400078e0026 */
[----:B------:R-:W-:Y:S02]  /*2bda0*/  IMAD.MOV.U32 R236, RZ, RZ, R39 ;  /* 0x000000ffffec7224 */ /* 0x000fe400078e0027 */
[----:B--2---:R-:W-:Y:S01]  /*2bdb0*/  HMMA.1688.F32.TF32 R36, R28, R20, R128 ;  /* 0x000000141c24723c */ /* 0x004fe20000081080 */
        /* <DEDUP_REMOVED lines=30> */
[----:B------:R-:W-:Y:S01]  /*2bfa0*/  MOV R112, R36 ;  /* 0x0000002400707202 */ /* 0x000fe20000000f00 */
[----:B------:R-:W-:Y:S01]  /*2bfb0*/  IMAD.MOV.U32 R113, RZ, RZ, R37 ;  /* 0x000000ffff717224 */ /* 0x000fe200078e0025 */
[----:B------:R-:W-:Y:S01]  /*2bfc0*/  MOV R108, R39 ;  /* 0x00000027006c7202 */ /* 0x000fe20000000f00 */
[----:B------:R-:W-:-:S02]  /*2bfd0*/  IMAD.MOV.U32 R114, RZ, RZ, R38 ;  /* 0x000000ffff727224 */ /* 0x000fc400078e0026 */
[C---:B---3--:R-:W-:Y:S11]  /*2bfe0*/  HMMA.1688.F32.TF32 R36, R28.reuse, R8, R116 ;  /* 0x000000081c24723c */ /* 0x048ff60000081074 */
        /* <DEDUP_REMOVED lines=14> */
[----:B--2---:R-:W-:Y:S11]  /*2c0d0*/  HMMA.1688.F32.TF32 R28, R28, R224, R128 ;  /* 0x000000e01c1c723c */ /* 0x004ff60000081080 */
[----:B------:R-:W-:Y:S11]  /*2c0e0*/  @!UPT UIADD3 URZ, URZ, URZ, URZ ;  /* 0x0000003f3f3ff290 */ /* 0x000ff6000fffe03f */
[----:B------:R-:W-:Y:S02]  /*2c0f0*/  @!UPT UIADD3 URZ, URZ, URZ, URZ ;  /* 0x0000003f3f3ff290 */ /* 0x000fe4000fffe03f */
[----:B------:R-:W-:Y:S01]  /*2c100*/  IMAD.MOV.U32 R128, RZ, RZ, R28 ;  /* 0x000000ffff807224 */ /* 0x000fe200078e001c */
[----:B------:R-:W-:Y:S01]  /*2c110*/  MOV R130, R30 ;  /* 0x0000001e00827202 */ /* 0x000fe20000000f00 */
[----:B------:R-:W-:Y:S02]  /*2c120*/  IMAD.MOV.U32 R129, RZ, RZ, R29 ;  /* 0x000000ffff817224 */ /* 0x000fe400078e001d */
[----:B------:R-:W-:Y:S02]  /*2c130*/  IMAD.MOV.U32 R131, RZ, RZ, R31 ;  /* 0x000000ffff837224 */ /* 0x000fe400078e001f */
[C---:B----4-:R-:W-:Y:S11]  /*2c140*/  HMMA.1688.F32.TF32 R28, R244.reuse, R12, R132 ;  /* 0x0000000cf41c723c */ /* 0x050ff60000081084 */
        /* <DEDUP_REMOVED lines=43> */
[----:B------:R-:W-:Y:S01]  /*2c400*/  IMAD.MOV.U32 R126, RZ, RZ, R38 ;  /* 0x000000ffff7e7224 */ /* 0x000fe200078e0026 */
[C---:B------:R-:W-:Y:S01]  /*2c410*/  HMMA.1688.F32.TF32 R48, R104.reuse, R220, R48 ;  /* 0x000000dc6830723c */ /* 0x040fe20000081030 */
[----:B------:R-:W-:Y:S04]  /*2c420*/  LDS R168, [R3+0x20600] ;  /* 0x0206000003a87984 */ /* 0x000fe80000000800 */
        /* <DEDUP_REMOVED lines=9> */
[----:B------:R-:W-:Y:S01]  /*2c4c0*/  LDS R171, [R0+0x22600] ;  /* 0x0226000000ab7984 */ /* 0x000fe20000000800 */
[----:B--2---:R-:W-:Y:S01]  /*2c4d0*/  IMAD.MOV.U32 R248, RZ, RZ, R46 ;  /* 0x000000fffff87224 */ /* 0x004fe200078e002e */
[----:B------:R-:W-:Y:S02]  /*2c4e0*/  MOV R249, R47 ;  /* 0x0000002f00f97202 */ /* 0x000fe40000000f00 */
[----:B------:R-:W2:Y:S01]  /*2c4f0*/  LDL.LU R46, [R1+0x24d4] ;  /* 0x0024d400012e7983 */ /* 0x000ea20000300800 */
[----:B------:R-:W-:-:S03]  /*2c500*/  IMAD.MOV.U32 R251, RZ, RZ, R240 ;  /* 0x000000fffffb7224 */ /* 0x000fc600078e00f0 */
[----:B------:R-:W2:Y:S04]  /*2c510*/  LDL.LU R47, [R1+0x24d0] ;  /* 0x0024d000012f7983 */ /* 0x000ea80000300800 */
[----:B------:R-:W3:Y:S04]  /*2c520*/  LDL.LU R40, [R1+0x24cc] ;  /* 0x0024cc0001287983 */ /* 0x000ee80000300800 */
[----:B------:R-:W4:Y:S04]  /*2c530*/  LDL.LU R240, [R1+0x24c8] ;  /* 0x0024c80001f07983 */ /* 0x000f280000300800 */
[----:B------:R1:W-:Y:S04]  /*2c540*/  STL.64 [R1+0x2308], R246 ;  /* 0x002308f601007387 */ /* 0x0003e80000100a00 */
[----:B------:R1:W-:Y:S02]  /*2c550*/  STL.64 [R1+0x2300], R244 ;  /* 0x002300f401007387 */ /* 0x0003e40000100a00 */
[----:B-1----:R-:W-:Y:S01]  /*2c560*/  IMAD.MOV.U32 R246, RZ, RZ, R243 ;  /* 0x000000fffff67224 */ /* 0x002fe200078e00f3 */
[----:B------:R-:W-:Y:S01]  /*2c570*/  MOV R244, R241 ;  /* 0x000000f100f47202 */ /* 0x000fe20000000f00 */
[----:B------:R-:W-:Y:S01]  /*2c580*/  IMAD.MOV.U32 R245, RZ, RZ, R242 ;  /* 0x000000fffff57224 */ /* 0x000fe200078e00f2 */
[----:B------:R-:W4:Y:S04]  /*2c590*/  LDL.LU R241, [R1+0x24c4] ;  /* 0x0024c40001f17983 */ /* 0x000f280000300800 */
[----:B------:R-:W4:Y:S04]  /*2c5a0*/  LDL.LU R242, [R1+0x24c0] ;  /* 0x0024c00001f27983 */ /* 0x000f280000300800 */
[----:B------:R-:W4:Y:S01]  /*2c5b0*/  LDL.LU R243, [R1+0x24bc] ;  /* 0x0024bc0001f37983 */ /* 0x000f220000300800 */
[----:B------:R-:W-:-:S03]  /*2c5c0*/  MOV R247, R41 ;  /* 0x0000002900f77202 */ /* 0x000fc60000000f00 */
[----:B------:R-:W3:Y:S04]  /*2c5d0*/  LDL.LU R41, [R1+0x24b8] ;  /* 0x0024b80001297983 */ /* 0x000ee80000300800 */
[----:B------:R-:W3:Y:S04]  /*2c5e0*/  LDL.LU R42, [R1+0x24b4] ;  /* 0x0024b400012a7983 */ /* 0x000ee80000300800 */
[----:B------:R-:W3:Y:S04]  /*2c5f0*/  LDL.LU R43, [R1+0x24b0] ;  /* 0x0024b000012b7983 */ /* 0x000ee80000300800 */
[----:B------:R-:W2:Y:S04]  /*2c600*/  LDL.LU R100, [R1+0x24ac] ;  /* 0x0024ac0001647983 */ /* 0x000ea80000300800 */
[----:B------:R-:W2:Y:S01]  /*2c610*/  LDL.LU R92, [R1+0x24a8] ;  /* 0x0024a800015c7983 */ /* 0x000ea20000300800 */
[----:B----4-:R-:W-:Y:S11]  /*2c620*/  HMMA.1688.F32.TF32 R240, R104, R12, R240 ;  /* 0x0000000c68f0723c */ /* 0x010ff600000810f0 */
[----:B------:R-:W-:Y:S11]  /*2c630*/  @!UPT UIADD3 URZ, URZ, URZ, URZ ;  /* 0x0000003f3f3ff290 */ /* 0x000ff6000fffe03f */
[----:B------:R-:W-:Y:S01]  /*2c640*/  @!UPT UIADD3 URZ, URZ, URZ, URZ ;  /* 0x0000003f3f3ff290 */ /* 0x000fe2000fffe03f */
[----:B------:R1:W-:Y:S04]  /*2c650*/  STL.64 [R1+0x2318], R242 ;  /* 0x002318f201007387 */ /* 0x0003e80000100a00 */
[----:B------:R4:W-:Y:S01]  /*2c660*/  STL.64 [R1+0x2310], R240 ;  /* 0x002310f001007387 */ /* 0x0009e20000100a00 */
[----:B-1----:R-:W-:Y:S02]  /*2c670*/  IMAD.MOV.U32 R242, RZ, RZ, R95 ;  /* 0x000000fffff27224 */ /* 0x002fe400078e005f */
[----:B----4-:R-:W-:Y:S01]  /*2c680*/  IMAD.MOV.U32 R240, RZ, RZ, R93 ;  /* 0x000000fffff07224 */ /* 0x010fe200078e005d */
[----:B------:R-:W-:Y:S01]  /*2c690*/  MOV R241, R94 ;  /* 0x0000005e00f17202 */ /* 0x000fe20000000f00 */
[----:B------:R-:W2:Y:S04]  /*2c6a0*/  LDL.LU R93, [R1+0x24a4] ;  /* 0x0024a400015d7983 */ /* 0x000ea80000300800 */
[----:B------:R-:W2:Y:S04]  /*2c6b0*/  LDL.LU R94, [R1+0x24a0] ;  /* 0x0024a000015e7983 */ /* 0x000ea80000300800 */
[----:B------:R-:W2:Y:S01]  /*2c6c0*/  LDL.LU R95, [R1+0x249c] ;  /* 0x00249c00015f7983 */ /* 0x000ea20000300800 */
[----:B------:R-:W-:-:S03]  /*2c6d0*/  IMAD.MOV.U32 R243, RZ, RZ, R101 ;  /* 0x000000fffff37224 */ /* 0x000fc600078e0065 */
[----:B------:R-:W4:Y:S04]  /*2c6e0*/  LDL.LU R101, [R1+0x2498] ;  /* 0x0024980001657983 */ /* 0x000f280000300800 */
[----:B------:R-:W4:Y:S04]  /*2c6f0*/  LDL.LU R102, [R1+0x2494] ;  /* 0x0024940001667983 */ /* 0x000f280000300800 */
[----:B------:R-:W3:Y:S04]  /*2c700*/  LDL.LU R96, [R1+0x2490] ;  /* 0x0024900001607983 */ /* 0x000ee80000300800 */
[----:B------:R-:W4:Y:S04]  /*2c710*/  LDL.LU R97, [R1+0x248c] ;  /* 0x00248c0001617983 */ /* 0x000f280000300800 */
[----:B------:R-:W4:Y:S01]  /*2c720*/  LDL.LU R98, [R1+0x2488] ;  /* 0x0024880001627983 */ /* 0x000f220000300800 */
[----:B--2---:R-:W-:Y:S07]  /*2c730*/  HMMA.1688.F32.TF32 R28, R104, R16, R92 ;  /* 0x00000010681c723c */ /* 0x004fee000008105c */
[----:B------:R-:W-:-:S02]  /*2c740*/  IMAD.MOV.U32 R92, RZ, RZ, R99 ;  /* 0x000000ffff5c7224 */ /* 0x000fc400078e0063 */
[----:B------:R-:W4:Y:S01]  /*2c750*/  LDL.LU R99, [R1+0x2484] ;  /* 0x0024840001637983 */ /* 0x000f220000300800 */
[----:B------:R-:W-:-:S03]  /*2c760*/  IMAD.MOV.U32 R93, RZ, RZ, R103 ;  /* 0x000000ffff5d7224 */ /* 0x000fc600078e0067 */
[----:B------:R-:W2:Y:S01]  /*2c770*/  LDL.LU R103, [R1+0x2480] ;  /* 0x0024800001677983 */ /* 0x000ea20000300800 */
[C---:B---3--:R-:W-:Y:S08]  /*2c780*/  HMMA.1688.F32.TF32 R40, R104.reuse, R8, R40 ;  /* 0x000000086828723c */ /* 0x048ff00000081028 */
[----:B------:R-:W-:Y:S01]  /*2c790*/  HMMA.1688.F32.TF32 R44, R104, R4, R44 ;  /* 0x00000004682c723c */ /* 0x000fe2000008102c */
[----:B------:R-:W-:Y:S07]  /*2c7a0*/  STL.64 [R1+0x2328], R30 ;  /* 0x0023281e01007387 */ /* 0x000fee0000100a00 */
[----:B------:R-:W-:Y:S01]  /*2c7b0*/  HMMA.1688.F32.TF32 R64, R88, R24, R64 ;  /* 0x000000185840723c */ /* 0x000fe20000081040 */
[----:B------:R1:W-:Y:S01]  /*2c7c0*/  STL.64 [R1+0x2320], R28 ;  /* 0x0023201c01007387 */ /* 0x0003e20000100a00 */
[----:B------:R-:W-:Y:S01]  /*2c7d0*/  MOV R94, R139 ;  /* 0x0000008b005e7202 */ /* 0x000fe20000000f00 */
[----:B------:R-:W-:-:S05]  /*2c7e0*/  IMAD.MOV.U32 R95, RZ, RZ, R138 ;  /* 0x000000ffff5f7224 */ /* 0x000fca00078e008a */
[C---:B------:R-:W-:Y:S08]  /*2c7f0*/  HMMA.1688.F32.TF32 R68, R88.reuse, R20, R68 ;  /* 0x000000145844723c */ /* 0x040ff00000081044 */
[----:B------:R-:W-:Y:S01]  /*2c800*/  HMMA.1688.F32.TF32 R76, R88, R4, R76 ;  /* 0x00000004584c723c */ /* 0x000fe2000008104c */
[----:B-1----:R-:W-:-:S07]  /*2c810*/  MOV R28, R232 ;  /* 0x000000e8001c7202 */ /* 0x002fce0000000f00 */
[----:B------:R-:W-:Y:S01]  /*2c820*/  HMMA.1688.F32.TF32 R84, R88, R224, R84 ;  /* 0x000000e05854723c */ /* 0x000fe20000081054 */
[----:B------:R-:W-:Y:S01]  /*2c830*/  IMAD.MOV.U32 R29, RZ, RZ, R233 ;  /* 0x000000ffff1d7224 */ /* 0x000fe200078e00e9 */
[----:B------:R-:W-:Y:S01]  /*2c840*/  MOV R31, R235 ;  /* 0x000000eb001f7202 */ /* 0x000fe20000000f00 */
[----:B------:R-:W-:Y:S01]  /*2c850*/  IMAD.MOV.U32 R30, RZ, RZ, R234 ;  /* 0x000000ffff1e7224 */ /* 0x000fe200078e00ea */
[----:B------:R-:W-:Y:S04]  /*2c860*/  LDS R138, [R3+0x22500] ;  /* 0x02250000038a7984 */ /* 0x000fe80000000800 */
[----:B------:R-:W-:Y:S01]  /*2c870*/  LDS R139, [R0+0x22500] ;  /* 0x02250000008b7984 */ /* 0x000fe20000000800 */
[C---:B----4-:R-:W-:Y:S08]  /*2c880*/  HMMA.1688.F32.TF32 R32, R104.reuse, R24, R96 ;  /* 0x000000186820723c */ /* 0x050ff00000081060 */
[----:B--2---:R-:W-:Y:S01]  /*2c890*/  HMMA.1688.F32.TF32 R36, R104, R20, R100 ;  /* 0x000000146824723c */ /* 0x004fe20000081064 */
[----:B------:R-:W-:Y:S04]  /*2c8a0*/  LDS R104, [R3+0x20400] ;  /* 0x0204000003687984 */ /* 0x000fe80000000800 */
[----:B------:R-:W-:Y:S04]  /*2c8b0*/  LDS R106, [R3+0x22400] ;  /* 0x02240000036a7984 */ /* 0x000fe80000000800 */
[----:B------:R-:W-:Y:S04]  /*2c8c0*/  LDS R105, [R0+0x20400] ;  /* 0x0204000000697984 */ /* 0x000fe80000000800 */
[----:B------:R-:W1:Y:S04]  /*2c8d0*/  LDS R107, [R0+0x22400] ;  /* 0x02240000006b7984 */ /* 0x000e680000000800 */
[----:B------:R-:W-:Y:S04]  /*2c8e0*/  STL.64 [R1+0x2338], R34 ;  /* 0x0023382201007387 */ /* 0x000fe80000100a00 */
[----:B------:R2:W-:Y:S04]  /*2c8f0*/  STL.64 [R1+0x2330], R32 ;  /* 0x0023302001007387 */ /* 0x0005e80000100a00 */
        /* <DEDUP_REMOVED lines=10> */
[----:B------:R-:W-:Y:S01]  /*2c9a0*/  STL.64 [R1+0x2398], R58 ;  /* 0x0023983a01007387 */ /* 0x000fe20000100a00 */
[----:B-1----:R-:W-:Y:S03]  /*2c9b0*/  HMMA.1688.F32.TF32 R100, R104, R220, R248 ;  /* 0x000000dc6864723c */ /* 0x002fe600000810f8 */
[----:B------:R1:W-:Y:S04]  /*2c9c0*/  STL.64 [R1+0x2390], R56 ;  /* 0x0023903801007387 */ /* 0x0003e80000100a00 */
[----:B------:R-:W-:Y:S01]  /*2c9d0*/  STL.64 [R1+0x23a8], R62 ;  /* 0x0023a83e01007387 */ /* 0x000fe20000100a00 */
[----:B------:R-:W-:-:S03]  /*2c9e0*/  MOV R248, R148 ;  /* 0x0000009400f87202 */ /* 0x000fc60000000f00 */
[----:B------:R1:W-:Y:S01]  /*2c9f0*/  STL.64 [R1+0x23a0], R60 ;  /* 0x0023a03c01007387 */ /* 0x0003e20000100a00 */
[----:B------:R-:W-:-:S03]  /*2ca00*/  IMAD.MOV.U32 R249, RZ, RZ, R149 ;  /* 0x000000fffff97224 */ /* 0x000fc600078e0095 */
[----:B------:R-:W-:Y:S01]  /*2ca10*/  STL.64 [R1+0x23b8], R66 ;  /* 0x0023b84201007387 */ /* 0x000fe20000100a00 */
[----:B------:R-:W-:-:S03]  /*2ca20*/  IMAD.MOV.U32 R250, RZ, RZ, R150 ;  /* 0x000000fffffa7224 */ /* 0x000fc600078e0096 */
[----:B------:R1:W-:Y:S01]  /*2ca30*/  STL.64 [R1+0x23b0], R64 ;  /* 0x0023b04001007387 */ /* 0x0003e20000100a00 */
[----:B------:R-:W-:Y:S01]  /*2ca40*/  HMMA.1688.F32.TF32 R96, R104, R4, R244 ;  /* 0x000000046860723c */ /* 0x000fe200000810f4 */
[----:B------:R-:W-:Y:S02]  /*2ca50*/  MOV R251, R151 ;  /* 0x0000009700fb7202 */ /* 0x000fe40000000f00 */
[----:B------:R-:W4:Y:S04]  /*2ca60*/  LDL.LU R148, [R1+0x247c] ;  /* 0x00247c0001947983 */ /* 0x000f280000300800 */
[----:B------:R-:W4:Y:S01]  /*2ca70*/  LDL.LU R149, [R1+0x2478] ;  /* 0x0024780001957983 */ /* 0x000f220000300800 */
[----:B------:R-:W-:-:S03]  /*2ca80*/  IMAD.MOV.U32 R244, RZ, RZ, R144 ;  /* 0x000000fffff47224 */ /* 0x000fc600078e0090 */
[----:B------:R-:W4:Y:S01]  /*2ca90*/  LDL.LU R150, [R1+0x2474] ;  /* 0x0024740001967983 */ /* 0x000f220000300800 */
[----:B------:R-:W-:Y:S01]  /*2caa0*/  IMAD.MOV.U32 R245, RZ, RZ, R145 ;  /* 0x000000fffff57224 */ /* 0x000fe200078e0091 */
[C---:B------:R-:W-:Y:S02]  /*2cab0*/  HMMA.1688.F32.TF32 R88, R104.reuse, R16, R92 ;  /* 0x000000106858723c */ /* 0x040fe4000008105c */
[----:B------:R-:W4:Y:S01]  /*2cac0*/  LDL.LU R151, [R1+0x2470] ;  /* 0x0024700001977983 */ /* 0x000f220000300800 */
[----:B------:R-:W-:Y:S01]  /*2cad0*/  MOV R246, R146 ;  /* 0x0000009200f67202 */ /* 0x000fe20000000f00 */
[----:B------:R-:W-:Y:S02]  /*2cae0*/  IMAD.MOV.U32 R247, RZ, RZ, R147 ;  /* 0x000000fffff77224 */ /* 0x000fe400078e0093 */
[----:B------:R-:W4:Y:S02]  /*2caf0*/  LDL.LU R144, [R1+0x246c] ;  /* 0x00246c0001907983 */ /* 0x000f240000300800 */
[----:B------:R-:W-:Y:S02]  /*2cb00*/  HMMA.1688.F32.TF32 R92, R104, R20, R240 ;  /* 0x00000014685c723c */ /* 0x000fe400000810f0 */
[----:B------:R-:W4:Y:S04]  /*2cb10*/  LDL.LU R145, [R1+0x2468] ;  /* 0x0024680001917983 */ /* 0x000f280000300800 */
[----:B------:R-:W4:Y:S01]  /*2cb20*/  LDL.LU R146, [R1+0x2464] ;  /* 0x0024640001927983 */ /* 0x000f220000300800 */
[----:B------:R-:W-:Y:S01]  /*2cb30*/  IMAD.MOV.U32 R240, RZ, RZ, R140 ;  /* 0x000000fffff07224 */ /* 0x000fe200078e008c */
[----:B------:R-:W-:-:S02]  /*2cb40*/  MOV R241, R141 ;  /* 0x0000008d00f17202 */ /* 0x000fc40000000f00 */
[----:B------:R-:W4:Y:S01]  /*2cb50*/  LDL.LU R147, [R1+0x2460] ;  /* 0x0024600001937983 */ /* 0x000f220000300800 */
[----:B------:R-:W-:-:S03]  /*2cb60*/  IMAD.MOV.U32 R242, RZ, RZ, R142 ;  /* 0x000000fffff27224 */ /* 0x000fc600078e008e */
[----:B------:R-:W4:Y:S01]  /*2cb70*/  LDL.LU R140, [R1+0x245c] ;  /* 0x00245c00018c7983 */ /* 0x000f220000300800 */
[----:B------:R-:W-:-:S03]  /*2cb80*/  IMAD.MOV.U32 R243, RZ, RZ, R143 ;  /* 0x000000fffff37224 */ /* 0x000fc600078e008f */
[----:B------:R-:W4:Y:S04]  /*2cb90*/  LDL.LU R141, [R1+0x2458] ;  /* 0x00245800018d7983 */ /* 0x000f280000300800 */
[----:B------:R-:W4:Y:S04]  /*2cba0*/  LDL.LU R142, [R1+0x2454] ;  /* 0x00245400018e7983 */ /* 0x000f280000300800 */
[----:B------:R-:W4:Y:S01]  /*2cbb0*/  LDL.LU R143, [R1+0x2450] ;  /* 0x00245000018f7983 */ /* 0x000f220000300800 */
[----:B--2---:R-:W-:-:S03]  /*2cbc0*/  IMAD.MOV.U32 R32, RZ, RZ, R132 ;  /* 0x000000ffff207224 */ /* 0x004fc600078e0084 */
[----:B------:R-:W2:Y:S01]  /*2cbd0*/  LDL.LU R232, [R1+0x244c] ;  /* 0x00244c0001e87983 */ /* 0x000ea20000300800 */
[----:B------:R-:W-:-:S03]  /*2cbe0*/  IMAD.MOV.U32 R33, RZ, RZ, R133 ;  /* 0x000000ffff217224 */ /* 0x000fc600078e0085 */
[----:B------:R-:W2:Y:S01]  /*2cbf0*/  LDL.LU R233, [R1+0x2448] ;  /* 0x0024480001e97983 */ /* 0x000ea20000300800 */
[----:B------:R-:W-:-:S03]  /*2cc00*/  MOV R34, R134 ;  /* 0x0000008600227202 */ /* 0x000fc60000000f00 */
[----:B------:R-:W2:Y:S01]  /*2cc10*/  LDL.LU R234, [R1+0x2444] ;  /* 0x0024440001ea7983 */ /* 0x000ea20000300800 */
[----:B------:R-:W-:-:S03]  /*2cc20*/  IMAD.MOV.U32 R35, RZ, RZ, R135 ;  /* 0x000000ffff237224 */ /* 0x000fc600078e0087 */
[----:B------:R-:W2:Y:S01]  /*2cc30*/  LDL.LU R235, [R1+0x2440] ;  /* 0x0024400001eb7983 */ /* 0x000ea20000300800 */
[----:B---3--:R-:W-:-:S03]  /*2cc40*/  IMAD.MOV.U32 R36, RZ, RZ, R128 ;  /* 0x000000ffff247224 */ /* 0x008fc600078e0080 */
[----:B------:R-:W3:Y:S01]  /*2cc50*/  LDL.LU R132, [R1+0x243c] ;  /* 0x00243c0001847983 */ /* 0x000ee20000300800 */
[----:B------:R-:W-:-:S03]  /*2cc60*/  MOV R37, R129 ;  /* 0x0000008100257202 */ /* 0x000fc60000000f00 */
[----:B------:R-:W3:Y:S01]  /*2cc70*/  LDL.LU R133, [R1+0x2438] ;  /* 0x0024380001857983 */ /* 0x000ee20000300800 */
[----:B------:R-:W-:-:S03]  /*2cc80*/  IMAD.MOV.U32 R38, RZ, RZ, R130 ;  /* 0x000000ffff267224 */ /* 0x000fc600078e0082 */
[----:B------:R-:W3:Y:S01]  /*2cc90*/  LDL.LU R134, [R1+0x2434] ;  /* 0x0024340001867983 */ /* 0x000ee20000300800 */
[----:B------:R-:W-:-:S03]  /*2cca0*/  IMAD.MOV.U32 R39, RZ, RZ, R131 ;  /* 0x000000ffff277224 */ /* 0x000fc600078e0083 */
[----:B------:R-:W3:Y:S01]  /*2ccb0*/  LDL.LU R135, [R1+0x2430] ;  /* 0x0024300001877983 */ /* 0x000ee20000300800 */
[----:B------:R-:W-:-:S03]  /*2ccc0*/  MOV R40, R124 ;  /* 0x0000007c00287202 */ /* 0x000fc60000000f00 */
[----:B------:R-:W2:Y:S01]  /*2ccd0*/  LDL.LU R128, [R1+0x242c] ;  /* 0x00242c0001807983 */ /* 0x000ea20000300800 */
[----:B------:R-:W-:-:S03]  /*2cce0*/  IMAD.MOV.U32 R41, RZ, RZ, R125 ;  /* 0x000000ffff297224 */ /* 0x000fc600078e007d */
[----:B------:R-:W2:Y:S01]  /*2ccf0*/  LDL.LU R129, [R1+0x2428] ;  /* 0x0024280001817983 */ /* 0x000ea20000300800 */
[----:B------:R-:W-:-:S03]  /*2cd00*/  IMAD.MOV.U32 R42, RZ, RZ, R126 ;  /* 0x000000ffff2a7224 */ /* 0x000fc600078e007e */
[----:B------:R-:W2:Y:S01]  /*2cd10*/  LDL.LU R130, [R1+0x2424] ;  /* 0x0024240001827983 */ /* 0x000ea20000300800 */
        /* <DEDUP_REMOVED lines=26> */
[----:B-1----:R-:W-:-:S03]  /*2cec0*/  IMAD.MOV.U32 R56, RZ, RZ, R109 ;  /* 0x000000ffff387224 */ /* 0x002fc600078e006d */
        /* <DEDUP_REMOVED lines=25> */
[----:B------:R-:W-:Y:S08]  /*2d060*/  HMMA.1688.F32.TF32 R188, R104, R8, R188 ;  /* 0x0000000868bc723c */ /* 0x000ff000000810bc */
[C---:B------:R-:W-:Y:S08]  /*2d070*/  HMMA.1688.F32.TF32 R152, R168.reuse, R20, R152 ;  /* 0x00000014a898723c */ /* 0x040ff00000081098 */
[C---:B------:R-:W-:Y:S08]  /*2d080*/  HMMA.1688.F32.TF32 R156, R168.reuse, R8, R156 ;  /* 0x00000008a89c723c */ /* 0x040ff0000008109c */
[C---:B------:R-:W-:Y:S08]  /*2d090*/  HMMA.1688.F32.TF32 R160, R168.reuse, R4, R160 ;  /* 0x00000004a8a0723c */ /* 0x040ff000000810a0 */
[----:B------:R-:W-:Y:S08]  /*2d0a0*/  HMMA.1688.F32.TF32 R164, R168, R220, R164 ;  /* 0x000000dca8a4723c */ /* 0x000ff000000810a4 */
[C---:B------:R-:W-:Y:S08]  /*2d0b0*/  HMMA.1688.F32.TF32 R172, R196.reuse, R12, R172 ;  /* 0x0000000cc4ac723c */ /* 0x040ff000000810ac */
[C---:B------:R-:W-:Y:S08]  /*2d0c0*/  HMMA.1688.F32.TF32 R176, R196.reuse, R16, R176 ;  /* 0x00000010c4b0723c */ /* 0x040ff000000810b0 */
[C---:B------:R-:W-:Y:S08]  /*2d0d0*/  HMMA.1688.F32.TF32 R180, R196.reuse, R24, R180 ;  /* 0x00000018c4b4723c */ /* 0x040ff000000810b4 */
[C---:B------:R-:W-:Y:S08]  /*2d0e0*/  HMMA.1688.F32.TF32 R204, R196.reuse, R20, R204 ;  /* 0x00000014c4cc723c */ /* 0x040ff000000810cc */
[----:B------:R-:W-:Y:S08]  /*2d0f0*/  HMMA.1688.F32.TF32 R200, R196, R224, R200 ;  /* 0x000000e0c4c8723c */ /* 0x000ff000000810c8 */
[C---:B----4-:R-:W-:Y:S08]  /*2d100*/  HMMA.1688.F32.TF32 R148, R168.reuse, R24, R148 ;  /* 0x00000018a894723c */ /* 0x050ff00000081094 */
[C---:B------:R-:W-:Y:S08]  /*2d110*/  HMMA.1688.F32.TF32 R144, R168.reuse, R16, R144 ;  /* 0x00000010a890723c */ /* 0x040ff00000081090 */
[C---:B------:R-:W-:Y:S08]  /*2d120*/  HMMA.1688.F32.TF32 R140, R168.reuse, R12, R140 ;  /* 0x0000000ca88c723c */ /* 0x040ff0000008108c */
[----:B------:R-:W-:Y:S08]  /*2d130*/  HMMA.1688.F32.TF32 R168, R168, R224, R228 ;  /* 0x000000e0a8a8723c */ /* 0x000ff000000810e4 */
[----:B------:R-:W-:Y:S01]  /*2d140*/  HMMA.1688.F32.TF32 R228, R196, R8, R208 ;  /* 0x00000008c4e4723c */ /* 0x000fe200000810d0 */
[----:B------:R-:W-:Y:S04]  /*2d150*/  LDS R208, [R3+0x24100] ;  /* 0x0241000003d07984 */ /* 0x000fe80000000800 */
[----:B------:R-:W-:Y:S04]  /*2d160*/  LDS R210, [R3+0x26100] ;  /* 0x0261000003d27984 */ /* 0x000fe80000000800 */
[----:B------:R-:W-:Y:S04]  /*2d170*/  LDS R209, [R0+0x24100] ;  /* 0x0241000000d17984 */ /* 0x000fe80000000800 */
[----:B------:R-:W1:Y:S01]  /*2d180*/  LDS R211, [R0+0x26100] ;  /* 0x0261000000d37984 */ /* 0x000e620000000800 */
[C---:B---3--:R-:W-:Y:S08]  /*2d190*/  HMMA.1688.F32.TF32 R132, R136.reuse, R220, R132 ;  /* 0x000000dc8884723c */ /* 0x048ff00000081084 */
[C---:B--2---:R-:W-:Y:S08]  /*2d1a0*/  HMMA.1688.F32.TF32 R128, R136.reuse, R4, R128 ;  /* 0x000000048880723c */ /* 0x044ff00000081080 */
[C---:B------:R-:W-:Y:S08]  /*2d1b0*/  HMMA.1688.F32.TF32 R124, R136.reuse, R8, R124 ;  /* 0x00000008887c723c */ /* 0x040ff0000008107c */
[C---:B------:R-:W-:Y:S08]  /*2d1c0*/  HMMA.1688.F32.TF32 R120, R136.reuse, R20, R120 ;  /* 0x000000148878723c */ /* 0x040ff00000081078 */
[C---:B------:R-:W-:Y:S08]  /*2d1d0*/  HMMA.1688.F32.TF32 R116, R136.reuse, R24, R116 ;  /* 0x000000188874723c */ /* 0x040ff00000081074 */
[----:B------:R-:W-:Y:S08]  /*2d1e0*/  HMMA.1688.F32.TF32 R108, R136, R12, R108 ;  /* 0x0000000c886c723c */ /* 0x000ff0000008106c */
[----:B------:R-:W-:Y:S08]  /*2d1f0*/  HMMA.1688.F32.TF32 R104, R104, R224, R236 ;  /* 0x000000e06868723c */ /* 0x000ff000000810ec */
[C---:B------:R-:W-:Y:S08]  /*2d200*/  HMMA.1688.F32.TF32 R112, R136.reuse, R16, R112 ;  /* 0x000000108870723c */ /* 0x040ff00000081070 */
[----:B------:R-:W-:Y:S08]  /*2d210*/  HMMA.1688.F32.TF32 R136, R136, R224, R232 ;  /* 0x000000e08888723c */ /* 0x000ff000000810e8 */
[C---:B------:R-:W-:Y:S01]  /*2d220*/  HMMA.1688.F32.TF32 R232, R196.reuse, R4, R212 ;  /* 0x00000004c4e8723c */ /* 0x040fe200000810d4 */
[----:B------:R-:W-:Y:S04]  /*2d230*/  LDS R212, [R3+0x24200] ;  /* 0x0242000003d47984 */ /* 0x000fe80000000800 */
[----:B------:R-:W-:Y:S03]  /*2d240*/  LDS R214, [R3+0x26200] ;  /* 0x0262000003d67984 */ /* 0x000fe60000000800 */
[----:B------:R-:W-:Y:S01]  /*2d250*/  HMMA.1688.F32.TF32 R236, R196, R220, R216 ;  /* 0x000000dcc4ec723c */ /* 0x000fe200000810d8 */
[----:B------:R-:W-:Y:S04]  /*2d260*/  LDS R196, [R3+0x24000] ;  /* 0x0240000003c47984 */ /* 0x000fe80000000800 */
[----:B------:R-:W-:Y:S04]  /*2d270*/  LDS R198, [R3+0x26000] ;  /* 0x0260000003c67984 */ /* 0x000fe80000000800 */
[----:B------:R-:W-:Y:S04]  /*2d280*/  LDS R197, [R0+0x24000] ;  /* 0x0240000000c57984 */ /* 0x000fe80000000800 */
[----:B------:R-:W2:Y:S01]  /*2d290*/  LDS R199, [R0+0x26000] ;  /* 0x0260000000c77984 */ /* 0x000ea20000000800 */
[C---:B-1----:R-:W-:Y:S03]  /*2d2a0*/  HMMA.1688.F32.TF32 R32, R208.reuse, R14, R32 ;  /* 0x0000000ed020723c */ /* 0x042fe60000081020 */
[----:B------:R-:W-:Y:S04]  /*2d2b0*/  LDS R213, [R0+0x24200] ;  /* 0x0242000000d57984 */ /* 0x000fe80000000800 */
[----:B------:R-:W1:Y:S01]  /*2d2c0*/  LDS R215, [R0+0x26200] ;  /* 0x0262000000d77984 */ /* 0x000e620000000800 */
[C---:B------:R-:W-:Y:S03]  /*2d2d0*/  HMMA.1688.F32.TF32 R28, R208.reuse, R18, R28 ;  /* 0x00000012d01c723c */ /* 0x040fe6000008101c */
[----:B------:R-:W-:Y:S04]  /*2d2e0*/  LDS R216, [R3+0x24300] ;  /* 0x0243000003d87984 */ /* 0x000fe80000000800 */
[----:B------:R-:W-:Y:S01]  /*2d2f0*/  LDS R218, [R3+0x26300] ;  /* 0x0263000003da7984 */ /* 0x000fe20000000800 */
[----:B------:R-:W-:Y:S03]  /*2d300*/  HMMA.1688.F32.TF32 R240, R208, R26, R240 ;  /* 0x0000001ad0f0723c */ /* 0x000fe600000810f0 */
[----:B------:R-:W-:Y:S04]  /*2d310*/  LDS R217, [R0+0x24300] ;  /* 0x0243000000d97984 */ /* 0x000fe80000000800 */
[----:B------:R-:W3:Y:S01]  /*2d320*/  LDS R219, [R0+0x26300] ;  /* 0x0263000000db7984 */ /* 0x000ee20000000800 */
[C---:B--2---:R-:W-:Y:S08]  /*2d330*/  HMMA.1688.F32.TF32 R64, R196.reuse, R14, R64 ;  /* 0x0000000ec440723c */ /* 0x044ff00000081040 */
[C---:B------:R-:W-:Y:S08]  /*2d340*/  HMMA.1688.F32.TF32 R60, R196.reuse, R18, R60 ;  /* 0x00000012c43c723c */ /* 0x040ff0000008103c */
[C---:B------:R-:W-:Y:S08]  /*2d350*/  HMMA.1688.F32.TF32 R56, R196.reuse, R26, R56 ;  /* 0x0000001ac438723c */ /* 0x040ff00000081038 */
[C---:B------:R-:W-:Y:S08]  /*2d360*/  HMMA.1688.F32.TF32 R52, R196.reuse, R22, R52 ;  /* 0x00000016c434723c */ /* 0x040ff00000081034 */
[----:B------:R-:W-:Y:S01]  /*2d370*/  HMMA.1688.F32.TF32 R48, R196, R10, R48 ;  /* 0x0000000ac430723c */ /* 0x000fe20000081030 */
[----:B------:R-:W-:Y:S01]  /*2d380*/  IMAD.MOV.U32 R5, RZ, RZ, R66 ;  /* 0x000000ffff057224 */ /* 0x000fe200078e0042 */
[----:B------:R-:W-:-:S06]  /*2d390*/  MOV R4, R67 ;  /* 0x0000004300047202 */ /* 0x000fcc0000000f00 */
[----:B------:R-:W-:Y:S01]  /*2d3a0*/  HMMA.1688.F32.TF32 R44, R196, R6, R44 ;  /* 0x00000006c42c723c */ /* 0x000fe2000008102c */
[----:B------:R-:W-:Y:S01]  /*2d3b0*/  MOV R9, R64 ;  /* 0x0000004000097202 */ /* 0x000fe20000000f00 */
[----:B------:R-:W-:Y:S01]  /*2d3c0*/  IMAD.MOV.U32 R8, RZ, RZ, R65 ;  /* 0x000000ffff087224 */ /* 0x000fe200078e0041 */
[----:B------:R-:W2:Y:S01]  /*2d3d0*/  LDL.LU.64 R66, [R1+0x23b8] ;  /* 0x0023b80001427983 */ /* 0x000ea20000300a00 */
[----:B------:R-:W-:-:S04]  /*2d3e0*/  MOV R13, R62 ;  /* 0x0000003e000d7202 */ /* 0x000fc80000000f00 */
[C---:B------:R-:W-:Y:S01]  /*2d3f0*/  HMMA.1688.F32.TF32 R40, R196.reuse, R222, R40 ;  /* 0x000000dec428723c */ /* 0x040fe20000081028 */
[----:B------:R-:W2:Y:S01]  /*2d400*/  LDL.LU.64 R64, [R1+0x23b0] ;  /* 0x0023b00001407983 */ /* 0x000ea20000300a00 */
[----:B------:R-:W-:Y:S02]  /*2d410*/  IMAD.MOV.U32 R12, RZ, RZ, R63 ;  /* 0x000000ffff0c7224 */ /* 0x000fe400078e003f */
[----:B------:R-:W-:Y:S01]  /*2d420*/  IMAD.MOV.U32 R17, RZ, RZ, R60 ;  /* 0x000000ffff117224 */ /* 0x000fe200078e003c */
[----:B------:R-:W4:Y:S01]  /*2d430*/  LDL.LU.64 R62, [R1+0x23a8] ;  /* 0x0023a800013e7983 */ /* 0x000f220000300a00 */
[----:B------:R-:W-:Y:S02]  /*2d440*/  IMAD.MOV.U32 R16, RZ, RZ, R61 ;  /* 0x000000ffff107224 */ /* 0x000fe400078e003d */
[----:B------:R-:W-:Y:S01]  /*2d450*/  HMMA.1688.F32.TF32 R196, R196, R226, R36 ;  /* 0x000000e2c4c4723c */ /* 0x000fe20000081024 */
[----:B------:R-:W4:Y:S04]  /*2d460*/  LDL.LU.64 R60, [R1+0x23a0] ;  /* 0x0023a000013c7983 */ /* 0x000f280000300a00 */
[----:B------:R-:W-:Y:S04]  /*2d470*/  STL.64 [R1+0xb0], R56 ;  /* 0x0000b03801007387 */ /* 0x000fe80000100a00 */
[----:B------:R1:W-:Y:S04]  /*2d480*/  STL.64 [R1+0xb8], R58 ;  /* 0x0000b83a01007387 */ /* 0x0003e80000100a00 */
[----:B-1----:R-:W3:Y:S04]  /*2d490*/  LDL.LU.64 R58, [R1+0x2398] ;  /* 0x00239800013a7983 */ /* 0x002ee80000300a00 */
[----:B------:R-:W3:Y:S04]  /*2d4a0*/  LDL.LU.64 R56, [R1+0x2390] ;  /* 0x0023900001387983 */ /* 0x000ee80000300a00 */
        /* <DEDUP_REMOVED lines=26> */
[----:B-1----:R-:W3:Y:S04]  /*2d650*/  LDL.LU.64 R34, [R1+0x2338] ;  /* 0x0023380001227983 */ /* 0x002ee80000300a00 */
[----:B------:R-:W3:Y:S04]  /*2d660*/  LDL.LU.64 R32, [R1+0x2330] ;  /* 0x0023300001207983 */ /* 0x000ee80000300a00 */
        /* <DEDUP_REMOVED lines=16> */
[----:B------:R-:W-:Y:S01]  /*2d770*/  IMAD.MOV.U32 R198, RZ, RZ, R252 ;  /* 0x000000ffffc67224 */ /* 0x000fe200078e00fc */
[----:B------:R-:W-:-:S07]  /*2d780*/  MOV R199, R2 ;  /* 0x0000000200c77202 */ /* 0x000fce0000000f00 */
[----:B--2---:R-:W-:Y:S08]  /*2d790*/  HMMA.1688.F32.TF32 R196, R208, R6, R196 ;  /* 0x00000006d0c4723c */ /* 0x004ff000000810c4 */
[----:B---3--:R-:W-:Y:S08]  /*2d7a0*/  HMMA.1688.F32.TF32 R32, R212, R26, R32 ;  /* 0x0000001ad420723c */ /* 0x008ff00000081020 */
[----:B----4-:R-:W-:Y:S11]  /*2d7b0*/  HMMA.1688.F32.TF32 R248, R208, R222, R248 ;  /* 0x000000ded0f8723c */ /* 0x010ff600000810f8 */
[----:B------:R-:W-:Y:S11]  /*2d7c0*/  @!UPT UIADD3 URZ, URZ, URZ, URZ ;  /* 0x0000003f3f3ff290 */ /* 0x000ff6000fffe03f */
[----:B------:R-:W-:Y:S01]  /*2d7d0*/  @!UPT UIADD3 URZ, URZ, URZ, URZ ;  /* 0x0000003f3f3ff290 */ /* 0x000fe2000fffe03f */
[----:B------:R-:W-:Y:S04]  /*2d7e0*/  STL [R1+0x22e8], R250 ;  /* 0x0022e8fa01007387 */ /* 0x000fe80000100800 */
[----:B------:R-:W-:Y:S04]  /*2d7f0*/  STL.64 [R1], R196 ;  /* 0x000000c401007387 */ /* 0x000fe80000100a00 */
[----:B------:R1:W-:Y:S02]  /*2d800*/  STL.64 [R1+0x8], R198 ;  /* 0x000008c601007387 */ /* 0x0003e40000100a00 */
[----:B-1----:R-:W-:Y:S02]  /*2d810*/  HMMA.1688.F32.TF32 R196, R212, R14, R240 ;  /* 0x0000000ed4c4723c */ /* 0x002fe400000810f0 */
[----:B------:R1:W-:Y:S06]  /*2d820*/  STL [R1+0x22e4], R251 ;  /* 0x0022e4fb01007387 */ /* 0x0003ec0000100800 */
[----:B------:R-:W-:Y:S01]  /*2d830*/  HMMA.1688.F32.TF32 R208, R208, R226, R244 ;  /* 0x000000e2d0d0723c */ /* 0x000fe200000810f4 */
[----:B------:R-:W-:Y:S04]  /*2d840*/  LDS R244, [R3+0x28100] ;  /* 0x0281000003f47984 */ /* 0x000fe80000000800 */
[----:B------:R-:W-:Y:S04]  /*2d850*/  LDS R246, [R3+0x2a100] ;  /* 0x02a1000003f67984 */ /* 0x000fe80000000800 */
[----:B------:R-:W-:Y:S04]  /*2d860*/  LDS R245, [R0+0x28100] ;  /* 0x0281000000f57984 */ /* 0x000fe80000000800 */
[----:B------:R-:W-:Y:S03]  /*2d870*/  LDS R247, [R0+0x2a100] ;  /* 0x02a1000000f77984 */ /* 0x000fe60000000800 */
[----:B------:R-:W-:Y:S01]  /*2d880*/  IMAD.MOV.U32 R250, RZ, RZ, R196 ;  /* 0x000000fffffa7224 */ /* 0x000fe200078e00c4 */
[----:B------:R-:W-:Y:S01]  /*2d890*/  MOV R252, R198 ;  /* 0x000000c600fc7202 */ /* 0x000fe20000000f00 */
[----:B-1----:R-:W-:-:S02]  /*2d8a0*/  IMAD.MOV.U32 R251, RZ, RZ, R197 ;  /* 0x000000fffffb7224 */ /* 0x002fc400078e00c5 */
[----:B------:R-:W-:Y:S02]  /*2d8b0*/  IMAD.MOV.U32 R2, RZ, RZ, R199 ;  /* 0x000000ffff027224 */ /* 0x000fe400078e00c7 */
[C---:B------:R-:W-:Y:S08]  /*2d8c0*/  HMMA.1688.F32.TF32 R196, R212.reuse, R18, R28 ;  /* 0x00000012d4c4723c */ /* 0x040ff0000008101c */
[C---:B------:R-:W-:Y:S01]  /*2d8d0*/  HMMA.1688.F32.TF32 R28, R212.reuse, R22, R36 ;  /* 0x00000016d41c723c */ /* 0x040fe20000081024 */
[----:B------:R-:W-:Y:S04]  /*2d8e0*/  STL.64 [R1+0x260], R208 ;  /* 0x000260d001007387 */ /* 0x000fe80000100a00 */
[----:B------:R-:W-:Y:S10]  /*2d8f0*/  STL.64 [R1+0x268], R210 ;  /* 0x000268d201007387 */ /* 0x000ff40000100a00 */
[----:B------:R-:W-:Y:S04]  /*2d900*/  STL.64 [R1+0x1d0], R196 ;  /* 0x0001d0c401007387 */ /* 0x000fe80000100a00 */
[----:B------:R-:W-:Y:S04]  /*2d910*/  STL.64 [R1+0x1d8], R198 ;  /* 0x0001d8c601007387 */ /* 0x000fe80000100a00 */
[----:B------:R-:W-:Y:S04]  /*2d920*/  STL.64 [R1+0x1c0], R32 ;  /* 0x0001c02001007387 */ /* 0x000fe80000100a00 */
[----:B------:R1:W-:Y:S04]  /*2d930*/  STL.64 [R1+0x1c8], R34 ;  /* 0x0001c82201007387 */ /* 0x0003e80000100a00 */
[----:B------:R-:W-:Y:S01]  /*2d940*/  STL.64 [R1+0x1b0], R28 ;  /* 0x0001b01c01007387 */ /* 0x000fe20000100a00 */
[C---:B------:R-:W-:Y:S03]  /*2d950*/  HMMA.1688.F32.TF32 R36, R212.reuse, R10, R40 ;  /* 0x0000000ad424723c */ /* 0x040fe60000081028 */
[----:B------:R2:W-:Y:S04]  /*2d960*/  STL.64 [R1+0x1b8], R30 ;  /* 0x0001b81e01007387 */ /* 0x0005e80000100a00 */
[----:B------:R-:W-:Y:S01]  /*2d970*/  LDS R40, [R3+0x24500] ;  /* 0x0245000003287984 */ /* 0x000fe20000000800 */
[C---:B-1----:R-:W-:Y:S03]  /*2d980*/  HMMA.1688.F32.TF32 R32, R212.reuse, R6, R44 ;  /* 0x00000006d420723c */ /* 0x042fe6000008102c */
[----:B------:R-:W-:Y:S04]  /*2d990*/  LDS R42, [R3+0x26500] ;  /* 0x02650000032a7984 */ /* 0x000fe80000000800 */
[----:B------:R-:W-:Y:S01]  /*2d9a0*/  LDS R41, [R0+0x24500] ;  /* 0x0245000000297984 */ /* 0x000fe20000000800 */
[C---:B--2---:R-:W-:Y:S03]  /*2d9b0*/  HMMA.1688.F32.TF32 R28, R212.reuse, R222, R48 ;  /* 0x000000ded41c723c */ /* 0x044fe60000081030 */
[----:B------:R-:W-:Y:S04]  /*2d9c0*/  LDS R43, [R0+0x26500] ;  /* 0x02650000002b7984 */ /* 0x000fe80000000800 */
[----:B------:R-:W-:Y:S04]  /*2d9d0*/  STL.64 [R1+0x1a0], R36 ;  /* 0x0001a02401007387 */ /* 0x000fe80000100a00 */
[----:B------:R1:W-:Y:S11]  /*2d9e0*/  STL.64 [R1+0x1a8], R38 ;  /* 0x0001a82601007387 */ /* 0x0003f60000100a00 */
[----:B------:R-:W-:Y:S02]  /*2d9f0*/  @!UPT UIADD3 URZ, URZ, URZ, URZ ;  /* 0x0000003f3f3ff290 */ /* 0x000fe4000fffe03f */
[----:B------:R-:W-:Y:S01]  /*2da00*/  IMAD.MOV.U32 R47, RZ, RZ, R28 ;  /* 0x000000ffff2f7224 */ /* 0x000fe200078e001c */
[----:B------:R-:W-:Y:S01]  /*2da10*/  MOV R46, R29 ;  /* 0x0000001d002e7202 */ /* 0x000fe20000000f00 */
[----:B------:R-:W-:Y:S02]  /*2da20*/  IMAD.MOV.U32 R45, RZ, RZ, R30 ;  /* 0x000000ffff2d7224 */ /* 0x000fe400078e001e */
[----:B------:R-:W-:Y:S02]  /*2da30*/  IMAD.MOV.U32 R44, RZ, RZ, R31 ;  /* 0x000000ffff2c7224 */ /* 0x000fe400078e001f */
[----:B------:R-:W-:Y:S08]  /*2da40*/  HMMA.1688.F32.TF32 R28, R212, R226, R52 ;  /* 0x000000e2d41c723c */ /* 0x000ff00000081034 */
[C---:B-1----:R-:W-:Y:S01]  /*2da50*/  HMMA.1688.F32.TF32 R36, R216.reuse, R14, R56 ;  /* 0x0000000ed824723c */ /* 0x042fe20000081038 */
[----:B------:R-:W-:Y:S04]  /*2da60*/  STL.64 [R1+0x190], R32 ;  /* 0x0001902001007387 */ /* 0x000fe80000100a00 */
[----:B------:R1:W-:Y:S10]  /*2da70*/  STL.64 [R1+0x198], R34 ;  /* 0x0001982201007387 */ /* 0x0003f40000100a00 */
        /* <DEDUP_REMOVED lines=8> */
[C---:B-1----:R-:W-:Y:S08]  /*2db00*/  HMMA.1688.F32.TF32 R32, R216.reuse, R18, R60 ;  /* 0x00000012d820723c */ /* 0x042ff0000008103c */
[C---:B--2---:R-:W-:Y:S08]  /*2db10*/  HMMA.1688.F32.TF32 R28, R216.reuse, R26, R64 ;  /* 0x0000001ad81c723c */ /* 0x044ff00000081040 */
[C---:B------:R-:W-:Y:S07]  /*2db20*/  HMMA.1688.F32.TF32 R196, R216.reuse, R226, R84 ;  /* 0x000000e2d8c4723c */ /* 0x040fee0000081054 */
[----:B------:R-:W-:Y:S04]  /*2db30*/  STL.64 [R1+0x140], R32 ;  /* 0x0001402001007387 */ /* 0x000fe80000100a00 */
[----:B------:R1:W-:Y:S05]  /*2db40*/  STL.64 [R1+0x148], R34 ;  /* 0x0001482201007387 */ /* 0x0003ea0000100a00 */
[----:B------:R-:W-:Y:S01]  /*2db50*/  MOV R51, R28 ;  /* 0x0000001c00337202 */ /* 0x000fe20000000f00 */
[----:B------:R-:W-:Y:S01]  /*2db60*/  IMAD.MOV.U32 R50, RZ, RZ, R29 ;  /* 0x000000ffff327224 */ /* 0x000fe200078e001d */
[----:B------:R-:W-:Y:S01]  /*2db70*/  MOV R48, R31 ;  /* 0x0000001f00307202 */ /* 0x000fe20000000f00 */
[----:B-1----:R-:W-:Y:S01]  /*2db80*/  HMMA.1688.F32.TF32 R32, R216, R6, R76 ;  /* 0x00000006d820723c */ /* 0x002fe2000008104c */
[----:B------:R-:W-:-:S07]  /*2db90*/  IMAD.MOV.U32 R49, RZ, RZ, R30 ;  /* 0x000000ffff317224 */ /* 0x000fce00078e001e */
[----:B------:R-:W-:Y:S08]  /*2dba0*/  HMMA.1688.F32.TF32 R28, R216, R22, R68 ;  /* 0x00000016d81c723c */ /* 0x000ff00000081044 */
[C---:B---3--:R-:W-:Y:S08]  /*2dbb0*/  HMMA.1688.F32.TF32 R64, R36.reuse, R18, R88 ;  /* 0x000000122440723c */ /* 0x048ff00000081058 */
[----:B------:R-:W-:Y:S01]  /*2dbc0*/  HMMA.1688.F32.TF32 R68, R36, R14, R192 ;  /* 0x0000000e2444723c */ /* 0x000fe200000810c0 */
[----:B------:R-:W-:Y:S04]  /*2dbd0*/  STL.64 [R1+0x100], R32 ;  /* 0x0001002001007387 */ /* 0x000fe80000100a00 */
[----:B------:R-:W-:Y:S04]  /*2dbe0*/  STL.64 [R1+0x108], R34 ;  /* 0x0001082201007387 */ /* 0x000fe80000100a00 */
[----:B------:R1:W-:Y:S04]  /*2dbf0*/  STL [R1+0x22dc], R196 ;  /* 0x0022dcc401007387 */ /* 0x0003e80000100800 */
[----:B------:R-:W-:Y:S04]  /*2dc00*/  STL [R1+0x22d8], R197 ;  /* 0x0022d8c501007387 */ /* 0x000fe80000100800 */
[----:B------:R-:W-:Y:S04]  /*2dc10*/  STL [R1+0x22d4], R198 ;  /* 0x0022d4c601007387 */ /* 0x000fe80000100800 */
[----:B------:R-:W-:Y:S01]  /*2dc20*/  STL [R1+0x22d0], R199 ;  /* 0x0022d0c701007387 */ /* 0x000fe20000100800 */
[----:B-1----:R-:W-:-:S03]  /*2dc30*/  IMAD.MOV.U32 R196, RZ, RZ, R67 ;  /* 0x000000ffffc47224 */ /* 0x002fc600078e0043 */
[----:B------:R-:W-:Y:S04]  /*2dc40*/  STL.64 [R1+0x340], R64 ;  /* 0x0003404001007387 */ /* 0x000fe80000100a00 */
[----:B------:R-:W-:Y:S04]  /*2dc50*/  STL.64 [R1+0x350], R68 ;  /* 0x0003504401007387 */ /* 0x000fe80000100a00 */
[----:B------:R1:W-:Y:S04]  /*2dc60*/  STL.64 [R1+0x358], R70 ;  /* 0x0003584601007387 */ /* 0x0003e80000100a00 */
[----:B------:R2:W-:Y:S04]  /*2dc70*/  STL [R1+0x348], R66 ;  /* 0x0003484201007387 */ /* 0x0005e80000100800 */
[----:B------:R-:W-:Y:S01]  /*2dc80*/  LDS R32, [R3+0x24600] ;  /* 0x0246000003207984 */ /* 0x000fe20000000800 */
[C---:B-1----:R-:W-:Y:S03]  /*2dc90*/  HMMA.1688.F32.TF32 R68, R36.reuse, R26, R184 ;  /* 0x0000001a2444723c */ /* 0x042fe600000810b8 */
[----:B------:R-:W-:Y:S04]  /*2dca0*/  LDS R34, [R3+0x26600] ;  /* 0x0266000003227984 */ /* 0x000fe80000000800 */
[----:B------:R-:W-:Y:S01]  /*2dcb0*/  LDS R33, [R0+0x24600] ;  /* 0x0246000000217984 */ /* 0x000fe20000000800 */
[----:B--2---:R-:W-:Y:S03]  /*2dcc0*/  HMMA.1688.F32.TF32 R64, R36, R22, R92 ;  /* 0x000000162440723c */ /* 0x004fe6000008105c */
[----:B------:R1:W-:Y:S04]  /*2dcd0*/  STL [R1+0x22e0], R196 ;  /* 0x0022e0c401007387 */ /* 0x0003e80000100800 */
[----:B------:R-:W2:Y:S11]  /*2dce0*/  LDS R35, [R0+0x26600] ;  /* 0x0266000000237984 */ /* 0x000eb60000000800 */
[----:B------:R-:W-:Y:S05]  /*2dcf0*/  @!UPT UIADD3 URZ, URZ, URZ, URZ ;  /* 0x0000003f3f3ff290 */ /* 0x000fea000fffe03f */
[----:B------:R-:W-:Y:S01]  /*2dd00*/  STL.64 [R1+0x320], R64 ;  /* 0x0003204001007387 */ /* 0x000fe20000100a00 */
[----:B-1----:R-:W-:-:S03]  /*2dd10*/  IMAD.MOV.U32 R196, RZ, RZ, R67 ;  /* 0x000000ffffc47224 */ /* 0x002fc600078e0043 */
[----:B------:R-:W-:Y:S04]  /*2dd20*/  STL.64 [R1+0x330], R68 ;  /* 0x0003304401007387 */ /* 0x000fe80000100a00 */
[----:B------:R1:W-:Y:S04]  /*2dd30*/  STL.64 [R1+0x338], R70 ;  /* 0x0003384601007387 */ /* 0x0003e80000100a00 */
[----:B------:R3:W-:Y:S01]  /*2dd40*/  STL [R1+0x328], R66 ;  /* 0x0003284201007387 */ /* 0x0007e20000100800 */
[C---:B-1----:R-:W-:Y:S08]  /*2dd50*/  HMMA.1688.F32.TF32 R68, R36.reuse, R10, R188 ;  /* 0x0000000a2444723c */ /* 0x042ff000000810bc */
[----:B---3--:R-:W-:Y:S01]  /*2dd60*/  HMMA.1688.F32.TF32 R64, R36, R6, R96 ;  /* 0x000000062440723c */ /* 0x008fe20000081060 */
[----:B------:R-:W-:Y:S01]  /*2dd70*/  IMAD.MOV.U32 R55, RZ, RZ, R28 ;  /* 0x000000ffff377224 */ /* 0x000fe200078e001c */
[----:B------:R-:W-:Y:S01]  /*2dd80*/  MOV R53, R30 ;  /* 0x0000001e00357202 */ /* 0x000fe20000000f00 */
[----:B------:R-:W-:Y:S01]  /*2dd90*/  IMAD.MOV.U32 R54, RZ, RZ, R29 ;  /* 0x000000ffff367224 */ /* 0x000fe200078e001d */
[----:B------:R-:W-:Y:S01]  /*2dda0*/  LDS R96, [R3+0x28300] ;  /* 0x0283000003607984 */ /* 0x000fe20000000800 */
[----:B------:R-:W-:-:S03]  /*2ddb0*/  IMAD.MOV.U32 R52, RZ, RZ, R31 ;  /* 0x000000ffff347224 */ /* 0x000fc600078e001f */
[C---:B--2---:R-:W-:Y:S01]  /*2ddc0*/  HMMA.1688.F32.TF32 R184, R32.reuse, R6, R160 ;  /* 0x0000000620b8723c */ /* 0x044fe200000810a0 */
[----:B------:R-:W-:Y:S04]  /*2ddd0*/  LDS R98, [R3+0x2a300] ;  /* 0x02a3000003627984 */ /* 0x000fe80000000800 */
[----:B------:R-:W-:Y:S04]  /*2dde0*/  LDS R97, [R0+0x28300] ;  /* 0x0283000000617984 */ /* 0x000fe80000000800 */
[----:B------:R-:W-:Y:S04]  /*2ddf0*/  STL.64 [R1+0x310], R68 ;  /* 0x0003104401007387 */ /* 0x000fe80000100a00 */
[----:B------:R-:W-:Y:S03]  /*2de00*/  STL.64 [R1+0x318], R70 ;  /* 0x0003184601007387 */ /* 0x000fe60000100a00 */
[----:B------:R-:W-:Y:S01]  /*2de10*/  MOV R197, R64 ;  /* 0x0000004000c57202 */ /* 0x000fe20000000f00 */
[----:B------:R-:W-:Y:S01]  /*2de20*/  IMAD.MOV.U32 R198, RZ, RZ, R65 ;  /* 0x000000ffffc67224 */ /* 0x000fe200078e0041 */
[----:B------:R1:W-:Y:S01]  /*2de30*/  STL [R1+0x30c], R67 ;  /* 0x00030c4301007387 */ /* 0x0003e20000100800 */
[----:B------:R-:W-:Y:S01]  /*2de40*/  IMAD.MOV.U32 R199, RZ, RZ, R66 ;  /* 0x000000ffffc77224 */ /* 0x000fe200078e0042 */
[-C--:B------:R-:W-:Y:S02]  /*2de50*/  HMMA.1688.F32.TF32 R188, R32, R222.reuse, R164 ;  /* 0x000000de20bc723c */ /* 0x080fe400000810a4 */
[----:B------:R-:W-:Y:S06]  /*2de60*/  LDS R99, [R0+0x2a300] ;  /* 0x02a3000000637984 */ /* 0x000fec0000000800 */
[C---:B-1----:R-:W-:Y:S08]  /*2de70*/  HMMA.1688.F32.TF32 R64, R36.reuse, R222, R100 ;  /* 0x000000de2440723c */ /* 0x042ff00000081064 */
[----:B------:R-:W-:Y:S11]  /*2de80*/  HMMA.1688.F32.TF32 R36, R36, R226, R104 ;  /* 0x000000e22424723c */ /* 0x000ff60000081068 */
        /* <DEDUP_REMOVED lines=13> */
[C---:B------:R-:W-:Y:S01]  /*2df60*/  HMMA.1688.F32.TF32 R36, R40.reuse, R18, R112 ;  /* 0x000000122824723c */ /* 0x040fe20000081070 */
[----:B------:R-:W-:Y:S02]  /*2df70*/  MOV R100, R67 ;  /* 0x0000004300647202 */ /* 0x000fe40000000f00 */
[----:B------:R-:W2:Y:S11]  /*2df80*/  LDL R67, [R1+0x394] ;  /* 0x0003940001437983 */ /* 0x000eb60000100800 */
[----:B------:R-:W-:Y:S10]  /*2df90*/  @!UPT UIADD3 URZ, URZ, URZ, URZ ;  /* 0x0000003f3f3ff290 */ /* 0x000ff4000fffe03f */
        /* <DEDUP_REMOVED lines=39> */
[----:B------:R-:W-:Y:S11]  /*2e210*/  HMMA.1688.F32.TF32 R36, R40, R226, R136 ;  /* 0x000000e22824723c */ /* 0x000ff60000081088 */
        /* <DEDUP_REMOVED lines=13> */
[----:B------:R-:W-:Y:S08]  /*2e2f0*/  HMMA.1688.F32.TF32 R36, R32, R18, R144 ;  /* 0x000000122024723c */ /* 0x000ff00000081090 */
[----:B------:R-:W-:Y:S11]  /*2e300*/  HMMA.1688.F32.TF32 R28, R216, R10, R72 ;  /* 0x0000000ad81c723c */ /* 0x000ff60000081048 */
[----:B------:R-:W-:Y:S05]  /*2e310*/  @!UPT UIADD3 URZ, URZ, URZ, URZ ;  /* 0x0000003f3f3ff290 */ /* 0x000fea000fffe03f */
[----:B------:R-:W-:Y:S01]  /*2e320*/  IMAD.MOV.U32 R143, RZ, RZ, R36 ;  /* 0x000000ffff8f7224 */ /* 0x000fe200078e0024 */
[----:B------:R-:W-:Y:S01]  /*2e330*/  MOV R142, R37 ;  /* 0x00000025008e7202 */ /* 0x000fe20000000f00 */
[----:B------:R-:W-:Y:S02]  /*2e340*/  IMAD.MOV.U32 R141, RZ, RZ, R38 ;  /* 0x000000ffff8d7224 */ /* 0x000fe400078e0026 */
[----:B------:R-:W-:Y:S02]  /*2e350*/  IMAD.MOV.U32 R140, RZ, RZ, R39 ;  /* 0x000000ffff8c7224 */ /* 0x000fe400078e0027 */
[----:B------:R-:W-:Y:S02]  /*2e360*/  HMMA.1688.F32.TF32 R36, R32, R26, R148 ;  /* 0x0000001a2024723c */ /* 0x000fe40000081094 */
[----:B------:R-:W-:Y:S01]  /*2e370*/  IMAD.MOV.U32 R59, RZ, RZ, R28 ;  /* 0x000000ffff3b7224 */ /* 0x000fe200078e001c */
[----:B------:R-:W-:Y:S01]  /*2e380*/  MOV R58, R29 ;  /* 0x0000001d003a7202 */ /* 0x000fe20000000f00 */
[----:B------:R-:W-:-:S02]  /*2e390*/  IMAD.MOV.U32 R57, RZ, RZ, R30 ;  /* 0x000000ffff397224 */ /* 0x000fc400078e001e */
[----:B------:R-:W-:Y:S02]  /*2e3a0*/  IMAD.MOV.U32 R56, RZ, RZ, R31 ;  /* 0x000000ffff387224 */ /* 0x000fe400078e001f */
[----:B------:R-:W-:Y:S11]  /*2e3b0*/  HMMA.1688.F32.TF32 R28, R216, R222, R80 ;  /* 0x000000ded81c723c */ /* 0x000ff60000081050 */
[----:B------:R-:W-:Y:S05]  /*2e3c0*/  @!UPT UIADD3 URZ, URZ, URZ, URZ ;  /* 0x0000003f3f3ff290 */ /* 0x000fea000fffe03f */
[----:B------:R-:W-:Y:S01]  /*2e3d0*/  MOV R147, R36 ;  /* 0x0000002400937202 */ /* 0x000fe20000000f00 */
[----:B------:R-:W-:Y:S01]  /*2e3e0*/  IMAD.MOV.U32 R146, RZ, RZ, R37 ;  /* 0x000000ffff927224 */ /* 0x000fe200078e0025 */
[----:B------:R-:W-:Y:S01]  /*2e3f0*/  MOV R144, R39 ;  /* 0x0000002700907202 */ /* 0x000fe20000000f00 */
[----:B------:R-:W-:Y:S02]  /*2e400*/  IMAD.MOV.U32 R145, RZ, RZ, R38 ;  /* 0x000000ffff917224 */ /* 0x000fe400078e0026 */
[----:B------:R-:W-:Y:S03]  /*2e410*/  HMMA.1688.F32.TF32 R36, R32, R22, R152 ;  /* 0x000000162024723c */ /* 0x000fe60000081098 */
[----:B------:R-:W-:Y:S01]  /*2e420*/  MOV R63, R28 ;  /* 0x0000001c003f7202 */ /* 0x000fe20000000f00 */
[----:B------:R-:W-:Y:S01]  /*2e430*/  IMAD.MOV.U32 R62, RZ, RZ, R29 ;  /* 0x000000ffff3e7224 */ /* 0x000fe200078e001d */
[----:B------:R-:W-:Y:S01]  /*2e440*/  MOV R60, R31 ;  /* 0x0000001f003c7202 */ /* 0x000fe20000000f00 */
[----:B------:R-:W-:Y:S01]  /*2e450*/  IMAD.MOV.U32 R61, RZ, RZ, R30 ;  /* 0x000000ffff3d7224 */ /* 0x000fe200078e001e */
[----:B------:R-:W-:Y:S04]  /*2e460*/  LDS R28, [R3+0x24700] ;  /* 0x02470000031c7984 */ /* 0x000fe80000000800 */
[----:B------:R-:W-:Y:S04]  /*2e470*/  LDS R30, [R3+0x26700] ;  /* 0x02670000031e7984 */ /* 0x000fe80000000800 */
[----:B------:R-:W-:Y:S04]  /*2e480*/  LDS R29, [R0+0x24700] ;  /* 0x02470000001d7984 */ /* 0x000fe80000000800 */
[----:B------:R-:W1:Y:S05]  /*2e490*/  LDS R31, [R0+0x26700] ;  /* 0x02670000001f7984 */ /* 0x000e6a0000000800 */
[----:B------:R-:W-:Y:S01]  /*2e4a0*/  IMAD.MOV.U32 R151, RZ, RZ, R36 ;  /* 0x000000ffff977224 */ /* 0x000fe200078e0024 */
[----:B------:R-:W-:Y:S01]  /*2e4b0*/  MOV R149, R38 ;  /* 0x0000002600957202 */ /* 0x000fe20000000f00 */
[----:B------:R-:W-:-:S02]  /*2e4c0*/  IMAD.MOV.U32 R150, RZ, RZ, R37 ;  /* 0x000000ffff967224 */ /* 0x000fc400078e0025 */
        /* <DEDUP_REMOVED lines=8> */
[----:B------:R-:W-:Y:S01]  /*2e550*/  HMMA.1688.F32.TF32 R36, R32, R226, R168 ;  /* 0x000000e22024723c */ /* 0x000fe200000810a8 */
[----:B------:R-:W-:Y:S01]  /*2e560*/  MOV R74, R5 ;  /* 0x00000005004a7202 */ /* 0x000fe20000000f00 */
[----:B------:R-:W-:-:S06]  /*2e570*/  IMAD.MOV.U32 R75, RZ, RZ, R4 ;  /* 0x000000ffff4b7224 */ /* 0x000fcc00078e0004 */
[C---:B-1----:R-:W-:Y:S08]  /*2e580*/  HMMA.1688.F32.TF32 R32, R28.reuse, R14, R172 ;  /* 0x0000000e1c20723c */ /* 0x042ff000000810ac */
[----:B------:R-:W-:Y:S01]  /*2e590*/  HMMA.1688.F32.TF32 R216, R28, R6, R232 ;  /* 0x000000061cd8723c */ /* 0x000fe200000810e8 */
[----:B--2---:R-:W-:Y:S07]  /*2e5a0*/  LDSM.16.M88.4 R4, [R67+0x80100] ;  /* 0x080100004304783b */ /* 0x004fee0000000200 */
[----:B------:R-:W-:Y:S01]  /*2e5b0*/  MOV R159, R36 ;  /* 0x00000024009f7202 */ /* 0x000fe20000000f00 */
[----:B------:R-:W-:Y:S01]  /*2e5c0*/  IMAD.MOV.U32 R158, RZ, RZ, R37 ;  /* 0x000000ffff9e7224 */ /* 0x000fe200078e0025 */
[----:B------:R-:W-:Y:S01]  /*2e5d0*/  MOV R156, R39 ;  /* 0x00000027009c7202 */ /* 0x000fe20000000f00 */
[----:B------:R-:W-:Y:S01]  /*2e5e0*/  IMAD.MOV.U32 R157, RZ, RZ, R38 ;  /* 0x000000ffff9d7224 */ /* 0x000fe200078e0026 */
[----:B------:R-:W-:Y:S04]  /*2e5f0*/  LDS R36, [R3+0x28000] ;  /* 0x0280000003247984 */ /* 0x000fe80000000800 */
[----:B------:R-:W-:Y:S04]  /*2e600*/  LDS R38, [R3+0x2a000] ;  /* 0x02a0000003267984 */ /* 0x000fe80000000800 */
[----:B------:R-:W-:Y:S04]  /*2e610*/  LDS R37, [R0+0x28000] ;  /* 0x0280000000257984 */ /* 0x000fe80000000800 */
[----:B------:R-:W1:Y:S01]  /*2e620*/  LDS R39, [R0+0x2a000] ;  /* 0x02a0000000277984 */ /* 0x000e620000000800 */
[----:B------:R-:W-:Y:S01]  /*2e630*/  IMAD.MOV.U32 R163, RZ, RZ, R32 ;  /* 0x000000ffffa37224 */ /* 0x000fe200078e0020 */
[----:B------:R-:W-:Y:S01]  /*2e640*/  MOV R161, R34 ;  /* 0x0000002200a17202 */ /* 0x000fe20000000f00 */
[----:B------:R-:W-:-:S02]  /*2e650*/  IMAD.MOV.U32 R162, RZ, RZ, R33 ;  /* 0x000000ffffa27224 */ /* 0x000fc400078e0021 */
[----:B------:R-:W-:Y:S02]  /*2e660*/  IMAD.MOV.U32 R160, RZ, RZ, R35 ;  /* 0x000000ffffa07224 */ /* 0x000fe400078e0023 */
[----:B------:R-:W-:Y:S01]  /*2e670*/  HMMA.1688.F32.TF32 R32, R28, R18, R176 ;  /* 0x000000121c20723c */ /* 0x000fe200000810b0 */
[----:B------:R-:W-:Y:S02]  /*2e680*/  IMAD.MOV.U32 R72, RZ, RZ, R9 ;  /* 0x000000ffff487224 */ /* 0x000fe400078e0009 */
[----:B------:R-:W-:-:S05]  /*2e690*/  IMAD.MOV.U32 R73, RZ, RZ, R8 ;  /* 0x000000ffff497224 */ /* 0x000fca00078e0008 */
[C---:B------:R-:W-:Y:S01]  /*2e6a0*/  HMMA.1688.F32.TF32 R212, R28.reuse, R10, R228 ;  /* 0x0000000a1cd4723c */ /* 0x040fe200000810e4 */
[----:B------:R-:W2:Y:S01]  /*2e6b0*/  LDSM.16.M88.4 R8, [R67+0x81100] ;  /* 0x081100004308783b */ /* 0x000ea20000000200 */
[----:B------:R-:W-:Y:S01]  /*2e6c0*/  IMAD.MOV.U32 R70, RZ, RZ, R13 ;  /* 0x000000ffff467224 */ /* 0x000fe200078e000d */
[----:B------:R-:W-:Y:S01]  /*2e6d0*/  MOV R71, R12 ;  /* 0x0000000c00477202 */ /* 0x000fe20000000f00 */
[----:B------:R-:W-:Y:S01]  /*2e6e0*/  IMAD.MOV.U32 R69, RZ, RZ, R16 ;  /* 0x000000ffff457224 */ /* 0x000fe200078e0010 */
[----:B------:R-:W3:Y:S01]  /*2e6f0*/  LDSM.16.M88.4 R12, [R67+0x82100] ;  /* 0x08210000430c783b */ /* 0x000ee20000000200 */
[----:B------:R-:W-:Y:S02]  /*2e700*/  MOV R68, R17 ;  /* 0x0000001100447202 */ /* 0x000fe40000000f00 */
[C---:B------:R-:W-:Y:S01]  /*2e710*/  HMMA.1688.F32.TF32 R208, R28.reuse, R22, R204 ;  /* 0x000000161cd0723c */ /* 0x040fe200000810cc */
[----:B------:R-:W4:Y:S04]  /*2e720*/  LDSM.16.M88.4 R16, [R67+0x83100] ;  /* 0x083100004310783b */ /* 0x000f280000000200 */
[----:B------:R-:W4:Y:S03]  /*2e730*/  LDSM.16.M88.4 R20, [R67+0x84100] ;  /* 0x084100004314783b */ /* 0x000f260000000200 */
[----:B------:R-:W-:Y:S01]  /*2e740*/  HMMA.1688.F32.TF32 R240, R28, R26, R180 ;  /* 0x0000001a1cf0723c */ /* 0x000fe200000810b4 */
[----:B------:R-:W4:Y:S01]  /*2e750*/  LDSM.16.M88.4 R24, [R67+0x85100] ;  /* 0x085100004318783b */ /* 0x000f220000000200 */
[----:B------:R-:W-:Y:S01]  /*2e760*/  IMAD.MOV.U32 R167, RZ, RZ, R32 ;  /* 0x000000ffffa77224 */ /* 0x000fe200078e0020 */
[----:B------:R-:W-:Y:S01]  /*2e770*/  MOV R166, R33 ;  /* 0x0000002100a67202 */ /* 0x000fe20000000f00 */
[----:B------:R-:W-:-:S04]  /*2e780*/  IMAD.MOV.U32 R165, RZ, RZ, R34 ;  /* 0x000000ffffa57224 */ /* 0x000fc800078e0022 */
[----:B------:R-:W-:Y:S01]  /*2e790*/  HMMA.1688.F32.TF32 R220, R28, R222, R236 ;  /* 0x000000de1cdc723c */ /* 0x000fe200000810ec */
[----:B------:R-:W-:-:S07]  /*2e7a0*/  IMAD.MOV.U32 R164, RZ, RZ, R35 ;  /* 0x000000ffffa47224 */ /* 0x000fce00078e0023 */
[----:B------:R-:W-:Y:S01]  /*2e7b0*/  HMMA.1688.F32.TF32 R224, R28, R226, R200 ;  /* 0x000000e21ce0723c */ /* 0x000fe200000810c8 */
[----:B------:R-:W4:Y:S04]  /*2e7c0*/  LDSM.16.M88.4 R28, [R67+0x86100] ;  /* 0x08610000431c783b */ /* 0x000f280000000200 */
[----:B------:R-:W4:Y:S03]  /*2e7d0*/  LDSM.16.M88.4 R32, [R67+0x87100] ;  /* 0x087100004320783b */ /* 0x000f260000000200 */
[----:B-1----:R-:W-:Y:S01]  /*2e7e0*/  HMMA.1688.F32.TF32 R40, R36, R4, R72 ;  /* 0x000000042428723c */ /* 0x002fe20000081048 */
[----:B--2---:R-:W-:Y:S04]  /*2e7f0*/  STL [R1+0x22c0], R10 ;  /* 0x0022c00a01007387 */ /* 0x004fe80000100800 */
[----:B------:R-:W-:Y:S04]  /*2e800*/  STL [R1+0x22bc], R11 ;  /* 0x0022bc0b01007387 */ /* 0x000fe80000100800 */
[----:B---3--:R-:W-:Y:S01]  /*2e810*/  STL [R1+0x22ac], R14 ;  /* 0x0022ac0e01007387 */ /* 0x008fe20000100800 */
[----:B------:R-:W-:Y:S01]  /*2e820*/  MOV R103, R64 ;  /* 0x0000004000677202 */ /* 0x000fe20000000f00 */
[----:B------:R-:W-:-:S02]  /*2e830*/  IMAD.MOV.U32 R102, RZ, RZ, R65 ;  /* 0x000000ffff667224 */ /* 0x000fc400078e0041 */
[----:B------:R-:W-:Y:S01]  /*2e840*/  IMAD.MOV.U32 R101, RZ, RZ, R66 ;  /* 0x000000ffff657224 */ /* 0x000fe200078e0042 */
[----:B------:R-:W-:Y:S01]  /*2e850*/  LDS R67, [R0+0x2a200] ;  /* 0x02a2000000437984 */ /* 0x000fe20000000800 */
[----:B------:R-:W-:Y:S01]  /*2e860*/  IMAD.MOV.U32 R176, RZ, RZ, R151 ;  /* 0x000000ffffb07224 */ /* 0x000fe200078e0097 */
[----:B------:R-:W-:Y:S01]  /*2e870*/  MOV R177, R150 ;  /* 0x0000009600b17202 */ /* 0x000fe20000000f00 */
[----:B------:R-:W-:Y:S01]  /*2e880*/  IMAD.MOV.U32 R178, RZ, RZ, R149 ;  /* 0x000000ffffb27224 */ /* 0x000fe200078e0095 */
[----:B------:R-:W-:Y:S01]  /*2e890*/  MOV R233, R162 ;  /* 0x000000a200e97202 */ /* 0x000fe20000000f00 */
[----:B------:R-:W-:Y:S01]  /*2e8a0*/  IMAD.MOV.U32 R232, RZ, RZ, R163 ;  /* 0x000000ffffe87224 */ /* 0x000fe200078e00a3 */
[----:B------:R-:W-:Y:S04]  /*2e8b0*/  LDS R228, [R3+0x28700] ;  /* 0x0287000003e47984 */ /* 0x000fe80000000800 */
[----:B------:R-:W-:Y:S01]  /*2e8c0*/  IMAD.MOV.U32 R203, RZ, RZ, R40 ;  /* 0x000000ffffcb7224 */ /* 0x000fe200078e0028 */
[----:B------:R-:W-:Y:S01]  /*2e8d0*/  MOV R202, R41 ;  /* 0x0000002900ca7202 */ /* 0x000fe20000000f00 */
[----:B------:R-:W-:Y:S01]  /*2e8e0*/  IMAD.MOV.U32 R201, RZ, RZ, R42 ;  /* 0x000000ffffc97224 */ /* 0x000fe200078e002a */
[----:B------:R-:W-:Y:S01]  /*2e8f0*/  LDS R230, [R3+0x2a700] ;  /* 0x02a7000003e67984 */ /* 0x000fe20000000800 */
[----:B------:R-:W-:-:S02]  /*2e900*/  IMAD.MOV.U32 R200, RZ, RZ, R43 ;  /* 0x000000ffffc87224 */ /* 0x000fc400078e002b */
[----:B------:R-:W-:Y:S01]  /*2e910*/  HMMA.1688.F32.TF32 R40, R36, R8, R68 ;  /* 0x000000082428723c */ /* 0x000fe20000081044 */
        /* <DEDUP_REMOVED lines=11> */
[----:B------:R-:W2:Y:S04]  /*2e9d0*/  LDL.LU R80, [R1+0xb0] ;  /* 0x0000b00001507983 */ /* 0x000ea80000300800 */
[----:B------:R1:W-:Y:S04]  /*2e9e0*/  STL.64 [R1+0xc0], R40 ;  /* 0x0000c02801007387 */ /* 0x0003e80000100a00 */
[----:B------:R3:W-:Y:S04]  /*2e9f0*/  STL.64 [R1+0xc8], R42 ;  /* 0x0000c82a01007387 */ /* 0x0007e80000100a00 */
        /* <DEDUP_REMOVED lines=27> */
[----:B-1----:R-:W4:Y:S04]  /*2ebb0*/  LDL.LU R40, [R1+0x50] ;  /* 0x0000500001287983 */ /* 0x002f280000300800 */
[----:B------:R-:W4:Y:S04]  /*2ebc0*/  LDL.LU R41, [R1+0x54] ;  /* 0x0000540001297983 */ /* 0x000f280000300800 */
[----:B---3--:R-:W4:Y:S04]  /*2ebd0*/  LDL.LU R42, [R1+0x58] ;  /* 0x00005800012a7983 */ /* 0x008f280000300800 */
[----:B------:R-:W4:Y:S04]  /*2ebe0*/  LDL.LU R43, [R1+0x5c] ;  /* 0x00005c00012b7983 */ /* 0x000f280000300800 */
[----:B------:R-:W4:Y:S04]  /*2ebf0*/  LDL.LU R88, [R1+0x30] ;  /* 0x0000300001587983 */ /* 0x000f280000300800 */
[----:B------:R-:W4:Y:S04]  /*2ec00*/  LDL.LU R89, [R1+0x34] ;  /* 0x0000340001597983 */ /* 0x000f280000300800 */
[----:B------:R-:W4:Y:S04]  /*2ec10*/  LDL.LU R90, [R1+0x38] ;  /* 0x00003800015a7983 */ /* 0x000f280000300800 */
[----:B------:R-:W4:Y:S04]  /*2ec20*/  LDL.LU R91, [R1+0x3c] ;  /* 0x00003c00015b7983 */ /* 0x000f280000300800 */
[----:B------:R-:W4:Y:S04]  /*2ec30*/  LDL.LU R84, [R1+0x20] ;  /* 0x0000200001547983 */ /* 0x000f280000300800 */
[----:B------:R-:W-:Y:S04]  /*2ec40*/  LDS R64, [R3+0x28200] ;  /* 0x0282000003407984 */ /* 0x000fe80000000800 */
[----:B------:R-:W-:Y:S04]  /*2ec50*/  LDS R66, [R3+0x2a200] ;  /* 0x02a2000003427984 */ /* 0x000fe80000000800 */
[----:B------:R-:W1:Y:S01]  /*2ec60*/  LDS R65, [R0+0x28200] ;  /* 0x0282000000417984 */ /* 0x000e620000000800 */
[----:B------:R-:W-:Y:S01]  /*2ec70*/  MOV R239, R156 ;  /* 0x0000009c00ef7202 */ /* 0x000fe20000000f00 */
[----:B------:R-:W-:Y:S01]  /*2ec80*/  IMAD.MOV.U32 R238, RZ, RZ, R157 ;  /* 0x000000ffffee7224 */ /* 0x000fe200078e009d */
[----:B------:R-:W-:Y:S01]  /*2ec90*/  MOV R236, R159 ;  /* 0x0000009f00ec7202 */ /* 0x000fe20000000f00 */
[----:B------:R-:W-:Y:S01]  /*2eca0*/  IMAD.MOV.U32 R237, RZ, RZ, R158 ;  /* 0x000000ffffed7224 */ /* 0x000fe200078e009e */
[----:B------:R-:W-:Y:S01]  /*2ecb0*/  LDS R229, [R0+0x28700] ;  /* 0x0287000000e57984 */ /* 0x000fe20000000800 */
[----:B------:R-:W-:Y:S01]  /*2ecc0*/  IMAD.MOV.U32 R151, RZ, RZ, R120 ;  /* 0x000000ffff977224 */ /* 0x000fe200078e0078 */
[----:B------:R-:W-:Y:S01]  /*2ecd0*/  MOV R149, R122 ;  /* 0x0000007a00957202 */ /* 0x000fe20000000f00 */
[----:B------:R-:W-:Y:S01]  /*2ece0*/  IMAD.MOV.U32 R150, RZ, RZ, R121 ;  /* 0x000000ffff967224 */ /* 0x000fe200078e0079 */
[----:B------:R-:W-:Y:S01]  /*2ecf0*/  LDS R162, [R3+0x2a500] ;  /* 0x02a5000003a27984 */ /* 0x000fe20000000800 */
[----:B------:R-:W-:-:S02]  /*2ed00*/  IMAD.MOV.U32 R234, RZ, RZ, R161 ;  /* 0x000000ffffea7224 */ /* 0x000fc400078e00a1 */
[----:B------:R-:W-:Y:S01]  /*2ed10*/  IMAD.MOV.U32 R235, RZ, RZ, R160 ;  /* 0x000000ffffeb7224 */ /* 0x000fe200078e00a0 */
[----:B------:R-:W-:Y:S04]  /*2ed20*/  LDS R163, [R0+0x2a500] ;  /* 0x02a5000000a37984 */ /* 0x000fe80000000800 */
[----:B------:R-:W-:Y:S01]  /*2ed30*/  LDS R231, [R0+0x2a700] ;  /* 0x02a7000000e77984 */ /* 0x000fe20000000800 */
[C---:B--2---:R-:W-:Y:S08]  /*2ed40*/  HMMA.1688.F32.TF32 R80, R36.reuse, R12, R80 ;  /* 0x0000000c2450723c */ /* 0x044ff00000081050 */
[C---:B----4-:R-:W-:Y:S08]  /*2ed50*/  HMMA.1688.F32.TF32 R76, R36.reuse, R16, R76 ;  /* 0x00000010244c723c */ /* 0x050ff0000008104c */
[C---:B------:R-:W-:Y:S07]  /*2ed60*/  HMMA.1688.F32.TF32 R72, R36.reuse, R20, R72 ;  /* 0x000000142448723c */ /* 0x040fee0000081048 */
[----:B------:R2:W-:Y:S04]  /*2ed70*/  STL.64 [R1+0xb0], R80 ;  /* 0x0000b05001007387 */ /* 0x0005e80000100a00 */
[----:B------:R4:W-:Y:S04]  /*2ed80*/  STL.64 [R1+0xb8], R82 ;  /* 0x0000b85201007387 */ /* 0x0009e80000100a00 */
[----:B------:R-:W3:Y:S04]  /*2ed90*/  LDL.LU R85, [R1+0x24] ;  /* 0x0000240001557983 */ /* 0x000ee80000300800 */
[----:B------:R-:W3:Y:S04]  /*2eda0*/  LDL.LU R86, [R1+0x28] ;  /* 0x0000280001567983 */ /* 0x000ee80000300800 */
[----:B------:R-:W3:Y:S01]  /*2edb0*/  LDL.LU R87, [R1+0x2c] ;  /* 0x00002c0001577983 */ /* 0x000ee20000300800 */
[----:B------:R-:W-:Y:S03]  /*2edc0*/  HMMA.1688.F32.TF32 R68, R36, R24, R68 ;  /* 0x000000182444723c */ /* 0x000fe60000081044 */
[----:B--2---:R-:W2:Y:S04]  /*2edd0*/  LDL.LU R80, [R1+0x10] ;  /* 0x0000100001507983 */ /* 0x004ea80000300800 */
[----:B------:R1:W-:Y:S04]  /*2ede0*/  STL.64 [R1+0xa0], R76 ;  /* 0x0000a04c01007387 */ /* 0x0003e80000100a00 */
[----:B------:R1:W-:Y:S04]  /*2edf0*/  STL.64 [R1+0xa8], R78 ;  /* 0x0000a84e01007387 */ /* 0x0003e80000100a00 */
[----:B------:R-:W2:Y:S04]  /*2ee00*/  LDL.LU R81, [R1+0x14] ;  /* 0x0000140001517983 */ /* 0x000ea80000300800 */
[----:B----4-:R-:W2:Y:S04]  /*2ee10*/  LDL.LU R82, [R1+0x18] ;  /* 0x0000180001527983 */ /* 0x010ea80000300800 */
[----:B------:R-:W2:Y:S04]  /*2ee20*/  LDL.LU R83, [R1+0x1c] ;  /* 0x00001c0001537983 */ /* 0x000ea80000300800 */
[----:B-1----:R-:W4:Y:S04]  /*2ee30*/  LDL.LU R76, [R1] ;  /* 0x00000000014c7983 */ /* 0x002f280000300800 */
[----:B------:R1:W-:Y:S04]  /*2ee40*/  STL.64 [R1+0x90], R72 ;  /* 0x0000904801007387 */ /* 0x0003e80000100a00 */
[----:B------:R1:W-:Y:S04]  /*2ee50*/  STL.64 [R1+0x98], R74 ;  /* 0x0000984a01007387 */ /* 0x0003e80000100a00 */
[----:B------:R-:W4:Y:S04]  /*2ee60*/  LDL.LU R77, [R1+0x4] ;  /* 0x00000400014d7983 */ /* 0x000f280000300800 */
[----:B------:R-:W4:Y:S04]  /*2ee70*/  LDL.LU R78, [R1+0x8] ;  /* 0x00000800014e7983 */ /* 0x000f280000300800 */
[----:B------:R-:W4:Y:S04]  /*2ee80*/  LDL.LU R79, [R1+0xc] ;  /* 0x00000c00014f7983 */ /* 0x000f280000300800 */
[----:B-1----:R-:W4:Y:S04]  /*2ee90*/  LDL.LU R72, [R1+0x260] ;  /* 0x0002600001487983 */ /* 0x002f280000300800 */
[----:B------:R1:W-:Y:S04]  /*2eea0*/  STL.64 [R1+0x80], R68 ;  /* 0x0000804401007387 */ /* 0x0003e80000100a00 */
[----:B------:R-:W-:Y:S04]  /*2eeb0*/  STL.64 [R1+0x88], R70 ;  /* 0x0000884601007387 */ /* 0x000fe80000100a00 */
[----:B------:R-:W4:Y:S04]  /*2eec0*/  LDL.LU R73, [R1+0x264] ;  /* 0x0002640001497983 */ /* 0x000f280000300800 */
[----:B------:R-:W4:Y:S01]  /*2eed0*/  LDL.LU R74, [R1+0x268] ;  /* 0x00026800014a7983 */ /* 0x000f220000300800 */
[----:B-1----:R-:W-:Y:S01]  /*2eee0*/  MOV R68, R250 ;  /* 0x000000fa00447202 */ /* 0x002fe20000000f00 */
[----:B------:R-:W-:-:S02]  /*2eef0*/  IMAD.MOV.U32 R69, RZ, RZ, R251 ;  /* 0x000000ffff457224 */ /* 0x000fc400078e00fb */
[----:B------:R-:W4:Y:S04]  /*2ef00*/  LDL.LU R75, [R1+0x26c] ;  /* 0x00026c00014b7983 */ /* 0x000f280000300800 */
[----:B------:R-:W4:Y:S04]  /*2ef10*/  LDL.LU R250, [R1+0x22e8] ;  /* 0x0022e80001fa7983 */ /* 0x000f280000300800 */
[----:B------:R-:W4:Y:S01]  /*2ef20*/  LDL.LU R251, [R1+0x22e4] ;  /* 0x0022e40001fb7983 */ /* 0x000f220000300800 */
[----:B------:R-:W-:Y:S08]  /*2ef30*/  HMMA.1688.F32.TF32 R172, R36, R28, R172 ;  /* 0x0000001c24ac723c */ /* 0x000ff000000810ac */
[----:B------:R-:W-:Y:S01]  /*2ef40*/  HMMA.1688.F32.TF32 R40, R244, R4, R40 ;  /* 0x00000004f428723c */ /* 0x000fe20000081028 */
[----:B------:R-:W-:Y:S01]  /*2ef50*/  IMAD.MOV.U32 R156, RZ, RZ, R127 ;  /* 0x000000ffff9c7224 */ /* 0x000fe200078e007f */
[----:B------:R-:W-:Y:S01]  /*2ef60*/  MOV R158, R125 ;  /* 0x0000007d009e7202 */ /* 0x000fe20000000f00 */
[----:B------:R-:W-:-:S02]  /*2ef70*/  IMAD.MOV.U32 R157, RZ, RZ, R126 ;  /* 0x000000ffff9d7224 */ /* 0x000fc400078e007e */
[----:B------:R-:W-:Y:S02]  /*2ef80*/  IMAD.MOV.U32 R159, RZ, RZ, R124 ;  /* 0x000000ffff9f7224 */ /* 0x000fe400078e007c */
[----:B------:R-:W-:Y:S01]  /*2ef90*/  IMAD.MOV.U32 R120, RZ, RZ, R197 ;  /* 0x000000ffff787224 */ /* 0x000fe200078e00c5 */
[----:B------:R-:W-:Y:S01]  /*2efa0*/  HMMA.1688.F32.TF32 R36, R36, R32, R168 ;  /* 0x000000202424723c */ /* 0x000fe200000810a8 */
[----:B------:R-:W-:Y:S01]  /*2efb0*/  IMAD.MOV.U32 R121, RZ, RZ, R198 ;  /* 0x000000ffff797224 */ /* 0x000fe200078e00c6 */
[----:B------:R-:W-:Y:S01]  /*2efc0*/  MOV R122, R199 ;  /* 0x000000c7007a7202 */ /* 0x000fe20000000f00 */
[----:B------:R-:W-:Y:S04]  /*2efd0*/  LDS R160, [R3+0x28500] ;  /* 0x0285000003a07984 */ /* 0x000fe80000000800 */
[----:B------:R-:W-:Y:S04]  /*2efe0*/  STL.64 [R1+0x70], R172 ;  /* 0x000070ac01007387 */ /* 0x000fe80000100a00 */
[----:B------:R-:W-:Y:S04]  /*2eff0*/  STL.64 [R1+0x78], R174 ;  /* 0x000078ae01007387 */ /* 0x000fe80000100a00 */
[----:B------:R-:W1:Y:S08]  /*2f000*/  LDS R161, [R0+0x28500] ;  /* 0x0285000000a17984 */ /* 0x000e700000000800 */
[----:B------:R-:W-:Y:S04]  /*2f010*/  STL.64 [R1+0x60], R36 ;  /* 0x0000602401007387 */ /* 0x000fe80000100a00 */
[----:B------:R1:W-:Y:S02]  /*2f020*/  STL.64 [R1+0x68], R38 ;  /* 0x0000682601007387 */ /* 0x0003e40000100a00 */
[C---:B-1----:R-:W-:Y:S11]  /*2f030*/  HMMA.1688.F32.TF32 R36, R244.reuse, R12, R88 ;  /* 0x0000000cf424723c */ /* 0x042ff60000081058 */
[----:B------:R-:W-:Y:S11]  /*2f040*/  @!UPT UIADD3 URZ, URZ, URZ, URZ ;  /* 0x0000003f3f3ff290 */ /* 0x000ff6000fffe03f */
[----:B------:R-:W-:Y:S02]  /*2f050*/  @!UPT UIADD3 URZ, URZ, URZ, URZ ;  /* 0x0000003f3f3ff290 */ /* 0x000fe4000fffe03f */
[----:B------:R-:W-:Y:S01]  /*2f060*/  MOV R30, R36 ;  /* 0x00000024001e7202 */ /* 0x000fe20000000f00 */
[----:B------:R-:W-:Y:S01]  /*2f070*/  IMAD.MOV.U32 R10, RZ, RZ, R37 ;  /* 0x000000ffff0a7224 */ /* 0x000fe200078e0025 */
[----:B------:R-:W-:Y:S01]  /*2f080*/  MOV R31, R39 ;  /* 0x00000027001f7202 */ /* 0x000fe20000000f00 */
[----:B------:R-:W-:Y:S01]  /*2f090*/  IMAD.MOV.U32 R11, RZ, RZ, R38 ;  /* 0x000000ffff0b7224 */ /* 0x000fe200078e0026 */
[----:B------:R1:W-:Y:S01]  /*2f0a0*/  STL.64 [R1+0x50], R40 ;  /* 0x0000502801007387 */ /* 0x0003e20000100a00 */
[----:B------:R-:W-:Y:S02]  /*2f0b0*/  IMAD.MOV.U32 R34, RZ, RZ, R42 ;  /* 0x000000ffff227224 */ /* 0x000fe400078e002a */
[----:B------:R-:W-:Y:S02]  /*2f0c0*/  IMAD.MOV.U32 R35, RZ, RZ, R43 ;  /* 0x000000ffff237224 */ /* 0x000fe400078e002b */
[----:B-1----:R-:W-:Y:S07]  /*2f0d0*/  HMMA.1688.F32.TF32 R40, R244, R8, R92 ;  /* 0x00000008f428723c */ /* 0x002fee000008105c */
[----:B------:R-:W-:Y:S01]  /*2f0e0*/  IMAD.MOV.U32 R92, RZ, RZ, R63 ;  /* 0x000000ffff5c7224 */ /* 0x000fe200078e003f */
[----:B------:R-:W-:Y:S01]  /*2f0f0*/  MOV R93, R62 ;  /* 0x0000003e005d7202 */ /* 0x000fe20000000f00 */
[----:B------:R-:W-:Y:S01]  /*2f100*/  IMAD.MOV.U32 R94, RZ, RZ, R61 ;  /* 0x000000ffff5e7224 */ /* 0x000fe200078e003d */
[----:B------:R-:W-:Y:S01]  /*2f110*/  MOV R63, R44 ;  /* 0x0000002c003f7202 */ /* 0x000fe20000000f00 */
[----:B------:R-:W-:-:S02]  /*2f120*/  IMAD.MOV.U32 R62, RZ, RZ, R45 ;  /* 0x000000ffff3e7224 */ /* 0x000fc400078e002d */
[----:B------:R-:W-:Y:S01]  /*2f130*/  IMAD.MOV.U32 R95, RZ, RZ, R60 ;  /* 0x000000ffff5f7224 */ /* 0x000fe200078e003c */
[----:B------:R-:W-:Y:S01]  /*2f140*/  MOV R60, R47 ;  /* 0x0000002f003c7202 */ /* 0x000fe20000000f00 */
[----:B------:R-:W-:-:S08]  /*2f150*/  IMAD.MOV.U32 R61, RZ, RZ, R46 ;  /* 0x000000ffff3d7224 */ /* 0x000fd000078e002e */
[----:B------:R1:W-:Y:S04]  /*2f160*/  STL.64 [R1+0x40], R40 ;  /* 0x0000402801007387 */ /* 0x0003e80000100a00 */
[----:B------:R1:W-:Y:S01]  /*2f170*/  STL.64 [R1+0x48], R42 ;  /* 0x0000482a01007387 */ /* 0x0003e20000100a00 */
[----:B------:R-:W-:Y:S01]  /*2f180*/  IMAD.MOV.U32 R70, RZ, RZ, R252 ;  /* 0x000000ffff467224 */ /* 0x000fe200078e00fc */
[----:B------:R-:W-:Y:S01]  /*2f190*/  MOV R71, R2 ;  /* 0x0000000200477202 */ /* 0x000fe20000000f00 */
[C---:B---3--:R-:W-:Y:S11]  /*2f1a0*/  HMMA.1688.F32.TF32 R36, R244.reuse, R16, R84 ;  /* 0x00000010f424723c */ /* 0x048ff60000081054 */
        /* <DEDUP_REMOVED lines=13> */
[C---:B----4-:R-:W-:Y:S08]  /*2f280*/  HMMA.1688.F32.TF32 R36, R244.reuse, R24, R76 ;  /* 0x00000018f424723c */ /* 0x050ff0000008104c */
[C---:B------:R-:W-:Y:S08]  /*2f290*/  HMMA.1688.F32.TF32 R248, R244.reuse, R28, R248 ;  /* 0x0000001cf4f8723c */ /* 0x040ff000000810f8 */
[----:B------:R-:W-:Y:S07]  /*2f2a0*/  HMMA.1688.F32.TF32 R244, R244, R32, R72 ;  /* 0x00000020f4f4723c */ /* 0x000fee0000081048 */
[----:B------:R2:W-:Y:S01]  /*2f2b0*/  STL.64 [R1], R36 ;  /* 0x0000002401007387 */ /* 0x0005e20000100a00 */
[----:B------:R-:W-:-:S07]  /*2f2c0*/  IMAD.MOV.U32 R79, RZ, RZ, R48 ;  /* 0x000000ffff4f7224 */ /* 0x000fce00078e0030 */
[----:B------:R-:W-:Y:S04]  /*2f2d0*/  STL.64 [R1+0x21f0], R250 ;  /* 0x0021f0fa01007387 */ /* 0x000fe80000100a00 */
[----:B------:R3:W-:Y:S04]  /*2f2e0*/  STL.64 [R1+0x21e8], R248 ;  /* 0x0021e8f801007387 */ /* 0x0007e80000100a00 */
[----:B------:R4:W-:Y:S04]  /*2f2f0*/  STL.64 [R1+0x2200], R246 ;  /* 0x002200f601007387 */ /* 0x0009e80000100a00 */
[----:B------:R1:W-:Y:S04]  /*2f300*/  STL.64 [R1+0x21f8], R244 ;  /* 0x0021f8f401007387 */ /* 0x0003e80000100a00 */
[----:B------:R-:W3:Y:S04]  /*2f310*/  LDL.LU R44, [R1+0x1c0] ;  /* 0x0001c000012c7983 */ /* 0x000ee80000300800 */
[----:B------:R-:W3:Y:S04]  /*2f320*/  LDL.LU R45, [R1+0x1c4] ;  /* 0x0001c400012d7983 */ /* 0x000ee80000300800 */
[----:B------:R-:W3:Y:S04]  /*2f330*/  LDL.LU R46, [R1+0x1c8] ;  /* 0x0001c800012e7983 */ /* 0x000ee80000300800 */
[----:B------:R-:W3:Y:S04]  /*2f340*/  LDL.LU R47, [R1+0x1cc] ;  /* 0x0001cc00012f7983 */ /* 0x000ee80000300800 */
[----:B-1----:R-:W4:Y:S01]  /*2f350*/  LDL.LU R40, [R1+0x1d0] ;  /* 0x0001d00001287983 */ /* 0x002f220000300800 */
        /* <DEDUP_REMOVED lines=29> */
[C---:B--2---:R-:W-:Y:S03]  /*2f530*/  HMMA.1688.F32.TF32 R36, R64.reuse, R4, R68 ;  /* 0x000000044024723c */ /* 0x044fe60000081044 */
[----:B------:R-:W2:Y:S04]  /*2f540*/  LDL.LU R169, [R1+0x164] ;  /* 0x0001640001a97983 */ /* 0x000ea80000300800 */
[----:B------:R-:W2:Y:S04]  /*2f550*/  LDL.LU R170, [R1+0x168] ;  /* 0x0001680001aa7983 */ /* 0x000ea80000300800 */
[----:B------:R-:W2:Y:S04]  /*2f560*/  LDL.LU R171, [R1+0x16c] ;  /* 0x00016c0001ab7983 */ /* 0x000ea80000300800 */
[----:B------:R-:W2:Y:S04]  /*2f570*/  LDL.LU R68, [R1+0x150] ;  /* 0x0001500001447983 */ /* 0x000ea80000300800 */
[----:B------:R-:W2:Y:S04]  /*2f580*/  LDL.LU R69, [R1+0x154] ;  /* 0x0001540001457983 */ /* 0x000ea80000300800 */
[----:B------:R-:W2:Y:S04]  /*2f590*/  LDL.LU R70, [R1+0x158] ;  /* 0x0001580001467983 */ /* 0x000ea80000300800 */
[----:B------:R-:W2:Y:S01]  /*2f5a0*/  LDL.LU R71, [R1+0x15c] ;  /* 0x00015c0001477983 */ /* 0x000ea20000300800 */
[C---:B------:R-:W-:Y:S03]  /*2f5b0*/  HMMA.1688.F32.TF32 R60, R64.reuse, R28, R60 ;  /* 0x0000001c403c723c */ /* 0x040fe6000008103c */
        /* <DEDUP_REMOVED lines=8> */
[----:B------:R-:W-:Y:S04]  /*2f640*/  STL.64 [R1+0x2210], R38 ;  /* 0x0022102601007387 */ /* 0x000fe80000100a00 */
[----:B------:R-:W-:Y:S01]  /*2f650*/  STL.64 [R1+0x2208], R36 ;  /* 0x0022082401007387 */ /* 0x000fe20000100a00 */
        /* <DEDUP_REMOVED lines=8> */
[C---:B---3--:R-:W-:Y:S08]  /*2f6e0*/  HMMA.1688.F32.TF32 R44, R64.reuse, R12, R44 ;  /* 0x0000000c402c723c */ /* 0x048ff0000008102c */
[C---:B----4-:R-:W-:Y:S08]  /*2f6f0*/  HMMA.1688.F32.TF32 R40, R64.reuse, R8, R40 ;  /* 0x000000084028723c */ /* 0x050ff00000081028 */
[C---:B------:R-:W-:Y:S08]  /*2f700*/  HMMA.1688.F32.TF32 R48, R64.reuse, R16, R48 ;  /* 0x000000104030723c */ /* 0x040ff00000081030 */
[C---:B------:R-:W-:Y:S07]  /*2f710*/  HMMA.1688.F32.TF32 R52, R64.reuse, R20, R52 ;  /* 0x000000144034723c */ /* 0x040fee0000081034 */
[----:B------:R-:W-:Y:S01]  /*2f720*/  STL.64 [R1+0x2220], R42 ;  /* 0x0022202a01007387 */ /* 0x000fe20000100a00 */
[C---:B------:R-:W-:Y:S03]  /*2f730*/  HMMA.1688.F32.TF32 R56, R64.reuse, R24, R56 ;  /* 0x000000184038723c */ /* 0x040fe60000081038 */
[----:B------:R-:W-:Y:S05]  /*2f740*/  STL.64 [R1+0x2218], R40 ;  /* 0x0022182801007387 */ /* 0x000fea0000100a00 */
[----:B--2---:R-:W-:Y:S01]  /*2f750*/  HMMA.1688.F32.TF32 R64, R64, R32, R168 ;  /* 0x000000204040723c */ /* 0x004fe200000810a8 */
[----:B------:R-:W-:Y:S07]  /*2f760*/  STL.64 [R1+0x2230], R46 ;  /* 0x0022302e01007387 */ /* 0x000fee0000100a00 */
[----:B------:R-:W-:Y:S01]  /*2f770*/  HMMA.1688.F32.TF32 R68, R96, R4, R68 ;  /* 0x000000046044723c */ /* 0x000fe20000081044 */
        /* <DEDUP_REMOVED lines=11> */
[----:B------:R-:W-:Y:S01]  /*2f830*/  STL.64 [R1+0x2290], R70 ;  /* 0x0022904601007387 */ /* 0x000fe20000100a00 */
[----:B------:R-:W-:-:S03]  /*2f840*/  IMAD.MOV.U32 R168, RZ, RZ, R143 ;  /* 0x000000ffffa87224 */ /* 0x000fc600078e008f */
[----:B------:R-:W-:Y:S01]  /*2f850*/  STL.64 [R1+0x2288], R68 ;  /* 0x0022884401007387 */ /* 0x000fe20000100a00 */
[----:B------:R-:W-:-:S03]  /*2f860*/  IMAD.MOV.U32 R169, RZ, RZ, R142 ;  /* 0x000000ffffa97224 */ /* 0x000fc600078e008e */
[----:B------:R-:W2:Y:S01]  /*2f870*/  LDL.LU R116, [R1+0x310] ;  /* 0x0003100001747983 */ /* 0x000ea20000300800 */
[----:B------:R-:W-:-:S03]  /*2f880*/  IMAD.MOV.U32 R143, RZ, RZ, R112 ;  /* 0x000000ffff8f7224 */ /* 0x000fc600078e0070 */
[----:B------:R-:W2:Y:S01]  /*2f890*/  LDL.LU R117, [R1+0x314] ;  /* 0x0003140001757983 */ /* 0x000ea20000300800 */
[----:B------:R-:W-:Y:S01]  /*2f8a0*/  MOV R170, R141 ;  /* 0x0000008d00aa7202 */ /* 0x000fe20000000f00 */
[----:B------:R-:W-:Y:S02]  /*2f8b0*/  IMAD.MOV.U32 R171, RZ, RZ, R140 ;  /* 0x000000ffffab7224 */ /* 0x000fe400078e008c */
[----:B------:R-:W2:Y:S01]  /*2f8c0*/  LDL.LU R118, [R1+0x318] ;  /* 0x0003180001767983 */ /* 0x000ea20000300800 */
[----:B------:R-:W-:Y:S01]  /*2f8d0*/  MOV R142, R113 ;  /* 0x00000071008e7202 */ /* 0x000fe20000000f00 */
[----:B------:R-:W-:Y:S02]  /*2f8e0*/  IMAD.MOV.U32 R140, RZ, RZ, R115 ;  /* 0x000000ffff8c7224 */ /* 0x000fe400078e0073 */
[----:B------:R-:W2:Y:S01]  /*2f8f0*/  LDL.LU R119, [R1+0x31c] ;  /* 0x00031c0001777983 */ /* 0x000ea20000300800 */
[----:B------:R-:W-:-:S03]  /*2f900*/  IMAD.MOV.U32 R141, RZ, RZ, R114 ;  /* 0x000000ffff8d7224 */ /* 0x000fc600078e0072 */
[----:B------:R-:W3:Y:S01]  /*2f910*/  LDL.LU R112, [R1+0x320] ;  /* 0x0003200001707983 */ /* 0x000ee20000300800 */
[----:B------:R-:W-:-:S03]  /*2f920*/  IMAD.MOV.U32 R115, RZ, RZ, R196 ;  /* 0x000000ffff737224 */ /* 0x000fc600078e00c4 */
[----:B------:R-:W3:Y:S04]  /*2f930*/  LDL.LU R113, [R1+0x324] ;  /* 0x0003240001717983 */ /* 0x000ee80000300800 */
[----:B------:R-:W3:Y:S04]  /*2f940*/  LDL.LU R114, [R1+0x328] ;  /* 0x0003280001727983 */ /* 0x000ee80000300800 */
[----:B------:R-:W4:Y:S01]  /*2f950*/  LDL.LU R196, [R1+0x22e0] ;  /* 0x0022e00001c47983 */ /* 0x000f220000300800 */
[----:B------:R-:W-:Y:S01]  /*2f960*/  MOV R248, R135 ;  /* 0x0000008700f87202 */ /* 0x000fe20000000f00 */
[----:B------:R-:W-:-:S02]  /*2f970*/  IMAD.MOV.U32 R249, RZ, RZ, R134 ;  /* 0x000000fffff97224 */ /* 0x000fc400078e0086 */
[----:B------:R-:W-:Y:S01]  /*2f980*/  IMAD.MOV.U32 R135, RZ, RZ, R108 ;  /* 0x000000ffff877224 */ /* 0x000fe200078e006c */
[----:B------:R-:W-:Y:S01]  /*2f990*/  MOV R251, R132 ;  /* 0x0000008400fb7202 */ /* 0x000fe20000000f00 */
[----:B------:R-:W-:Y:S01]  /*2f9a0*/  IMAD.MOV.U32 R250, RZ, RZ, R133 ;  /* 0x000000fffffa7224 */ /* 0x000fe200078e0085 */
[----:B------:R-:W2:Y:S01]  /*2f9b0*/  LDL.LU R108, [R1+0x330] ;  /* 0x00033000016c7983 */ /* 0x000ea20000300800 */
[----:B------:R-:W-:Y:S01]  /*2f9c0*/  IMAD.MOV.U32 R134, RZ, RZ, R109 ;  /* 0x000000ffff867224 */ /* 0x000fe200078e006d */
[----:B------:R-:W-:Y:S01]  /*2f9d0*/  MOV R133, R110 ;  /* 0x0000006e00857202 */ /* 0x000fe20000000f00 */
[----:B------:R-:W-:Y:S01]  /*2f9e0*/  IMAD.MOV.U32 R132, RZ, RZ, R111 ;  /* 0x000000ffff847224 */ /* 0x000fe200078e006f */
[----:B------:R-:W2:Y:S01]  /*2f9f0*/  LDL.LU R109, [R1+0x334] ;  /* 0x00033400016d7983 */ /* 0x000ea20000300800 */
[----:B------:R-:W-:Y:S01]  /*2fa00*/  IMAD.MOV.U32 R127, RZ, RZ, R100 ;  /* 0x000000ffff7f7224 */ /* 0x000fe200078e0064 */
[----:B------:R-:W-:Y:S02]  /*2fa10*/  MOV R126, R101 ;  /* 0x00000065007e7202 */ /* 0x000fe40000000f00 */
        /* <DEDUP_REMOVED lines=9> */
[----:B------:R-:W-:Y:S01]  /*2fab0*/  MOV R244, R107 ;  /* 0x0000006b00f47202 */ /* 0x000fe20000000f00 */
[----:B------:R-:W-:Y:S02]  /*2fac0*/  IMAD.MOV.U32 R245, RZ, RZ, R106 ;  /* 0x000000fffff57224 */ /* 0x000fe400078e006a */
[----:B------:R-:W2:Y:S04]  /*2fad0*/  LDL.LU R103, [R1+0x35c] ;  /* 0x00035c0001677983 */ /* 0x000ea80000300800 */
[----:B------:R-:W2:Y:S04]  /*2fae0*/  LDL.LU R104, [R1+0x340] ;  /* 0x0003400001687983 */ /* 0x000ea80000300800 */
[----:B------:R-:W2:Y:S04]  /*2faf0*/  LDL.LU R105, [R1+0x344] ;  /* 0x0003440001697983 */ /* 0x000ea80000300800 */
[----:B------:R-:W2:Y:S01]  /*2fb00*/  LDL.LU R106, [R1+0x348] ;  /* 0x00034800016a7983 */ /* 0x000ea20000300800 */
[----:B----4-:R-:W-:-:S03]  /*2fb10*/  MOV R107, R196 ;  /* 0x000000c4006b7202 */ /* 0x010fc60000000f00 */
[----:B------:R-:W4:Y:S04]  /*2fb20*/  LDL.LU R196, [R1+0x22dc] ;  /* 0x0022dc0001c47983 */ /* 0x000f280000300800 */
[----:B------:R-:W4:Y:S04]  /*2fb30*/  LDL.LU R197, [R1+0x22d8] ;  /* 0x0022d80001c57983 */ /* 0x000f280000300800 */
[----:B------:R-:W4:Y:S04]  /*2fb40*/  LDL.LU R198, [R1+0x22d4] ;  /* 0x0022d40001c67983 */ /* 0x000f280000300800 */
[----:B------:R-:W4:Y:S01]  /*2fb50*/  LDL.LU R199, [R1+0x22d0] ;  /* 0x0022d00001c77983 */ /* 0x000f220000300800 */
[----:B------:R-:W-:Y:S01]  /*2fb60*/  IMAD.MOV.U32 R204, RZ, RZ, R167 ;  /* 0x000000ffffcc7224 */ /* 0x000fe200078e00a7 */
        /* <DEDUP_REMOVED lines=9> */
[----:B------:R-:W-:-:S02]  /*2fc00*/  IMAD.MOV.U32 R183, RZ, RZ, R152 ;  /* 0x000000ffffb77224 */ /* 0x000fc400078e0098 */
[----:B------:R-:W-:Y:S01]  /*2fc10*/  IMAD.MOV.U32 R179, RZ, RZ, R148 ;  /* 0x000000ffffb37224 */ /* 0x000fe200078e0094 */
[C---:B------:R-:W-:Y:S01]  /*2fc20*/  HMMA.1688.F32.TF32 R132, R160.reuse, R4, R132 ;  /* 0x00000004a084723c */ /* 0x040fe20000081084 */
[----:B------:R-:W-:Y:S01]  /*2fc30*/  IMAD.MOV.U32 R164, RZ, RZ, R139 ;  /* 0x000000ffffa47224 */ /* 0x000fe200078e008b */
[----:B------:R-:W-:Y:S01]  /*2fc40*/  LDS R130, [R3+0x2a400] ;  /* 0x02a4000003827984 */ /* 0x000fe20000000800 */
[----:B------:R-:W-:Y:S02]  /*2fc50*/  IMAD.MOV.U32 R166, RZ, RZ, R137 ;  /* 0x000000ffffa67224 */ /* 0x000fe400078e0089 */
[----:B------:R-:W-:Y:S01]  /*2fc60*/  IMAD.MOV.U32 R167, RZ, RZ, R136 ;  /* 0x000000ffffa77224 */ /* 0x000fe200078e0088 */
[----:B------:R-:W-:Y:S01]  /*2fc70*/  LDS R193, [R0+0x28600] ;  /* 0x0286000000c17984 */ /* 0x000fe20000000800 */
[----:B------:R-:W-:Y:S02]  /*2fc80*/  IMAD.MOV.U32 R148, RZ, RZ, R123 ;  /* 0x000000ffff947224 */ /* 0x000fe400078e007b */
[----:B------:R-:W-:Y:S01]  /*2fc90*/  IMAD.MOV.U32 R136, RZ, RZ, R195 ;  /* 0x000000ffff887224 */ /* 0x000fe200078e00c3 */
[----:B------:R-:W-:Y:S01]  /*2fca0*/  HMMA.1688.F32.TF32 R140, R160, R12, R140 ;  /* 0x0000000ca08c723c */ /* 0x000fe2000008108c */
[----:B------:R-:W-:Y:S01]  /*2fcb0*/  IMAD.MOV.U32 R137, RZ, RZ, R194 ;  /* 0x000000ffff897224 */ /* 0x000fe200078e00c2 */
[----:B------:R-:W3:Y:S01]  /*2fcc0*/  LDL.LU R123, [R1+0x30c] ;  /* 0x00030c00017b7983 */ /* 0x000ee20000300800 */
[----:B------:R-:W-:-:S02]  /*2fcd0*/  IMAD.MOV.U32 R139, RZ, RZ, R192 ;  /* 0x000000ffff8b7224 */ /* 0x000fc400078e00c0 */
[----:B------:R-:W-:Y:S01]  /*2fce0*/  IMAD.MOV.U32 R152, RZ, RZ, R131 ;  /* 0x000000ffff987224 */ /* 0x000fe200078e0083 */
[----:B-1----:R-:W3:Y:S01]  /*2fcf0*/  LDL.LU R52, [R1+0x70] ;  /* 0x0000700001347983 */ /* 0x002ee20000300800 */
[----:B------:R-:W-:Y:S02]  /*2fd00*/  IMAD.MOV.U32 R154, RZ, RZ, R129 ;  /* 0x000000ffff9a7224 */ /* 0x000fe400078e0081 */
[----:B------:R-:W-:Y:S01]  /*2fd10*/  IMAD.MOV.U32 R155, RZ, RZ, R128 ;  /* 0x000000ffff9b7224 */ /* 0x000fe200078e0080 */
[C---:B------:R-:W-:Y:S08]  /*2fd20*/  HMMA.1688.F32.TF32 R136, R160.reuse, R8, R136 ;  /* 0x00000008a088723c */ /* 0x040ff00000081088 */
[C---:B------:R-:W-:Y:S08]  /*2fd30*/  HMMA.1688.F32.TF32 R144, R160.reuse, R16, R144 ;  /* 0x00000010a090723c */ /* 0x040ff00000081090 */
[----:B------:R-:W-:Y:S08]  /*2fd40*/  HMMA.1688.F32.TF32 R156, R160, R28, R156 ;  /* 0x0000001ca09c723c */ /* 0x000ff0000008109c */
        /* <DEDUP_REMOVED lines=10> */
[----:B------:R-:W-:Y:S01]  /*2fdf0*/  HMMA.1688.F32.TF32 R224, R228, R32, R224 ;  /* 0x00000020e4e0723c */ /* 0x000fe200000810e0 */
[----:B------:R-:W-:Y:S01]  /*2fe00*/  IMAD.MOV.U32 R46, RZ, RZ, R34 ;  /* 0x000000ffff2e7224 */ /* 0x000fe200078e0022 */
[----:B------:R-:W-:Y:S01]  /*2fe10*/  LDS R128, [R3+0x28400] ;  /* 0x0284000003807984 */ /* 0x000fe20000000800 */
[----:B------:R-:W-:-:S03]  /*2fe20*/  IMAD.MOV.U32 R47, RZ, RZ, R35 ;  /* 0x000000ffff2f7224 */ /* 0x000fc600078e0023 */
[----:B------:R-:W-:Y:S02]  /*2fe30*/  LDS R129, [R0+0x28400] ;  /* 0x0284000000817984 */ /* 0x000fe40000000800 */
[C---:B------:R-:W-:Y:S02]  /*2fe40*/  HMMA.1688.F32.TF32 R148, R160.reuse, R20, R148 ;  /* 0x00000014a094723c */ /* 0x040fe40000081094 */
[----:B------:R-:W2:Y:S04]  /*2fe50*/  LDS R131, [R0+0x2a400] ;  /* 0x02a4000000837984 */ /* 0x000ea80000000800 */
[----:B------:R-:W-:Y:S02]  /*2fe60*/  LDS R192, [R3+0x28600] ;  /* 0x0286000003c07984 */ /* 0x000fe40000000800 */
[C---:B------:R-:W-:Y:S02]  /*2fe70*/  HMMA.1688.F32.TF32 R152, R160.reuse, R24, R152 ;  /* 0x00000018a098723c */ /* 0x040fe40000081098 */
[----:B------:R-:W-:Y:S04]  /*2fe80*/  LDS R194, [R3+0x2a600] ;  /* 0x02a6000003c27984 */ /* 0x000fe80000000800 */
[----:B------:R-:W-:Y:S02]  /*2fe90*/  LDS R195, [R0+0x2a600] ;  /* 0x02a6000000c37984 */ /* 0x000fe40000000800 */
[----:B------:R-:W-:Y:S07]  /*2fea0*/  HMMA.1688.F32.TF32 R160, R160, R32, R248 ;  /* 0x00000020a0a0723c */ /* 0x000fee00000810f8 */
[----:B------:R-:W-:Y:S01]  /*2feb0*/  MOV R248, R203 ;  /* 0x000000cb00f87202 */ /* 0x000fe20000000f00 */
[----:B------:R-:W-:Y:S01]  /*2fec0*/  IMAD.MOV.U32 R249, RZ, RZ, R202 ;  /* 0x000000fffff97224 */ /* 0x000fe200078e00ca */
[----:B------:R-:W-:Y:S01]  /*2fed0*/  MOV R251, R200 ;  /* 0x000000c800fb7202 */ /* 0x000fe20000000f00 */
[----:B------:R-:W-:-:S02]  /*2fee0*/  IMAD.MOV.U32 R250, RZ, RZ, R201 ;  /* 0x000000fffffa7224 */ /* 0x000fc400078e00c9 */
[C---:B------:R-:W-:Y:S08]  /*2fef0*/  HMMA.1688.F32.TF32 R200, R228.reuse, R8, R204 ;  /* 0x00000008e4c8723c */ /* 0x040ff000000810cc */
[----:B------:R-:W-:Y:S01]  /*2ff00*/  HMMA.1688.F32.TF32 R204, R228, R12, R240 ;  /* 0x0000000ce4cc723c */ /* 0x000fe200000810f0 */
[----:B------:R-:W-:Y:S04]  /*2ff10*/  LDS R240, [R3+0x2c300] ;  /* 0x02c3000003f07984 */ /* 0x000fe80000000800 */
[----:B------:R-:W-:Y:S03]  /*2ff20*/  LDS R242, [R3+0x2e300] ;  /* 0x02e3000003f27984 */ /* 0x000fe60000000800 */
[----:B----4-:R-:W-:Y:S01]  /*2ff30*/  HMMA.1688.F32.TF32 R96, R96, R32, R196 ;  /* 0x000000206060723c */ /* 0x010fe200000810c4 */
[----:B------:R-:W-:Y:S04]  /*2ff40*/  LDS R241, [R0+0x2c300] ;  /* 0x02c3000000f17984 */ /* 0x000fe80000000800 */
[----:B------:R-:W-:Y:S03]  /*2ff50*/  LDS R243, [R0+0x2e300] ;  /* 0x02e3000000f37984 */ /* 0x000fe60000000800 */
[-C--:B------:R-:W-:Y:S01]  /*2ff60*/  HMMA.1688.F32.TF32 R196, R228, R4.reuse, R232 ;  /* 0x00000004e4c4723c */ /* 0x080fe200000810e8 */
[----:B------:R-:W-:Y:S04]  /*2ff70*/  LDS R228, [R3+0x2c000] ;  /* 0x02c0000003e47984 */ /* 0x000fe80000000800 */
[----:B------:R-:W-:Y:S04]  /*2ff80*/  LDS R230, [R3+0x2e000] ;  /* 0x02e0000003e67984 */ /* 0x000fe80000000800 */
[----:B------:R-:W-:Y:S04]  /*2ff90*/  LDS R229, [R0+0x2c000] ;  /* 0x02c0000000e57984 */ /* 0x000fe80000000800 */
[----:B------:R-:W1:Y:S01]  /*2ffa0*/  LDS R231, [R0+0x2e000] ;  /* 0x02e0000000e77984 */ /* 0x000e620000000800 */
[C---:B--2---:R-:W-:Y:S03]  /*2ffb0*/  HMMA.1688.F32.TF32 R100, R128.reuse, R4, R100 ;  /* 0x000000048064723c */ /* 0x044fe60000081064 */
[----:B------:R-:W-:Y:S04]  /*2ffc0*/  LDS R232, [R3+0x2c100] ;  /* 0x02c1000003e87984 */ /* 0x000fe80000000800 */
[----:B------:R-:W-:Y:S01]  /*2ffd0*/  LDS R234, [R3+0x2e100] ;  /* 0x02e1000003ea7984 */ /* 0x000fe20000000800 */
[----:B------:R-:W-:Y:S03]  /*2ffe0*/  HMMA.1688.F32.TF32 R104, R128, R8, R104 ;  /* 0x000000088068723c */ /* 0x000fe60000081068 */
[----:B------:R-:W-:Y:S04]  /*2fff0*/  LDS R233, [R0+0x2c100] ;  /* 0x02c1000000e97984 */ /* 0x000fe80000000800 */
[----:B------:R-:W2:Y:S01]  /*30000*/  LDS R235, [R0+0x2e100] ;  /* 0x02e1000000eb7984 */ /* 0x000ea20000000800 */
[----:B-1----:R-:W-:Y:S11]  /*30010*/  HMMA.1688.F32.TF32 R36, R228, R6, R248 ;  /* 0x00000006e424723c */ /* 0x002ff600000810f8 */
[----:B------:R-:W-:Y:S11]  /*30020*/  @!UPT UIADD3 URZ, URZ, URZ, URZ ;  /* 0x0000003f3f3ff290 */ /* 0x000ff6000fffe03f */
[----:B------:R-:W-:Y:S01]  /*30030*/  @!UPT UIADD3 URZ, URZ, URZ, URZ ;  /* 0x0000003f3f3ff290 */ /* 0x000fe2000fffe03f */
[----:B------:R1:W-:Y:S04]  /*30040*/  STL.64 [R1+0x380], R36 ;  /* 0x0003802401007387 */ /* 0x0003e80000100a00 */
[----:B------:R4:W-:Y:S04]  /*30050*/  STL.64 [R1+0x388], R38 ;  /* 0x0003882601007387 */ /* 0x0009e80000100a00 */
        /* <DEDUP_REMOVED lines=31> */
[----:B-1----:R-:W-:-:S03]  /*30250*/  MOV R36, R30 ;  /* 0x0000001e00247202 */ /* 0x002fc60000000f00 */
[----:B------:R-:W2:Y:S01]  /*30260*/  LDL.LU R44, [R1+0x50] ;  /* 0x00005000012c7983 */ /* 0x000ea20000300800 */
[----:B------:R-:W-:-:S03]  /*30270*/  IMAD.MOV.U32 R37, RZ, RZ, R10 ;  /* 0x000000ffff257224 */ /* 0x000fc600078e000a */
[----:B------:R-:W2:Y:S01]  /*30280*/  LDL.LU R45, [R1+0x54] ;  /* 0x00005400012d7983 */ /* 0x000ea20000300800 */
[----:B----4-:R-:W-:-:S03]  /*30290*/  IMAD.MOV.U32 R38, RZ, RZ, R11 ;  /* 0x000000ffff267224 */ /* 0x010fc600078e000b */
[----:B------:R-:W2:Y:S04]  /*302a0*/  LDL.LU R34, [R1+0x22cc] ;  /* 0x0022cc0001227983 */ /* 0x000ea80000300800 */
[----:B------:R-:W2:Y:S04]  /*302b0*/  LDL.LU R35, [R1+0x22c8] ;  /* 0x0022c80001237983 */ /* 0x000ea80000300800 */
[----:B------:R-:W2:Y:S04]  /*302c0*/  LDL.LU R30, [R1+0x22c4] ;  /* 0x0022c400011e7983 */ /* 0x000ea80000300800 */
[----:B------:R-:W2:Y:S04]  /*302d0*/  LDL.LU R10, [R1+0x22c0] ;  /* 0x0022c000010a7983 */ /* 0x000ea80000300800 */
[----:B------:R-:W2:Y:S01]  /*302e0*/  LDL.LU R11, [R1+0x22bc] ;  /* 0x0022bc00010b7983 */ /* 0x000ea20000300800 */
[----:B------:R-:W-:Y:S01]  /*302f0*/  HMMA.1688.F32.TF32 R108, R128, R12, R108 ;  /* 0x0000000c806c723c */ /* 0x000fe2000008106c */
[----:B------:R-:W-:-:S02]  /*30300*/  MOV R39, R31 ;  /* 0x0000001f00277202 */ /* 0x000fc40000000f00 */
[----:B------:R-:W2:Y:S05]  /*30310*/  LDL.LU R31, [R1+0x22b8] ;  /* 0x0022b800011f7983 */ /* 0x000eaa0000300800 */
[C---:B---3--:R-:W-:Y:S08]  /*30320*/  HMMA.1688.F32.TF32 R112, R128.reuse, R16, R112 ;  /* 0x000000108070723c */ /* 0x048ff00000081070 */
[C---:B------:R-:W-:Y:S08]  /*30330*/  HMMA.1688.F32.TF32 R116, R128.reuse, R20, R116 ;  /* 0x000000148074723c */ /* 0x040ff00000081074 */
[C---:B------:R-:W-:Y:S08]  /*30340*/  HMMA.1688.F32.TF32 R120, R128.reuse, R24, R120 ;  /* 0x000000188078723c */ /* 0x040ff00000081078 */
[C---:B------:R-:W-:Y:S08]  /*30350*/  HMMA.1688.F32.TF32 R124, R128.reuse, R28, R124 ;  /* 0x0000001c807c723c */ /* 0x040ff0000008107c */
[----:B------:R-:W-:Y:S07]  /*30360*/  HMMA.1688.F32.TF32 R128, R128, R32, R244 ;  /* 0x000000208080723c */ /* 0x000fee00000810f4 */
[----:B------:R-:W-:Y:S01]  /*30370*/  IMAD.MOV.U32 R244, RZ, RZ, R26 ;  /* 0x000000fffff47224 */ /* 0x000fe200078e001a */
[----:B------:R-:W-:Y:S01]  /*30380*/  MOV R246, R14 ;  /* 0x0000000e00f67202 */ /* 0x000fe20000000f00 */
[----:B------:R-:W3:Y:S01]  /*30390*/  LDL.LU R26, [R1+0x22b4] ;  /* 0x0022b400011a7983 */ /* 0x000ee20000300800 */
[----:B------:R-:W-:-:S02]  /*303a0*/  IMAD.MOV.U32 R245, RZ, RZ, R18 ;  /* 0x000000fffff57224 */ /* 0x000fc400078e0012 */
[----:B------:R-:W-:Y:S01]  /*303b0*/  IMAD.MOV.U32 R247, RZ, RZ, R15 ;  /* 0x000000fffff77224 */ /* 0x000fe200078e000f */
[----:B------:R-:W3:Y:S04]  /*303c0*/  LDL.LU R18, [R1+0x22b0] ;  /* 0x0022b00001127983 */ /* 0x000ee80000300800 */
[----:B------:R-:W3:Y:S04]  /*303d0*/  LDL.LU R14, [R1+0x22ac] ;  /* 0x0022ac00010e7983 */ /* 0x000ee80000300800 */
[----:B------:R-:W3:Y:S01]  /*303e0*/  LDL.LU R15, [R1+0x22a8] ;  /* 0x0022a800010f7983 */ /* 0x000ee20000300800 */
[----:B--2---:R-:W-:Y:S11]  /*303f0*/  HMMA.1688.F32.TF32 R248, R228, R10, R248 ;  /* 0x0000000ae4f8723c */ /* 0x004ff600000810f8 */
[----:B------:R-:W-:Y:S11]  /*30400*/  @!UPT UIADD3 URZ, URZ, URZ, URZ ;  /* 0x0000003f3f3ff290 */ /* 0x000ff6000fffe03f */
[----:B------:R-:W-:Y:S01]  /*30410*/  @!UPT UIADD3 URZ, URZ, URZ, URZ ;  /* 0x0000003f3f3ff290 */ /* 0x000fe2000fffe03f */
[----:B------:R1:W-:Y:S04]  /*30420*/  STL.64 [R1+0x370], R248 ;  /* 0x000370f801007387 */ /* 0x0003e80000100a00 */
[----:B------:R2:W-:Y:S01]  /*30430*/  STL.64 [R1+0x378], R250 ;  /* 0x000378fa01007387 */ /* 0x0005e20000100a00 */
[----:B-1----:R-:W-:-:S03]  /*30440*/  IMAD.MOV.U32 R248, RZ, RZ, R19 ;  /* 0x000000fffff87224 */ /* 0x002fc600078e0013 */
[----:B------:R-:W4:Y:S01]  /*30450*/  LDL.LU R19, [R1+0x22a4] ;  /* 0x0022a40001137983 */ /* 0x000f220000300800 */
[----:B------:R-:W-:Y:S01]  /*30460*/  MOV R249, R27 ;  /* 0x0000001b00f97202 */ /* 0x000fe20000000f00 */
[----:B--2---:R-:W-:Y:S02]  /*30470*/  IMAD.MOV.U32 R250, RZ, RZ, R22 ;  /* 0x000000fffffa7224 */ /* 0x004fe400078e0016 */
[----:B------:R-:W2:Y:S01]  /*30480*/  LDL.LU R27, [R1+0x22a0] ;  /* 0x0022a000011b7983 */ /* 0x000ea20000300800 */
[----:B------:R-:W-:-:S03]  /*30490*/  IMAD.MOV.U32 R251, RZ, RZ, R23 ;  /* 0x000000fffffb7224 */ /* 0x000fc600078e0017 */
[----:B------:R-:W2:Y:S04]  /*304a0*/  LDL.LU R22, [R1+0x229c] ;  /* 0x00229c0001167983 */ /* 0x000ea80000300800 */
[----:B------:R-:W2:Y:S01]  /*304b0*/  LDL.LU R23, [R1+0x2298] ;  /* 0x0022980001177983 */ /* 0x000ea20000300800 */
[C---:B---3--:R-:W-:Y:S08]  /*304c0*/  HMMA.1688.F32.TF32 R68, R228.reuse, R14, R68 ;  /* 0x0000000ee444723c */ /* 0x048ff00000081044 */
[----:B------:R-:W-:Y:S08]  /*304d0*/  HMMA.1688.F32.TF32 R52, R228, R30, R52 ;  /* 0x0000001ee434723c */ /* 0x000ff00000081034 */
[----:B------:R-:W-:Y:S07]  /*304e0*/  HMMA.1688.F32.TF32 R164, R192, R4, R164 ;  /* 0x00000004c0a4723c */ /* 0x000fee00000810a4 */
[----:B------:R-:W-:Y:S04]  /*304f0*/  STL.64 [R1+0x360], R68 ;  /* 0x0003604401007387 */ /* 0x000fe80000100a00 */
[----:B------:R1:W-:Y:S01]  /*30500*/  STL.64 [R1+0x368], R70 ;  /* 0x0003684601007387 */ /* 0x0003e20000100a00 */
[C---:B------:R-:W-:Y:S03]  /*30510*/  HMMA.1688.F32.TF32 R44, R232.reuse, R6, R44 ;  /* 0x00000006e82c723c */ /* 0x040fe6000008102c */
[----:B-1----:R-:W3:Y:S04]  /*30520*/  LDL.LU.64 R70, [R1+0x2290] ;  /* 0x0022900001467983 */ /* 0x002ee80000300a00 */
[----:B------:R-:W3:Y:S01]  /*30530*/  LDL.LU.64 R68, [R1+0x2288] ;  /* 0x0022880001447983 */ /* 0x000ee20000300a00 */
[C---:B------:R-:W-:Y:S08]  /*30540*/  HMMA.1688.F32.TF32 R40, R232.reuse, R10, R40 ;  /* 0x0000000ae828723c */ /* 0x040ff00000081028 */
[----:B------:R-:W-:Y:S08]  /*30550*/  HMMA.1688.F32.TF32 R36, R232, R14, R36 ;  /* 0x0000000ee824723c */ /* 0x000ff00000081024 */
[C---:B------:R-:W-:Y:S08]  /*30560*/  HMMA.1688.F32.TF32 R168, R192.reuse, R8, R168 ;  /* 0x00000008c0a8723c */ /* 0x040ff000000810a8 */
[C---:B------:R-:W-:Y:S08]  /*30570*/  HMMA.1688.F32.TF32 R172, R192.reuse, R12, R172 ;  /* 0x0000000cc0ac723c */ /* 0x040ff000000810ac */
[C---:B------:R-:W-:Y:S08]  /*30580*/  HMMA.1688.F32.TF32 R176, R192.reuse, R16, R176 ;  /* 0x00000010c0b0723c */ /* 0x040ff000000810b0 */
[C---:B------:R-:W-:Y:S01]  /*30590*/  HMMA.1688.F32.TF32 R180, R192.reuse, R20, R180 ;  /* 0x00000014c0b4723c */ /* 0x040fe200000810b4 */
[----:B------:R-:W-:Y:S04]  /*305a0*/  LDS R20, [R3+0x30000] ;  /* 0x0300000003147984 */ /* 0x000fe80000000800 */
[----:B------:R-:W-:Y:S03]  /*305b0*/  LDS R21, [R0+0x30000] ;  /* 0x0300000000157984 */ /* 0x000fe60000000800 */
[C---:B------:R-:W-:Y:S08]  /*305c0*/  HMMA.1688.F32.TF32 R184, R192.reuse, R24, R184 ;  /* 0x00000018c0b8723c */ /* 0x040ff000000810b8 */
[C---:B------:R-:W-:Y:S08]  /*305d0*/  HMMA.1688.F32.TF32 R188, R192.reuse, R28, R188 ;  /* 0x0000001cc0bc723c */ /* 0x040ff000000810bc */
[----:B------:R-:W-:Y:S01]  /*305e0*/  HMMA.1688.F32.TF32 R192, R192, R32, R236 ;  /* 0x00000020c0c0723c */ /* 0x000fe200000810ec */
[----:B------:R-:W-:Y:S04]  /*305f0*/  LDS R236, [R3+0x2c200] ;  /* 0x02c2000003ec7984 */ /* 0x000fe80000000800 */
[----:B------:R-:W-:Y:S04]  /*30600*/  LDS R238, [R3+0x2e200] ;  /* 0x02e2000003ee7984 */ /* 0x000fe80000000800 */
[----:B------:R-:W-:Y:S04]  /*30610*/  LDS R237, [R0+0x2c200] ;  /* 0x02c2000000ed7984 */ /* 0x000fe80000000800 */
[----:B------:R-:W1:Y:S01]  /*30620*/  LDS R239, [R0+0x2e200] ;  /* 0x02e2000000ef7984 */ /* 0x000e620000000800 */
[C---:B----4-:R-:W-:Y:S08]  /*30630*/  HMMA.1688.F32.TF32 R64, R228.reuse, R18, R64 ;  /* 0x00000012e440723c */ /* 0x050ff00000081040 */
[C---:B--2---:R-:W-:Y:S08]  /*30640*/  HMMA.1688.F32.TF32 R56, R228.reuse, R26, R56 ;  /* 0x0000001ae438723c */ /* 0x044ff00000081038 */
[C---:B------:R-:W-:Y:S08]  /*30650*/  HMMA.1688.F32.TF32 R60, R228.reuse, R22, R60 ;  /* 0x00000016e43c723c */ /* 0x040ff0000008103c */
[----:B------:R-:W-:Y:S01]  /*30660*/  IMAD.MOV.U32 R5, RZ, RZ, R65 ;  /* 0x000000ffff057224 */ /* 0x000fe200078e0041 */
[----:B------:R-:W-:Y:S01]  /*30670*/  HMMA.1688.F32.TF32 R228, R228, R34, R48 ;  /* 0x00000022e4e4723c */ /* 0x000fe20000081030 */
[----:B------:R-:W-:Y:S01]  /*30680*/  MOV R4, R64 ;  /* 0x0000004000047202 */ /* 0x000fe20000000f00 */
[----:B------:R2:W-:Y:S04]  /*30690*/  STL.64 [R1+0x358], R66 ;  /* 0x0003584201007387 */ /* 0x0005e80000100a00 */
[----:B--2---:R-:W2:Y:S04]  /*306a0*/  LDL.LU.64 R66, [R1+0x2280] ;  /* 0x0022800001427983 */ /* 0x004ea80000300a00 */
[----:B------:R-:W2:Y:S04]  /*306b0*/  LDL.LU.64 R64, [R1+0x2278] ;  /* 0x0022780001407983 */ /* 0x000ea80000300a00 */
[----:B------:R4:W-:Y:S04]  /*306c0*/  STL [R1+0x2184], R5 ;  /* 0x0021840501007387 */ /* 0x0009e80000100800 */
[----:B------:R1:W-:Y:S04]  /*306d0*/  STL [R1+0x2180], R4 ;  /* 0x0021800401007387 */ /* 0x0003e80000100800 */
[----:B------:R-:W-:Y:S04]  /*306e0*/  STL.64 [R1+0x340], R60 ;  /* 0x0003403c01007387 */ /* 0x000fe80000100a00 */
[----:B------:R3:W-:Y:S01]  /*306f0*/  STL.64 [R1+0x348], R62 ;  /* 0x0003483e01007387 */ /* 0x0007e20000100a00 */
[----:B----4-:R-:W-:Y:S01]  /*30700*/  IMAD.MOV.U32 R5, RZ, RZ, R53 ;  /* 0x000000ffff057224 */ /* 0x010fe200078e0035 */
[----:B-1----:R-:W-:-:S02]  /*30710*/  MOV R4, R54 ;  /* 0x0000003600047202 */ /* 0x002fc40000000f00 */
[----:B---3--:R-:W3:Y:S04]  /*30720*/  LDL.LU.64 R62, [R1+0x2270] ;  /* 0x00227000013e7983 */ /* 0x008ee80000300a00 */
[----:B------:R-:W3:Y:S04]  /*30730*/  LDL.LU.64 R60, [R1+0x2268] ;  /* 0x00226800013c7983 */ /* 0x000ee80000300a00 */
[----:B------:R-:W-:Y:S04]  /*30740*/  STL.64 [R1+0x330], R56 ;  /* 0x0003303801007387 */ /* 0x000fe80000100a00 */
[----:B------:R1:W-:Y:S01]  /*30750*/  STL.64 [R1+0x338], R58 ;  /* 0x0003383a01007387 */ /* 0x0003e20000100a00 */
[C---:B------:R-:W-:Y:S03]  /*30760*/  HMMA.1688.F32.TF32 R244, R232.reuse, R18, R244 ;  /* 0x00000012e8f4723c */ /* 0x040fe600000810f4 */
[----:B-1----:R-:W4:Y:S04]  /*30770*/  LDL.LU.64 R58, [R1+0x2260] ;  /* 0x00226000013a7983 */ /* 0x002f280000300a00 */
[----:B------:R-:W4:Y:S04]  /*30780*/  LDL.LU.64 R56, [R1+0x2258] ;  /* 0x0022580001387983 */ /* 0x000f280000300a00 */
[----:B------:R-:W-:Y:S04]  /*30790*/  STL [R1+0x320], R52 ;  /* 0x0003203401007387 */ /* 0x000fe80000100800 */
[----:B------:R1:W-:Y:S04]  /*307a0*/  STL [R1+0x32c], R55 ;  /* 0x00032c3701007387 */ /* 0x0003e80000100800 */
[----:B-1----:R-:W2:Y:S04]  /*307b0*/  LDL.LU.64 R54, [R1+0x2250] ;  /* 0x0022500001367983 */ /* 0x002ea80000300a00 */
[----:B------:R-:W2:Y:S04]  /*307c0*/  LDL.LU.64 R52, [R1+0x2248] ;  /* 0x0022480001347983 */ /* 0x000ea80000300a00 */
[----:B------:R-:W-:Y:S04]  /*307d0*/  STL [R1+0x218c], R4 ;  /* 0x00218c0401007387 */ /* 0x000fe80000100800 */
[----:B------:R1:W-:Y:S04]  /*307e0*/  STL [R1+0x2188], R5 ;  /* 0x0021880501007387 */ /* 0x0003e80000100800 */
[----:B------:R-:W2:Y:S04]  /*307f0*/  LDL.LU.64 R50, [R1+0x2240] ;  /* 0x0022400001327983 */ /* 0x000ea80000300a00 */
[----:B------:R-:W2:Y:S04]  /*30800*/  LDL.LU.64 R48, [R1+0x2238] ;  /* 0x0022380001307983 */ /* 0x000ea80000300a00 */
[----:B------:R1:W-:Y:S01]  /*30810*/  STL.64 [R1+0x2a0], R228 ;  /* 0x0002a0e401007387 */ /* 0x0003e20000100a00 */
[----:B------:R-:W-:Y:S03]  /*30820*/  HMMA.1688.F32.TF32 R248, R232, R22, R248 ;  /* 0x00000016e8f8723c */ /* 0x000fe600000810f8 */
[----:B------:R-:W-:Y:S01]  /*30830*/  STL.64 [R1+0x2a8], R230 ;  /* 0x0002a8e601007387 */ /* 0x000fe20000100a00 */
[----:B-1----:R-:W-:Y:S01]  /*30840*/  IMAD.MOV.U32 R5, RZ, RZ, R43 ;  /* 0x000000ffff057224 */ /* 0x002fe200078e002b */
[----:B------:R-:W-:-:S02]  /*30850*/  MOV R4, R42 ;  /* 0x0000002a00047202 */ /* 0x000fc40000000f00 */
[----:B------:R-:W2:Y:S04]  /*30860*/  LDL.LU R228, [R1] ;  /* 0x0000000001e47983 */ /* 0x000ea80000300800 */
[----:B------:R-:W2:Y:S04]  /*30870*/  LDL.LU R229, [R1+0x4] ;  /* 0x0000040001e57983 */ /* 0x000ea80000300800 */
[----:B------:R-:W-:Y:S04]  /*30880*/  STL.64 [R1+0x290], R44 ;  /* 0x0002902c01007387 */ /* 0x000fe80000100a00 */
[----:B------:R1:W-:Y:S04]  /*30890*/  STL.64 [R1+0x298], R46 ;  /* 0x0002982e01007387 */ /* 0x0003e80000100a00 */
[----:B-1----:R-:W3:Y:S04]  /*308a0*/  LDL.LU.64 R46, [R1+0x2230] ;  /* 0x00223000012e7983 */ /* 0x002ee80000300a00 */
[----:B------:R-:W3:Y:S04]  /*308b0*/  LDL.LU.64 R44, [R1+0x2228] ;  /* 0x00222800012c7983 */ /* 0x000ee80000300a00 */
[----:B------:R1:W-:Y:S04]  /*308c0*/  STL.64 [R1+0x280], R40 ;  /* 0x0002802801007387 */ /* 0x0003e80000100a00 */
[----:B------:R-:W3:Y:S04]  /*308d0*/  LDL.LU.64 R42, [R1+0x2220] ;  /* 0x00222000012a7983 */ /* 0x000ee80000300a00 */
[----:B-1----:R-:W3:Y:S04]  /*308e0*/  LDL.LU.64 R40, [R1+0x2218] ;  /* 0x0022180001287983 */ /* 0x002ee80000300a00 */
[----:B------:R1:W-:Y:S04]  /*308f0*/  STL [R1+0x2194], R5 ;  /* 0x0021940501007387 */ /* 0x0003e80000100800 */
[----:B------:R1:W-:Y:S04]  /*30900*/  STL [R1+0x2190], R4 ;  /* 0x0021900401007387 */ /* 0x0003e80000100800 */
[----:B------:R-:W-:Y:S04]  /*30910*/  STL.64 [R1+0x270], R36 ;  /* 0x0002702401007387 */ /* 0x000fe80000100a00 */
[----:B------:R1:W-:Y:S02]  /*30920*/  STL.64 [R1+0x278], R38 ;  /* 0x0002782601007387 */ /* 0x0003e40000100a00 */
[----:B-1----:R-:W-:Y:S01]  /*30930*/  IMAD.MOV.U32 R5, RZ, RZ, R246 ;  /* 0x000000ffff057224 */ /* 0x002fe200078e00f6 */
[----:B------:R-:W-:Y:S01]  /*30940*/  MOV R4, R247 ;  /* 0x000000f700047202 */ /* 0x000fe20000000f00 */
[----:B------:R-:W3:Y:S04]  /*30950*/  LDL.LU.64 R38, [R1+0x2210] ;  /* 0x0022100001267983 */ /* 0x000ee80000300a00 */
[----:B------:R-:W3:Y:S04]  /*30960*/  LDL.LU.64 R36, [R1+0x2208] ;  /* 0x0022080001247983 */ /* 0x000ee80000300a00 */
[----:B------:R1:W-:Y:S01]  /*30970*/  STL.64 [R1+0x260], R244 ;  /* 0x000260f401007387 */ /* 0x0003e20000100a00 */
[----:B------:R-:W-:-:S03]  /*30980*/  MOV R29, R250 ;  /* 0x000000fa001d7202 */ /* 0x000fc60000000f00 */
[----:B------:R-:W4:Y:S01]  /*30990*/  LDL.LU.64 R246, [R1+0x2200] ;  /* 0x0022000001f67983 */ /* 0x000f220000300a00 */
[----:B------:R-:W-:Y:S02]  /*309a0*/  IMAD.MOV.U32 R28, RZ, RZ, R251 ;  /* 0x000000ffff1c7224 */ /* 0x000fe400078e00fb */
[----:B------:R-:W-:Y:S02]  /*309b0*/  IMAD.MOV.U32 R33, RZ, RZ, R248 ;  /* 0x000000ffff217224 */ /* 0x000fe400078e00f8 */
[----:B------:R-:W-:Y:S01]  /*309c0*/  IMAD.MOV.U32 R32, RZ, RZ, R249 ;  /* 0x000000ffff207224 */ /* 0x000fe200078e00f9 */
[----:B-1----:R-:W4:Y:S04]  /*309d0*/  LDL.LU.64 R244, [R1+0x21f8] ;  /* 0x0021f80001f47983 */ /* 0x002f280000300a00 */
[----:B------:R1:W-:Y:S04]  /*309e0*/  STL [R1+0x219c], R5 ;  /* 0x00219c0501007387 */ /* 0x0003e80000100800 */
[----:B------:R1:W-:Y:S04]  /*309f0*/  STL [R1+0x2198], R4 ;  /* 0x0021980401007387 */ /* 0x0003e80000100800 */
[----:B------:R-:W4:Y:S04]  /*30a00*/  LDL.LU.64 R250, [R1+0x21f0] ;  /* 0x0021f00001fa7983 */ /* 0x000f280000300a00 */
[----:B------:R-:W4:Y:S01]  /*30a10*/  LDL.LU.64 R248, [R1+0x21e8] ;  /* 0x0021e80001f87983 */ /* 0x000f220000300a00 */
[----:B------:R-:W-:-:S02]  /*30a20*/  IMAD.MOV.U32 R230, RZ, RZ, R252 ;  /* 0x000000ffffe67224 */ /* 0x000fc400078e00fc */
[----:B------:R-:W-:Y:S01]  /*30a30*/  IMAD.MOV.U32 R231, RZ, RZ, R2 ;  /* 0x000000ffffe77224 */ /* 0x000fe200078e0002 */
[----:B------:R-:W-:Y:S04]  /*30a40*/  STL [R1+0x21ac], R28 ;  /* 0x0021ac1c01007387 */ /* 0x000fe80000100800 */
[----:B------:R-:W-:Y:S04]  /*30a50*/  STL [R1+0x21a8], R29 ;  /* 0x0021a81d01007387 */ /* 0x000fe80000100800 */
[----:B------:R-:W-:Y:S04]  /*30a60*/  STL [R1+0x21a4], R32 ;  /* 0x0021a42001007387 */ /* 0x000fe80000100800 */
[----:B------:R-:W-:Y:S01]  /*30a70*/  STL [R1+0x21a0], R33 ;  /* 0x0021a02101007387 */ /* 0x000fe20000100800 */
[----:B--2---:R-:W-:Y:S11]  /*30a80*/  HMMA.1688.F32.TF32 R228, R232, R26, R228 ;  /* 0x0000001ae8e4723c */ /* 0x004ff600000810e4 */
[----:B------:R-:W-:Y:S11]  /*30a90*/  @!UPT UIADD3 URZ, URZ, URZ, URZ ;  /* 0x0000003f3f3ff290 */ /* 0x000ff6000fffe03f */
[----:B------:R-:W-:Y:S01]  /*30aa0*/  @!UPT UIADD3 URZ, URZ, URZ, URZ ;  /* 0x0000003f3f3ff290 */ /* 0x000fe2000fffe03f */
[----:B------:R4:W-:Y:S01]  /*30ab0*/  STL.64 [R1+0x248], R230 ;  /* 0x000248e601007387 */ /* 0x0009e20000100a00 */
[----:B-1----:R-:W-:Y:S01]  /*30ac0*/  IMAD.MOV.U32 R5, RZ, RZ, R228 ;  /* 0x000000ffff057224 */ /* 0x002fe200078e00e4 */
[----:B------:R-:W-:-:S04]  /*30ad0*/  MOV R4, R229 ;  /* 0x000000e500047202 */ /* 0x000fc80000000f00 */
[----:B------:R-:W-:Y:S01]  /*30ae0*/  STL [R1+0x21b4], R5 ;  /* 0x0021b40501007387 */ /* 0x000fe20000100800 */
[----:B---3--:R-:W-:Y:S03]  /*30af0*/  HMMA.1688.F32.TF32 R36, R236, R6, R36 ;  /* 0x00000006ec24723c */ /* 0x008fe60000081024 */
[----:B------:R-:W-:Y:S05]  /*30b00*/  STL [R1+0x21b0], R4 ;  /* 0x0021b00401007387 */ /* 0x000fea0000100800 */
[----:B----4-:R-:W-:Y:S11]  /*30b10*/  HMMA.1688.F32.TF32 R228, R232, R30, R248 ;  /* 0x0000001ee8e4723c */ /* 0x010ff600000810f8 */
[----:B------:R-:W-:Y:S05]  /*30b20*/  @!UPT UIADD3 URZ, URZ, URZ, URZ ;  /* 0x0000003f3f3ff290 */ /* 0x000fea000fffe03f */
[----:B------:R-:W-:Y:S01]  /*30b30*/  IMAD.MOV.U32 R25, RZ, RZ, R36 ;  /* 0x000000ffff197224 */ /* 0x000fe200078e0024 */
[----:B------:R-:W-:Y:S01]  /*30b40*/  MOV R17, R38 ;  /* 0x0000002600117202 */ /* 0x000fe20000000f00 */
[----:B------:R-:W-:Y:S02]  /*30b50*/  IMAD.MOV.U32 R24, RZ, RZ, R37 ;  /* 0x000000ffff187224 */ /* 0x000fe400078e0025 */
[----:B------:R-:W-:Y:S02]  /*30b60*/  IMAD.MOV.U32 R16, RZ, RZ, R39 ;  /* 0x000000ffff107224 */ /* 0x000fe400078e0027 */
[----:B------:R-:W-:Y:S01]  /*30b70*/  HMMA.1688.F32.TF32 R36, R236, R10, R40 ;  /* 0x0000000aec24723c */ /* 0x000fe20000081028 */
[----:B------:R-:W-:Y:S04]  /*30b80*/  LDS R40, [R3+0x2c600] ;  /* 0x02c6000003287984 */ /* 0x000fe80000000800 */
[----:B------:R-:W-:Y:S04]  /*30b90*/  LDS R42, [R3+0x2e600] ;  /* 0x02e60000032a7984 */ /* 0x000fe80000000800 */
[----:B------:R-:W-:Y:S04]  /*30ba0*/  LDS R41, [R0+0x2c600] ;  /* 0x02c6000000297984 */ /* 0x000fe80000000800 */
[----:B------:R-:W-:Y:S01]  /*30bb0*/  LDS R43, [R0+0x2e600] ;  /* 0x02e60000002b7984 */ /* 0x000fe20000000800 */
[----:B------:R-:W-:Y:S01]  /*30bc0*/  IMAD.MOV.U32 R28, RZ, RZ, R228 ;  /* 0x000000ffff1c7224 */ /* 0x000fe200078e00e4 */
[----:B------:R-:W-:Y:S01]  /*30bd0*/  MOV R32, R230 ;  /* 0x000000e600207202 */ /* 0x000fe20000000f00 */
[----:B------:R-:W-:-:S02]  /*30be0*/  IMAD.MOV.U32 R29, RZ, RZ, R229 ;  /* 0x000000ffff1d7224 */ /* 0x000fc400078e00e5 */
[----:B------:R-:W-:Y:S02]  /*30bf0*/  IMAD.MOV.U32 R33, RZ, RZ, R231 ;  /* 0x000000ffff217224 */ /* 0x000fe400078e00e7 */
[----:B------:R-:W-:Y:S03]  /*30c00*/  HMMA.1688.F32.TF32 R228, R232, R34, R244 ;  /* 0x00000022e8e4723c */ /* 0x000fe600000810f4 */
[----:B------:R1:W-:Y:S04]  /*30c10*/  STL [R1+0x21c4], R33 ;  /* 0x0021c42101007387 */ /* 0x0003e80000100800 */
[----:B------:R2:W-:Y:S04]  /*30c20*/  STL [R1+0x21c0], R32 ;  /* 0x0021c02001007387 */ /* 0x0005e80000100800 */
[----:B------:R3:W-:Y:S01]  /*30c30*/  STL [R1+0x21bc], R28 ;  /* 0x0021bc1c01007387 */ /* 0x0007e20000100800 */
[----:B-1----:R-:W-:-:S03]  /*30c40*/  IMAD.MOV.U32 R33, RZ, RZ, R36 ;  /* 0x000000ffff217224 */ /* 0x002fc600078e0024 */
[----:B------:R1:W-:Y:S01]  /*30c50*/  STL [R1+0x21b8], R29 ;  /* 0x0021b81d01007387 */ /* 0x0003e20000100800 */
[----:B--2---:R-:W-:Y:S01]  /*30c60*/  MOV R32, R37 ;  /* 0x0000002500207202 */ /* 0x004fe20000000f00 */
[----:B---3--:R-:W-:Y:S02]  /*30c70*/  IMAD.MOV.U32 R28, RZ, RZ, R38 ;  /* 0x000000ffff1c7224 */ /* 0x008fe400078e0026 */
[----:B-1----:R-:W-:Y:S02]  /*30c80*/  IMAD.MOV.U32 R29, RZ, RZ, R39 ;  /* 0x000000ffff1d7224 */ /* 0x002fe400078e0027 */
[----:B------:R-:W-:Y:S03]  /*30c90*/  HMMA.1688.F32.TF32 R36, R236, R14, R44 ;  /* 0x0000000eec24723c */ /* 0x000fe6000008102c */
[----:B------:R-:W-:Y:S01]  /*30ca0*/  MOV R4, R231 ;  /* 0x000000e700047202 */ /* 0x000fe20000000f00 */
[----:B------:R-:W-:Y:S01]  /*30cb0*/  IMAD.MOV.U32 R5, RZ, RZ, R230 ;  /* 0x000000ffff057224 */ /* 0x000fe200078e00e6 */
[----:B------:R-:W-:Y:S04]  /*30cc0*/  STL.64 [R1+0x1a0], R228 ;  /* 0x0001a0e401007387 */ /* 0x000fe80000100a00 */
[----:B------:R1:W-:Y:S04]  /*30cd0*/  STL [R1+0x21cc], R4 ;  /* 0x0021cc0401007387 */ /* 0x0003e80000100800 */
[----:B------:R2:W-:Y:S04]  /*30ce0*/  STL [R1+0x21c8], R5 ;  /* 0x0021c80501007387 */ /* 0x0005e80000100800 */
[----:B------:R-:W-:Y:S04]  /*30cf0*/  STL [R1+0x21dc], R16 ;  /* 0x0021dc1001007387 */ /* 0x000fe80000100800 */
[----:B------:R-:W-:Y:S04]  /*30d00*/  STL [R1+0x21d8], R17 ;  /* 0x0021d81101007387 */ /* 0x000fe80000100800 */
[----:B------:R3:W-:Y:S01]  /*30d10*/  STL [R1+0x21d4], R24 ;  /* 0x0021d41801007387 */ /* 0x0007e20000100800 */
[----:B-1----:R-:W-:Y:S01]  /*30d20*/  IMAD.MOV.U32 R4, RZ, RZ, R38 ;  /* 0x000000ffff047224 */ /* 0x002fe200078e0026 */
[----:B--2---:R-:W-:-:S02]  /*30d30*/  MOV R5, R39 ;  /* 0x0000002700057202 */ /* 0x004fc40000000f00 */
[----:B------:R1:W-:Y:S04]  /*30d40*/  STL [R1+0x21d0], R25 ;  /* 0x0021d01901007387 */ /* 0x0003e80000100800 */
[----:B------:R-:W-:Y:S01]  /*30d50*/  LDS R44, [R3+0x2c400] ;  /* 0x02c40000032c7984 */ /* 0x000fe20000000800 */
[----:B---3--:R-:W-:-:S03]  /*30d60*/  MOV R24, R36 ;  /* 0x0000002400187202 */ /* 0x008fc60000000f00 */
[----:B------:R-:W-:Y:S01]  /*30d70*/  LDS R46, [R3+0x2e400] ;  /* 0x02e40000032e7984 */ /* 0x000fe20000000800 */
[----:B-1----:R-:W-:Y:S02]  /*30d80*/  IMAD.MOV.U32 R25, RZ, RZ, R37 ;  /* 0x000000ffff197224 */ /* 0x002fe400078e0025 */
[----:B------:R-:W-:Y:S01]  /*30d90*/  HMMA.1688.F32.TF32 R36, R236, R18, R48 ;  /* 0x00000012ec24723c */ /* 0x000fe20000081030 */
[----:B------:R1:W-:Y:S04]  /*30da0*/  STL [R1+0x21e4], R32 ;  /* 0x0021e42001007387 */ /* 0x0003e80000100800 */
[----:B------:R2:W-:Y:S04]  /*30db0*/  STL [R1+0x21e0], R33 ;  /* 0x0021e02101007387 */ /* 0x0005e80000100800 */
[----:B------:R-:W-:Y:S04]  /*30dc0*/  LDS R45, [R0+0x2c400] ;  /* 0x02c40000002d7984 */ /* 0x000fe80000000800 */
[----:B------:R-:W3:Y:S01]  /*30dd0*/  LDS R47, [R0+0x2e400] ;  /* 0x02e40000002f7984 */ /* 0x000ee20000000800 */
[C---:B------:R-:W-:Y:S03]  /*30de0*/  HMMA.1688.F32.TF32 R232, R240.reuse, R30, R92 ;  /* 0x0000001ef0e8723c */ /* 0x040fe6000008105c */
[----:B------:R-:W-:Y:S04]  /*30df0*/  LDS R48, [R3+0x2c500] ;  /* 0x02c5000003307984 */ /* 0x000fe80000000800 */
[----:B------:R-:W-:Y:S03]  /*30e00*/  LDS R50, [R3+0x2e500] ;  /* 0x02e5000003327984 */ /* 0x000fe60000000800 */
[----:B-1----:R-:W-:Y:S01]  /*30e10*/  IMAD.MOV.U32 R32, RZ, RZ, R36 ;  /* 0x000000ffff207224 */ /* 0x002fe200078e0024 */
[----:B------:R-:W-:Y:S01]  /*30e20*/  MOV R16, R38 ;  /* 0x0000002600107202 */ /* 0x000fe20000000f00 */
[----:B--2---:R-:W-:Y:S01]  /*30e30*/  IMAD.MOV.U32 R33, RZ, RZ, R37 ;  /* 0x000000ffff217224 */ /* 0x004fe200078e0025 */
[----:B------:R-:W-:Y:S01]  /*30e40*/  HMMA.1688.F32.TF32 R228, R240, R34, R96 ;  /* 0x00000022f0e4723c */ /* 0x000fe20000081060 */
[----:B------:R-:W-:Y:S01]  /*30e50*/  IMAD.MOV.U32 R17, RZ, RZ, R39 ;  /* 0x000000ffff117224 */ /* 0x000fe200078e0027 */
[----:B------:R-:W-:Y:S04]  /*30e60*/  LDS R49, [R0+0x2c500] ;  /* 0x02c5000000317984 */ /* 0x000fe80000000800 */
[----:B------:R-:W1:Y:S02]  /*30e70*/  LDS R51, [R0+0x2e500] ;  /* 0x02e5000000337984 */ /* 0x000e640000000800 */
        /* <DEDUP_REMOVED lines=14> */
[----:B------:R-:W-:Y:S08]  /*30f60*/  HMMA.1688.F32.TF32 R36, R236, R30, R60 ;  /* 0x0000001eec24723c */ /* 0x000ff0000008103c */
[----:B---3--:R-:W-:Y:S11]  /*30f70*/  HMMA.1688.F32.TF32 R52, R44, R10, R104 ;  /* 0x0000000a2c34723c */ /* 0x008ff60000081068 */
[----:B------:R-:W-:Y:S05]  /*30f80*/  @!UPT UIADD3 URZ, URZ, URZ, URZ ;  /* 0x0000003f3f3ff290 */ /* 0x000fea000fffe03f */
[----:B------:R-:W-:Y:S01]  /*30f90*/  IMAD.MOV.U32 R63, RZ, RZ, R36 ;  /* 0x000000ffff3f7224 */ /* 0x000fe200078e0024 */
[----:B------:R-:W-:Y:S01]  /*30fa0*/  MOV R61, R38 ;  /* 0x00000026003d7202 */ /* 0x000fe20000000f00 */
[----:B------:R-:W-:Y:S02]  /*30fb0*/  IMAD.MOV.U32 R62, RZ, RZ, R37 ;  /* 0x000000ffff3e7224 */ /* 0x000fe400078e0025 */
[----:B------:R-:W-:Y:S02]  /*30fc0*/  IMAD.MOV.U32 R60, RZ, RZ, R39 ;  /* 0x000000ffff3c7224 */ /* 0x000fe400078e0027 */
[----:B------:R-:W-:Y:S08]  /*30fd0*/  HMMA.1688.F32.TF32 R36, R236, R34, R64 ;  /* 0x00000022ec24723c */ /* 0x000ff00000081040 */
[----:B------:R-:W-:Y:S11]  /*30fe0*/  HMMA.1688.F32.TF32 R236, R240, R26, R88 ;  /* 0x0000001af0ec723c */ /* 0x000ff60000081058 */
[----:B------:R-:W-:Y:S11]  /*30ff0*/  @!UPT UIADD3 URZ, URZ, URZ, URZ ;  /* 0x0000003f3f3ff290 */ /* 0x000ff6000fffe03f */
[----:B------:R-:W-:Y:S01]  /*31000*/  @!UPT UIADD3 URZ, URZ, URZ, URZ ;  /* 0x0000003f3f3ff290 */ /* 0x000fe2000fffe03f */
[----:B------:R2:W-:Y:S04]  /*31010*/  STL [R1+0x2120], R236 ;  /* 0x002120ec01007387 */ /* 0x0005e80000100800 */
[----:B------:R-:W-:Y:S04]  /*31020*/  STL [R1+0x211c], R237 ;  /* 0x00211ced01007387 */ /* 0x000fe80000100800 */
[----:B------:R-:W-:Y:S04]  /*31030*/  STL [R1+0x2118], R238 ;  /* 0x002118ee01007387 */ /* 0x000fe80000100800 */
[----:B------:R-:W-:Y:S04]  /*31040*/  STL [R1+0x2114], R239 ;  /* 0x002114ef01007387 */ /* 0x000fe80000100800 */
[----:B------:R-:W-:Y:S01]  /*31050*/  STL [R1+0x2130], R232 ;  /* 0x002130e801007387 */ /* 0x000fe20000100800 */
[----:B--2---:R-:W-:-:S03]  /*31060*/  IMAD.MOV.U32 R236, RZ, RZ, R55 ;  /* 0x000000ffffec7224 */ /* 0x004fc600078e0037 */
[----:B------:R2:W-:Y:S04]  /*31070*/  STL [R1+0x212c], R233 ;  /* 0x00212ce901007387 */ /* 0x0005e80000100800 */
[----:B------:R3:W-:Y:S04]  /*31080*/  STL [R1+0x2128], R234 ;  /* 0x002128ea01007387 */ /* 0x0007e80000100800 */
[----:B------:R4:W-:Y:S01]  /*31090*/  STL [R1+0x2124], R235 ;  /* 0x002124eb01007387 */ /* 0x0009e20000100800 */
[----:B--2---:R-:W-:Y:S01]  /*310a0*/  IMAD.MOV.U32 R233, RZ, RZ, R52 ;  /* 0x000000ffffe97224 */ /* 0x004fe200078e0034 */
[----:B---3--:R-:W-:Y:S01]  /*310b0*/  MOV R234, R53 ;  /* 0x0000003500ea7202 */ /* 0x008fe20000000f00 */
[----:B----4-:R-:W-:-:S02]  /*310c0*/  IMAD.MOV.U32 R235, RZ, RZ, R54 ;  /* 0x000000ffffeb7224 */ /* 0x010fc400078e0036 */
[C---:B------:R-:W-:Y:S01]  /*310d0*/  HMMA.1688.F32.TF32 R52, R44.reuse, R14, R108 ;  /* 0x0000000e2c34723c */ /* 0x040fe2000008106c */
[----:B------:R2:W-:Y:S04]  /*310e0*/  STL [R1+0x213c], R228 ;  /* 0x00213ce401007387 */ /* 0x0005e80000100800 */
[----:B------:R3:W-:Y:S04]  /*310f0*/  STL [R1+0x2138], R229 ;  /* 0x002138e501007387 */ /* 0x0007e80000100800 */
[----:B------:R4:W-:Y:S11]  /*31100*/  STL [R1+0x2134], R230 ;  /* 0x002134e601007387 */ /* 0x0009f60000100800 */
[----:B------:R-:W-:Y:S04]  /*31110*/  @!UPT UIADD3 URZ, URZ, URZ, URZ ;  /* 0x0000003f3f3ff290 */ /* 0x000fe8000fffe03f */
[----:B--2---:R-:W-:Y:S01]  /*31120*/  MOV R228, R52 ;  /* 0x0000003400e47202 */ /* 0x004fe20000000f00 */
[----:B---3--:R-:W-:Y:S01]  /*31130*/  IMAD.MOV.U32 R229, RZ, RZ, R53 ;  /* 0x000000ffffe57224 */ /* 0x008fe200078e0035 */
[----:B------:R-:W-:Y:S01]  /*31140*/  MOV R232, R55 ;  /* 0x0000003700e87202 */ /* 0x000fe20000000f00 */
[----:B----4-:R-:W-:Y:S02]  /*31150*/  IMAD.MOV.U32 R230, RZ, RZ, R54 ;  /* 0x000000ffffe67224 */ /* 0x010fe400078e0036 */
[C---:B------:R-:W-:Y:S01]  /*31160*/  HMMA.1688.F32.TF32 R52, R44.reuse, R18, R112 ;  /* 0x000000122c34723c */ /* 0x040fe20000081070 */
[----:B------:R2:W-:Y:S07]  /*31170*/  STL [R1+0x2110], R231 ;  /* 0x002110e701007387 */ /* 0x0005ee0000100800 */
[C---:B------:R-:W-:Y:S11]  /*31180*/  HMMA.1688.F32.TF32 R88, R44.reuse, R6, R100 ;  /* 0x000000062c58723c */ /* 0x040ff60000081064 */
[----:B------:R-:W-:Y:S05]  /*31190*/  @!UPT UIADD3 URZ, URZ, URZ, URZ ;  /* 0x0000003f3f3ff290 */ /* 0x000fea000fffe03f */
[----:B------:R-:W-:Y:S01]  /*311a0*/  IMAD.MOV.U32 R237, RZ, RZ, R52 ;  /* 0x000000ffffed7224 */ /* 0x000fe200078e0034 */
[----:B------:R-:W-:Y:S01]  /*311b0*/  MOV R239, R54 ;  /* 0x0000003600ef7202 */ /* 0x000fe20000000f00 */
[----:B------:R-:W-:Y:S02]  /*311c0*/  IMAD.MOV.U32 R238, RZ, RZ, R53 ;  /* 0x000000ffffee7224 */ /* 0x000fe400078e0035 */
[----:B--2---:R-:W-:Y:S02]  /*311d0*/  IMAD.MOV.U32 R231, RZ, RZ, R55 ;  /* 0x000000ffffe77224 */ /* 0x004fe400078e0037 */
[----:B------:R-:W-:Y:S01]  /*311e0*/  HMMA.1688.F32.TF32 R52, R44, R22, R116 ;  /* 0x000000162c34723c */ /* 0x000fe20000081074 */
[----:B------:R-:W-:Y:S04]  /*311f0*/  STL.64 [R1+0x310], R88 ;  /* 0x0003105801007387 */ /* 0x000fe80000100a00 */
[----:B------:R-:W-:Y:S04]  /*31200*/  STL.64 [R1+0x318], R90 ;  /* 0x0003185a01007387 */ /* 0x000fe80000100a00 */
[----:B------:R2:W-:Y:S04]  /*31210*/  STL [R1+0x214c], R236 ;  /* 0x00214cec01007387 */ /* 0x0005e80000100800 */
[----:B------:R3:W-:Y:S04]  /*31220*/  STL [R1+0x2148], R235 ;  /* 0x002148eb01007387 */ /* 0x0007e80000100800 */
[----:B------:R4:W-:Y:S04]  /*31230*/  STL [R1+0x2144], R233 ;  /* 0x002144e901007387 */ /* 0x0009e80000100800 */
[----:B------:R1:W-:Y:S03]  /*31240*/  STL [R1+0x2140], R234 ;  /* 0x002140ea01007387 */ /* 0x0003e60000100800 */
[----:B--2---:R-:W-:Y:S01]  /*31250*/  IMAD.MOV.U32 R236, RZ, RZ, R52 ;  /* 0x000000ffffec7224 */ /* 0x004fe200078e0034 */
[----:B---3--:R-:W-:Y:S01]  /*31260*/  MOV R235, R53 ;  /* 0x0000003500eb7202 */ /* 0x008fe20000000f00 */
[----:B------:R-:W-:Y:S01]  /*31270*/  IMAD.MOV.U32 R67, RZ, RZ, R36 ;  /* 0x000000ffff437224 */ /* 0x000fe200078e0024 */
[----:B------:R-:W-:Y:S01]  /*31280*/  MOV R66, R37 ;  /* 0x0000002500427202 */ /* 0x000fe20000000f00 */
[----:B----4-:R-:W-:Y:S01]  /*31290*/  IMAD.MOV.U32 R233, RZ, RZ, R54 ;  /* 0x000000ffffe97224 */ /* 0x010fe200078e0036 */
[----:B------:R-:W-:Y:S01]  /*312a0*/  LDS R116, [R3+0x30300] ;  /* 0x0303000003747984 */ /* 0x000fe20000000800 */
[----:B-1----:R-:W-:-:S02]  /*312b0*/  IMAD.MOV.U32 R234, RZ, RZ, R55 ;  /* 0x000000ffffea7224 */ /* 0x002fc400078e0037 */
[----:B------:R-:W-:Y:S01]  /*312c0*/  HMMA.1688.F32.TF32 R52, R44, R26, R120 ;  /* 0x0000001a2c34723c */ /* 0x000fe20000081078 */
[----:B------:R1:W-:Y:S04]  /*312d0*/  STL [R1+0x215c], R232 ;  /* 0x00215ce801007387 */ /* 0x0003e80000100800 */
[----:B------:R2:W-:Y:S04]  /*312e0*/  STL [R1+0x2158], R230 ;  /* 0x002158e601007387 */ /* 0x0005e80000100800 */
[----:B------:R-:W-:Y:S04]  /*312f0*/  STL [R1+0x2154], R228 ;  /* 0x002154e401007387 */ /* 0x000fe80000100800 */
[----:B------:R3:W-:Y:S01]  /*31300*/  STL [R1+0x2150], R229 ;  /* 0x002150e501007387 */ /* 0x0007e20000100800 */
[----:B------:R-:W-:-:S02]  /*31310*/  IMAD.MOV.U32 R65, RZ, RZ, R38 ;  /* 0x000000ffff417224 */ /* 0x000fc400078e0026 */
[----:B------:R-:W-:Y:S01]  /*31320*/  IMAD.MOV.U32 R64, RZ, RZ, R39 ;  /* 0x000000ffff407224 */ /* 0x000fe200078e0027 */
[----:B------:R-:W-:Y:S04]  /*31330*/  LDS R118, [R3+0x32300] ;  /* 0x0323000003767984 */ /* 0x000fe80000000800 */
[----:B------:R-:W-:Y:S03]  /*31340*/  LDS R117, [R0+0x30300] ;  /* 0x0303000000757984 */ /* 0x000fe60000000800 */
[----:B-1----:R-:W-:Y:S01]  /*31350*/  MOV R232, R52 ;  /* 0x0000003400e87202 */ /* 0x002fe20000000f00 */
[----:B--2---:R-:W-:Y:S01]  /*31360*/  IMAD.MOV.U32 R230, RZ, RZ, R53 ;  /* 0x000000ffffe67224 */ /* 0x004fe200078e0035 */
[----:B---3--:R-:W-:Y:S01]  /*31370*/  MOV R229, R55 ;  /* 0x0000003700e57202 */ /* 0x008fe20000000f00 */
[----:B------:R-:W-:Y:S01]  /*31380*/  IMAD.MOV.U32 R228, RZ, RZ, R54 ;  /* 0x000000ffffe47224 */ /* 0x000fe200078e0036 */
[----:B------:R-:W-:Y:S01]  /*31390*/  LDS R119, [R0+0x32300] ;  /* 0x0323000000777984 */ /* 0x000fe20000000800 */
[C---:B------:R-:W-:Y:S08]  /*313a0*/  HMMA.1688.F32.TF32 R52, R44.reuse, R30, R124 ;  /* 0x0000001e2c34723c */ /* 0x040ff0000008107c */
[----:B------:R-:W-:Y:S11]  /*313b0*/  HMMA.1688.F32.TF32 R44, R44, R34, R128 ;  /* 0x000000222c2c723c */ /* 0x000ff60000081080 */
[----:B------:R-:W-:Y:S11]  /*313c0*/  @!UPT UIADD3 URZ, URZ, URZ, URZ ;  /* 0x0000003f3f3ff290 */ /* 0x000ff6000fffe03f */
[----:B------:R-:W-:Y:S02]  /*313d0*/  @!UPT UIADD3 URZ, URZ, URZ, URZ ;  /* 0x0000003f3f3ff290 */ /* 0x000fe4000fffe03f */
[----:B------:R-:W-:Y:S01]  /*313e0*/  IMAD.MOV.U32 R111, RZ, RZ, R44 ;  /* 0x000000ffff6f7224 */ /* 0x000fe200078e002c */
[----:B------:R-:W-:Y:S01]  /*313f0*/  MOV R110, R45 ;  /* 0x0000002d006e7202 */ /* 0x000fe20000000f00 */
[----:B------:R-:W-:Y:S02]  /*31400*/  IMAD.MOV.U32 R109, RZ, RZ, R46 ;  /* 0x000000ffff6d7224 */ /* 0x000fe400078e002e */
[----:B------:R-:W-:Y:S02]  /*31410*/  IMAD.MOV.U32 R108, RZ, RZ, R47 ;  /* 0x000000ffff6c7224 */ /* 0x000fe400078e002f */
[C---:B------:R-:W-:Y:S01]  /*31420*/  HMMA.1688.F32.TF32 R44, R48.reuse, R6, R132 ;  /* 0x00000006302c723c */ /* 0x040fe20000081084 */
[----:B------:R1:W-:Y:S04]  /*31430*/  STL [R1+0x216c], R231 ;  /* 0x00216ce701007387 */ /* 0x0003e80000100800 */
[----:B------:R2:W-:Y:S11]  /*31440*/  STL [R1+0x2168], R239 ;  /* 0x002168ef01007387 */ /* 0x0005f60000100800 */
[----:B------:R-:W-:Y:S08]  /*31450*/  @!UPT UIADD3 URZ, URZ, URZ, URZ ;  /* 0x0000003f3f3ff290 */ /* 0x000ff0000fffe03f */
[----:B------:R-:W-:Y:S01]  /*31460*/  MOV R115, R44 ;  /* 0x0000002c00737202 */ /* 0x000fe20000000f00 */
[----:B------:R-:W-:Y:S01]  /*31470*/  IMAD.MOV.U32 R114, RZ, RZ, R45 ;  /* 0x000000ffff727224 */ /* 0x000fe200078e002d */
[----:B------:R-:W-:Y:S01]  /*31480*/  MOV R112, R47 ;  /* 0x0000002f00707202 */ /* 0x000fe20000000f00 */
[----:B------:R-:W-:Y:S02]  /*31490*/  IMAD.MOV.U32 R113, RZ, RZ, R46 ;  /* 0x000000ffff717224 */ /* 0x000fe400078e002e */
[----:B------:R-:W-:Y:S01]  /*314a0*/  HMMA.1688.F32.TF32 R44, R48, R10, R136 ;  /* 0x0000000a302c723c */ /* 0x000fe20000081088 */
[----:B------:R-:W-:Y:S04]  /*314b0*/  STL [R1+0x2164], R238 ;  /* 0x002164ee01007387 */ /* 0x000fe80000100800 */
[----:B------:R-:W-:Y:S04]  /*314c0*/  STL [R1+0x2160], R237 ;  /* 0x002160ed01007387 */ /* 0x000fe80000100800 */
[----:B------:R3:W-:Y:S04]  /*314d0*/  STL [R1+0x217c], R234 ;  /* 0x00217cea01007387 */ /* 0x0007e80000100800 */
[----:B------:R4:W-:Y:S04]  /*314e0*/  STL [R1+0x2178], R233 ;  /* 0x002178e901007387 */ /* 0x0009e80000100800 */
[----:B------:R4:W-:Y:S01]  /*314f0*/  STL [R1+0x2174], R235 ;  /* 0x002174eb01007387 */ /* 0x0009e20000100800 */
[----:B-1----:R-:W-:-:S03]  /*31500*/  IMAD.MOV.U32 R231, RZ, RZ, R52 ;  /* 0x000000ffffe77224 */ /* 0x002fc600078e0034 */
[----:B------:R1:W-:Y:S01]  /*31510*/  STL [R1+0x2170], R236 ;  /* 0x002170ec01007387 */ /* 0x0003e20000100800 */
[----:B--2---:R-:W-:Y:S02]  /*31520*/  IMAD.MOV.U32 R239, RZ, RZ, R53 ;  /* 0x000000ffffef7224 */ /* 0x004fe400078e0035 */
[----:B---3--:R-:W-:Y:S02]  /*31530*/  IMAD.MOV.U32 R234, RZ, RZ, R44 ;  /* 0x000000ffffea7224 */ /* 0x008fe400078e002c */
[----:B----4-:R-:W-:Y:S01]  /*31540*/  IMAD.MOV.U32 R233, RZ, RZ, R45 ;  /* 0x000000ffffe97224 */ /* 0x010fe200078e002d */
[----:B------:R-:W-:Y:S01]  /*31550*/  MOV R235, R46 ;  /* 0x0000002e00eb7202 */ /* 0x000fe20000000f00 */
[----:B------:R-:W-:Y:S01]  /*31560*/  IMAD.MOV.U32 R237, RZ, RZ, R55 ;  /* 0x000000ffffed7224 */ /* 0x000fe200078e0037 */
[----:B------:R-:W-:Y:S01]  /*31570*/  MOV R238, R54 ;  /* 0x0000003600ee7202 */ /* 0x000fe20000000f00 */
[----:B-1----:R-:W-:Y:S02]  /*31580*/  IMAD.MOV.U32 R236, RZ, RZ, R47 ;  /* 0x000000ffffec7224 */ /* 0x002fe400078e002f */
[C---:B------:R-:W-:Y:S08]  /*31590*/  HMMA.1688.F32.TF32 R44, R48.reuse, R14, R140 ;  /* 0x0000000e302c723c */ /* 0x040ff0000008108c */
[C---:B------:R-:W-:Y:S08]  /*315a0*/  HMMA.1688.F32.TF32 R52, R48.reuse, R18, R144 ;  /* 0x000000123034723c */ /* 0x040ff00000081090 */
[C---:B------:R-:W-:Y:S07]  /*315b0*/  HMMA.1688.F32.TF32 R88, R48.reuse, R22, R148 ;  /* 0x000000163058723c */ /* 0x040fee0000081094 */
[----:B------:R-:W-:Y:S04]  /*315c0*/  STL.64 [R1+0x1f0], R44 ;  /* 0x0001f02c01007387 */ /* 0x000fe80000100a00 */
[----:B------:R1:W-:Y:S04]  /*315d0*/  STL.64 [R1+0x1f8], R46 ;  /* 0x0001f82e01007387 */ /* 0x0003e80000100a00 */
[----:B------:R-:W-:Y:S04]  /*315e0*/  STL.64 [R1+0x1e0], R52 ;  /* 0x0001e03401007387 */ /* 0x000fe80000100a00 */
[----:B------:R2:W-:Y:S01]  /*315f0*/  STL.64 [R1+0x1e8], R54 ;  /* 0x0001e83601007387 */ /* 0x0005e20000100a00 */
[C---:B-1----:R-:W-:Y:S08]  /*31600*/  HMMA.1688.F32.TF32 R44, R48.reuse, R26, R152 ;  /* 0x0000001a302c723c */ /* 0x042ff00000081098 */
[C---:B--2---:R-:W-:Y:S01]  /*31610*/  HMMA.1688.F32.TF32 R52, R48.reuse, R30, R156 ;  /* 0x0000001e3034723c */ /* 0x044fe2000008109c */
[----:B------:R-:W-:Y:S04]  /*31620*/  STL.64 [R1+0x1d0], R88 ;  /* 0x0001d05801007387 */ /* 0x000fe80000100a00 */
[----:B------:R-:W-:Y:S03]  /*31630*/  STL.64 [R1+0x1d8], R90 ;  /* 0x0001d85a01007387 */ /* 0x000fe60000100a00 */
[----:B------:R-:W-:Y:S07]  /*31640*/  HMMA.1688.F32.TF32 R48, R48, R34, R160 ;  /* 0x000000223030723c */ /* 0x000fee00000810a0 */
[----:B------:R-:W-:Y:S04]  /*31650*/  STL.64 [R1+0x1c0], R44 ;  /* 0x0001c02c01007387 */ /* 0x000fe80000100a00 */
[----:B------:R1:W-:Y:S04]  /*31660*/  STL.64 [R1+0x1c8], R46 ;  /* 0x0001c82e01007387 */ /* 0x0003e80000100a00 */
[----:B------:R-:W-:Y:S04]  /*31670*/  STL.64 [R1+0x1b0], R52 ;  /* 0x0001b03401007387 */ /* 0x000fe80000100a00 */
[----:B------:R2:W-:Y:S01]  /*31680*/  STL.64 [R1+0x1b8], R54 ;  /* 0x0001b83601007387 */ /* 0x0005e20000100a00 */
[C---:B-1----:R-:W-:Y:S08]  /*31690*/  HMMA.1688.F32.TF32 R44, R40.reuse, R6, R164 ;  /* 0x00000006282c723c */ /* 0x042ff000000810a4 */
[----:B--2---:R-:W-:Y:S01]  /*316a0*/  HMMA.1688.F32.TF32 R52, R40, R10, R168 ;  /* 0x0000000a2834723c */ /* 0x004fe200000810a8 */
[----:B------:R-:W-:Y:S04]  /*316b0*/  STL.64 [R1+0x180], R48 ;  /* 0x0001803001007387 */ /* 0x000fe80000100a00 */
[----:B------:R1:W-:Y:S10]  /*316c0*/  STL.64 [R1+0x188], R50 ;  /* 0x0001883201007387 */ /* 0x0003f40000100a00 */
[----:B------:R-:W-:Y:S04]  /*316d0*/  STL.64 [R1+0x170], R44 ;  /* 0x0001702c01007387 */ /* 0x000fe80000100a00 */
[----:B------:R2:W-:Y:S04]  /*316e0*/  STL.64 [R1+0x178], R46 ;  /* 0x0001782e01007387 */ /* 0x0005e80000100a00 */
[----:B------:R-:W-:Y:S04]  /*316f0*/  STL.64 [R1+0x160], R52 ;  /* 0x0001603401007387 */ /* 0x000fe80000100a00 */
[----:B------:R3:W-:Y:S04]  /*31700*/  STL.64 [R1+0x168], R54 ;  /* 0x0001683601007387 */ /* 0x0007e80000100a00 */
[----:B------:R-:W4:Y:S01]  /*31710*/  LDL.LU R91, [R1+0x390] ;  /* 0x00039000015b7983 */ /* 0x000f220000300800 */
        /* <DEDUP_REMOVED lines=22> */
[----:B-1----:R-:W-:Y:S11]  /*31880*/  HMMA.1688.F32.TF32 R48, R40, R14, R172 ;  /* 0x0000000e2830723c */ /* 0x002ff600000810ac */
[----:B------:R-:W-:Y:S05]  /*31890*/  @!UPT UIADD3 URZ, URZ, URZ, URZ ;  /* 0x0000003f3f3ff290 */ /* 0x000fea000fffe03f */
[----:B------:R-:W-:Y:S01]  /*318a0*/  MOV R83, R36 ;  /* 0x0000002400537202 */ /* 0x000fe20000000f00 */
[----:B------:R-:W-:Y:S01]  /*318b0*/  IMAD.MOV.U32 R82, RZ, RZ, R37 ;  /* 0x000000ffff527224 */ /* 0x000fe200078e0025 */
[----:B------:R-:W-:Y:S01]  /*318c0*/  MOV R80, R39 ;  /* 0x0000002700507202 */ /* 0x000fe20000000f00 */
[----:B------:R-:W-:Y:S02]  /*318d0*/  IMAD.MOV.U32 R81, RZ, RZ, R38 ;  /* 0x000000ffff517224 */ /* 0x000fe400078e0026 */
[----:B------:R-:W-:Y:S08]  /*318e0*/  HMMA.1688.F32.TF32 R36, R240, R22, R84 ;  /* 0x00000016f024723c */ /* 0x000ff00000081054 */
[----:B--2---:R-:W-:Y:S01]  /*318f0*/  HMMA.1688.F32.TF32 R44, R40, R18, R176 ;  /* 0x00000012282c723c */ /* 0x004fe200000810b0 */
[----:B------:R-:W-:Y:S11]  /*31900*/  STL.64 [R1+0x150], R48 ;  /* 0x0001503001007387 */ /* 0x000ff60000100a00 */
[----:B------:R-:W-:Y:S04]  /*31910*/  @!UPT UIADD3 URZ, URZ, URZ, URZ ;  /* 0x0000003f3f3ff290 */ /* 0x000fe8000fffe03f */
[----:B------:R-:W-:Y:S01]  /*31920*/  IMAD.MOV.U32 R87, RZ, RZ, R36 ;  /* 0x000000ffff577224 */ /* 0x000fe200078e0024 */
[----:B------:R-:W-:Y:S01]  /*31930*/  MOV R85, R38 ;  /* 0x0000002600557202 */ /* 0x000fe20000000f00 */
[----:B------:R-:W-:Y:S01]  /*31940*/  IMAD.MOV.U32 R86, RZ, RZ, R37 ;  /* 0x000000ffff567224 */ /* 0x000fe200078e0025 */
[----:B------:R-:W-:Y:S01]  /*31950*/  LDS R36, [R3+0x2c700] ;  /* 0x02c7000003247984 */ /* 0x000fe20000000800 */
[----:B------:R-:W-:-:S03]  /*31960*/  IMAD.MOV.U32 R84, RZ, RZ, R39 ;  /* 0x000000ffff547224 */ /* 0x000fc600078e0027 */
[----:B------:R-:W-:Y:S04]  /*31970*/  LDS R38, [R3+0x2e700] ;  /* 0x02e7000003267984 */ /* 0x000fe80000000800 */
[----:B------:R-:W-:Y:S04]  /*31980*/  LDS R37, [R0+0x2c700] ;  /* 0x02c7000000257984 */ /* 0x000fe80000000800 */
[----:B------:R-:W1:Y:S01]  /*31990*/  LDS R39, [R0+0x2e700] ;  /* 0x02e7000000277984 */ /* 0x000e620000000800 */
[C---:B---3--:R-:W-:Y:S03]  /*319a0*/  HMMA.1688.F32.TF32 R52, R40.reuse, R22, R180 ;  /* 0x000000162834723c */ /* 0x048fe600000810b4 */
[----:B------:R2:W-:Y:S04]  /*319b0*/  STL.64 [R1+0x158], R50 ;  /* 0x0001583201007387 */ /* 0x0005e80000100a00 */
[----:B------:R-:W-:Y:S04]  /*319c0*/  STL.64 [R1+0x140], R44 ;  /* 0x0001402c01007387 */ /* 0x000fe80000100a00 */
[----:B------:R3:W-:Y:S01]  /*319d0*/  STL.64 [R1+0x148], R46 ;  /* 0x0001482e01007387 */ /* 0x0007e20000100a00 */
[C---:B--2---:R-:W-:Y:S08]  /*319e0*/  HMMA.1688.F32.TF32 R48, R40.reuse, R26, R184 ;  /* 0x0000001a2830723c */ /* 0x044ff000000810b8 */
        /* <DEDUP_REMOVED lines=11> */
[C---:B--2---:R-:W-:Y:S01]  /*31aa0*/  HMMA.1688.F32.TF32 R44, R36.reuse, R10, R200 ;  /* 0x0000000a242c723c */ /* 0x044fe200000810c8 */
        /* <DEDUP_REMOVED lines=8> */
[----:B----4-:R-:W2:Y:S07]  /*31b30*/  LDSM.16.M88.4 R148, [R91+0x82180] ;  /* 0x082180005b94783b */ /* 0x010eae0000000200 */
[C---:B-1----:R-:W-:Y:S01]  /*31b40*/  HMMA.1688.F32.TF32 R40, R36.reuse, R14, R204 ;  /* 0x0000000e2428723c */ /* 0x042fe200000810cc */
[----:B------:R-:W1:Y:S04]  /*31b50*/  LDSM.16.M88.4 R144, [R91+0x83180] ;  /* 0x083180005b90783b */ /* 0x000e680000000200 */
[----:B------:R-:W-:Y:S04]  /*31b60*/  STL.64 [R1+0x50], R48 ;  /* 0x0000503001007387 */ /* 0x000fe80000100a00 */
[----:B------:R-:W-:Y:S04]  /*31b70*/  STL.64 [R1+0x58], R50 ;  /* 0x0000583201007387 */ /* 0x000fe80000100a00 */
[----:B------:R-:W3:Y:S04]  /*31b80*/  LDSM.16.M88.4 R132, [R91+0x86180] ;  /* 0x086180005b84783b */ /* 0x000ee80000000200 */
[----:B------:R-:W-:Y:S04]  /*31b90*/  STL.64 [R1+0x20], R44 ;  /* 0x0000202c01007387 */ /* 0x000fe80000100a00 */
[----:B------:R-:W-:Y:S03]  /*31ba0*/  STL.64 [R1+0x28], R46 ;  /* 0x0000282e01007387 */ /* 0x000fe60000100a00 */
[----:B------:R-:W-:Y:S01]  /*31bb0*/  IMAD.MOV.U32 R252, RZ, RZ, R42 ;  /* 0x000000fffffc7224 */ /* 0x000fe200078e002a */
[----:B------:R-:W-:Y:S01]  /*31bc0*/  MOV R2, R43 ;  /* 0x0000002b00027202 */ /* 0x000fe20000000f00 */
[----:B------:R4:W-:Y:S01]  /*31bd0*/  STL.64 [R1+0x10], R40 ;  /* 0x0000102801007387 */ /* 0x0009e20000100a00 */
[C---:B------:R-:W-:Y:S03]  /*31be0*/  HMMA.1688.F32.TF32 R244, R36.reuse, R26, R216 ;  /* 0x0000001a24f4723c */ /* 0x040fe600000810d8 */
[----:B------:R-:W-:Y:S04]  /*31bf0*/  LDSM.16.M88.4 R156, [R91+0x80180] ;  /* 0x080180005b9c783b */ /* 0x000fe80000000200 */
[----:B------:R-:W-:Y:S01]  /*31c00*/  LDSM.16.M88.4 R152, [R91+0x81180] ;  /* 0x081180005b98783b */ /* 0x000fe20000000200 */
[C---:B----4-:R-:W-:Y:S03]  /*31c10*/  HMMA.1688.F32.TF32 R40, R36.reuse, R18, R208 ;  /* 0x000000122428723c */ /* 0x050fe600000810d0 */
[----:B------:R-:W-:Y:S04]  /*31c20*/  LDSM.16.M88.4 R140, [R91+0x84180] ;  /* 0x084180005b8c783b */ /* 0x000fe80000000200 */
[----:B------:R-:W-:Y:S01]  /*31c30*/  LDSM.16.M88.4 R136, [R91+0x85180] ;  /* 0x085180005b88783b */ /* 0x000fe20000000200 */
[C---:B------:R-:W-:Y:S03]  /*31c40*/  HMMA.1688.F32.TF32 R220, R36.reuse, R30, R220 ;  /* 0x0000001e24dc723c */ /* 0x040fe600000810dc */
[----:B------:R4:W-:Y:S05]  /*31c50*/  LDSM.16.M88.4 R128, [R91+0x87180] ;  /* 0x087180005b80783b */ /* 0x0009ea0000000200 */
[----:B------:R-:W-:Y:S01]  /*31c60*/  HMMA.1688.F32.TF32 R224, R36, R34, R224 ;  /* 0x0000002224e0723c */ /* 0x000fe200000810e0 */
[----:B------:R-:W-:Y:S01]  /*31c70*/  STL.64 [R1+0x20c8], R250 ;  /* 0x0020c8fa01007387 */ /* 0x000fe20000100a00 */
[----:B------:R-:W-:Y:S01]  /*31c80*/  IMAD.MOV.U32 R69, RZ, RZ, R33 ;  /* 0x000000ffff457224 */ /* 0x000fe200078e0021 */
[----:B------:R-:W-:Y:S01]  /*31c90*/  MOV R71, R17 ;  /* 0x0000001100477202 */ /* 0x000fe20000000f00 */
[----:B------:R-:W-:Y:S01]  /*31ca0*/  IMAD.MOV.U32 R70, RZ, RZ, R16 ;  /* 0x000000ffff467224 */ /* 0x000fe200078e0010 */
[----:B------:R-:W-:Y:S01]  /*31cb0*/  MOV R101, R82 ;  /* 0x0000005200657202 */ /* 0x000fe20000000f00 */
[----:B------:R-:W-:Y:S01]  /*31cc0*/  IMAD.MOV.U32 R64, RZ, RZ, R24 ;  /* 0x000000ffff407224 */ /* 0x000fe200078e0018 */
[----:B------:R1:W-:Y:S04]  /*31cd0*/  STL.64 [R1], R40 ;  /* 0x0000002801007387 */ /* 0x0003e80000100a00 */
        /* <DEDUP_REMOVED lines=8> */
[----:B--2---:R-:W-:Y:S01]  /*31d60*/  STL [R1+0x20bc], R150 ;  /* 0x0020bc9601007387 */ /* 0x004fe20000100800 */
[----:B----4-:R-:W-:-:S03]  /*31d70*/  IMAD.MOV.U32 R91, RZ, RZ, R68 ;  /* 0x000000ffff5b7224 */ /* 0x010fc600078e0044 */
[----:B------:R-:W-:Y:S01]  /*31d80*/  STL [R1+0x20b8], R151 ;  /* 0x0020b89701007387 */ /* 0x000fe20000100800 */
[----:B------:R-:W-:-:S03]  /*31d90*/  MOV R68, R32 ;  /* 0x0000002000447202 */ /* 0x000fc60000000f00 */
[----:B-1----:R-:W-:Y:S04]  /*31da0*/  STL [R1+0x20b4], R146 ;  /* 0x0020b49201007387 */ /* 0x002fe80000100800 */
[----:B------:R-:W-:Y:S04]  /*31db0*/  STL [R1+0x20b0], R147 ;  /* 0x0020b09301007387 */ /* 0x000fe80000100800 */
[----:B---3--:R-:W-:Y:S04]  /*31dc0*/  STL [R1+0x20ac], R134 ;  /* 0x0020ac8601007387 */ /* 0x008fe80000100800 */
[----:B------:R-:W-:Y:S04]  /*31dd0*/  STL [R1+0x20a8], R135 ;  /* 0x0020a88701007387 */ /* 0x000fe80000100800 */
[----:B------:R-:W2:Y:S01]  /*31de0*/  LDL.LU R32, [R1+0x21e4] ;  /* 0x0021e40001207983 */ /* 0x000ea20000300800 */
[----:B------:R-:W-:-:S03]  /*31df0*/  IMAD.MOV.U32 R65, RZ, RZ, R25 ;  /* 0x000000ffff417224 */ /* 0x000fc600078e0019 */
[----:B------:R-:W3:Y:S01]  /*31e00*/  LDL.LU R33, [R1+0x21e0] ;  /* 0x0021e00001217983 */ /* 0x000ee20000300800 */
[----:B------:R-:W-:-:S03]  /*31e10*/  MOV R66, R4 ;  /* 0x0000000400427202 */ /* 0x000fc60000000f00 */
[----:B------:R-:W4:Y:S01]  /*31e20*/  LDL.LU R16, [R1+0x21dc] ;  /* 0x0021dc0001107983 */ /* 0x000f220000300800 */
[----:B------:R-:W-:-:S03]  /*31e30*/  IMAD.MOV.U32 R67, RZ, RZ, R5 ;  /* 0x000000ffff437224 */ /* 0x000fc600078e0005 */
[----:B------:R-:W4:Y:S04]  /*31e40*/  LDL.LU R17, [R1+0x21d8] ;  /* 0x0021d80001117983 */ /* 0x000f280000300800 */
[----:B------:R-:W4:Y:S04]  /*31e50*/  LDL.LU R24, [R1+0x21d4] ;  /* 0x0021d40001187983 */ /* 0x000f280000300800 */
[----:B------:R-:W4:Y:S04]  /*31e60*/  LDL.LU R25, [R1+0x21d0] ;  /* 0x0021d00001197983 */ /* 0x000f280000300800 */
[----:B------:R-:W4:Y:S04]  /*31e70*/  LDL.LU R4, [R1+0x21cc] ;  /* 0x0021cc0001047983 */ /* 0x000f280000300800 */
[----:B------:R-:W4:Y:S01]  /*31e80*/  LDL.LU R5, [R1+0x21c8] ;  /* 0x0021c80001057983 */ /* 0x000f220000300800 */
[----:B------:R-:W-:Y:S01]  /*31e90*/  IMAD.MOV.U32 R100, RZ, RZ, R83 ;  /* 0x000000ffff647224 */ /* 0x000fe200078e0053 */
[----:B------:R-:W-:Y:S01]  /*31ea0*/  MOV R82, R61 ;  /* 0x0000003d00527202 */ /* 0x000fe20000000f00 */
[----:B------:R-:W-:Y:S01]  /*31eb0*/  IMAD.MOV.U32 R83, RZ, RZ, R60 ;  /* 0x000000ffff537224 */ /* 0x000fe200078e003c */
[----:B------:R-:W-:Y:S01]  /*31ec0*/  LDS R22, [R3+0x32000] ;  /* 0x0320000003167984 */ /* 0x000fe20000000800 */
[----:B------:R-:W-:-:S02]  /*31ed0*/  IMAD.MOV.U32 R102, RZ, RZ, R81 ;  /* 0x000000ffff667224 */ /* 0x000fc400078e0051 */
[----:B------:R-:W-:Y:S01]  /*31ee0*/  IMAD.MOV.U32 R103, RZ, RZ, R80 ;  /* 0x000000ffff677224 */ /* 0x000fe200078e0050 */
[----:B------:R-:W1:Y:S01]  /*31ef0*/  LDS R23, [R0+0x32000] ;  /* 0x0320000000177984 */ /* 0x000e620000000800 */
[----:B------:R-:W-:Y:S02]  /*31f00*/  IMAD.MOV.U32 R81, RZ, RZ, R62 ;  /* 0x000000ffff517224 */ /* 0x000fe400078e003e */
[----:B------:R-:W-:Y:S01]  /*31f10*/  IMAD.MOV.U32 R80, RZ, RZ, R63 ;  /* 0x000000ffff507224 */ /* 0x000fe200078e003f */
[----:B------:R-:W-:Y:S01]  /*31f20*/  LDS R52, [R3+0x30100] ;  /* 0x0301000003347984 */ /* 0x000fe20000000800 */
[----:B------:R-:W-:Y:S02]  /*31f30*/  IMAD.MOV.U32 R62, RZ, RZ, R28 ;  /* 0x000000ffff3e7224 */ /* 0x000fe400078e001c */
[----:B------:R-:W-:Y:S01]  /*31f40*/  IMAD.MOV.U32 R63, RZ, RZ, R29 ;  /* 0x000000ffff3f7224 */ /* 0x000fe200078e001d */
[----:B------:R-:W-:Y:S04]  /*31f50*/  LDS R54, [R3+0x32100] ;  /* 0x0321000003367984 */ /* 0x000fe80000000800 */
[----:B------:R-:W-:Y:S04]  /*31f60*/  LDS R53, [R0+0x30100] ;  /* 0x0301000000357984 */ /* 0x000fe80000000800 */
[----:B------:R-:W1:Y:S01]  /*31f70*/  LDS R55, [R0+0x32100] ;  /* 0x0321000000377984 */ /* 0x000e620000000800 */
[----:B--2---:R-:W-:Y:S01]  /*31f80*/  MOV R61, R32 ;  /* 0x00000020003d7202 */ /* 0x004fe20000000f00 */
[----:B---3--:R-:W-:-:S02]  /*31f90*/  IMAD.MOV.U32 R60, RZ, RZ, R33 ;  /* 0x000000ffff3c7224 */ /* 0x008fc400078e0021 */
[----:B------:R-:W2:Y:S04]  /*31fa0*/  LDL.LU R33, [R1+0x21c4] ;  /* 0x0021c40001217983 */ /* 0x000ea80000300800 */
[----:B------:R-:W3:Y:S04]  /*31fb0*/  LDL.LU R32, [R1+0x21c0] ;  /* 0x0021c00001207983 */ /* 0x000ee80000300800 */
[----:B------:R-:W3:Y:S04]  /*31fc0*/  LDL.LU R28, [R1+0x21bc] ;  /* 0x0021bc00011c7983 */ /* 0x000ee80000300800 */
[----:B------:R-:W3:Y:S04]  /*31fd0*/  LDL.LU R29, [R1+0x21b8] ;  /* 0x0021b800011d7983 */ /* 0x000ee80000300800 */
[----:B------:R-:W3:Y:S01]  /*31fe0*/  LDL.LU R164, [R1+0x1a0] ;  /* 0x0001a00001a47983 */ /* 0x000ee20000300800 */
[----:B----4-:R-:W-:-:S03]  /*31ff0*/  IMAD.MOV.U32 R167, RZ, RZ, R4 ;  /* 0x000000ffffa77224 */ /* 0x010fc600078e0004 */
[----:B------:R-:W4:Y:S01]  /*32000*/  LDL.LU R165, [R1+0x1a4] ;  /* 0x0001a40001a57983 */ /* 0x000f220000300800 */
[----:B------:R-:W-:-:S03]  /*32010*/  MOV R166, R5 ;  /* 0x0000000500a67202 */ /* 0x000fc60000000f00 */
[----:B------:R-:W4:Y:S04]  /*32020*/  LDL.LU R5, [R1+0x21b4] ;  /* 0x0021b40001057983 */ /* 0x000f280000300800 */
[----:B------:R-:W4:Y:S01]  /*32030*/  LDL.LU R4, [R1+0x21b0] ;  /* 0x0021b00001047983 */ /* 0x000f220000300800 */
[----:B--2---:R-:W-:Y:S02]  /*32040*/  IMAD.MOV.U32 R51, RZ, RZ, R33 ;  /* 0x000000ffff337224 */ /* 0x004fe400078e0021 */
[----:B---3--:R-:W-:Y:S02]  /*32050*/  IMAD.MOV.U32 R50, RZ, RZ, R32 ;  /* 0x000000ffff327224 */ /* 0x008fe400078e0020 */
[----:B------:R-:W-:Y:S02]  /*32060*/  IMAD.MOV.U32 R48, RZ, RZ, R28 ;  /* 0x000000ffff307224 */ /* 0x000fe400078e001c */
[----:B------:R-:W2:Y:S01]  /*32070*/  LDL.LU R28, [R1+0x21ac] ;  /* 0x0021ac00011c7983 */ /* 0x000ea20000300800 */
[----:B------:R-:W-:-:S03]  /*32080*/  MOV R49, R29 ;  /* 0x0000001d00317202 */ /* 0x000fc60000000f00 */
[----:B------:R-:W3:Y:S04]  /*32090*/  LDL.LU R29, [R1+0x21a8] ;  /* 0x0021a800011d7983 */ /* 0x000ee80000300800 */
[----:B------:R-:W2:Y:S04]  /*320a0*/  LDL.LU R32, [R1+0x21a4] ;  /* 0x0021a40001207983 */ /* 0x000ea80000300800 */
[----:B------:R-:W2:Y:S01]  /*320b0*/  LDL.LU R33, [R1+0x21a0] ;  /* 0x0021a00001217983 */ /* 0x000ea20000300800 */
[----:B----4-:R-:W-:-:S03]  /*320c0*/  MOV R44, R5 ;  /* 0x00000005002c7202 */ /* 0x010fc60000000f00 */
[----:B------:R-:W4:Y:S01]  /*320d0*/  LDL.LU R5, [R1+0x219c] ;  /* 0x00219c0001057983 */ /* 0x000f220000300800 */
[----:B------:R-:W-:-:S03]  /*320e0*/  IMAD.MOV.U32 R45, RZ, RZ, R4 ;  /* 0x000000ffff2d7224 */ /* 0x000fc600078e0004 */
[----:B------:R-:W2:Y:S04]  /*320f0*/  LDL.LU R4, [R1+0x2198] ;  /* 0x0021980001047983 */ /* 0x000ea80000300800 */
[----:B------:R-:W3:Y:S04]  /*32100*/  LDL.LU R46, [R1+0x248] ;  /* 0x00024800012e7983 */ /* 0x000ee80000300800 */
[----:B------:R-:W3:Y:S04]  /*32110*/  LDL.LU R47, [R1+0x24c] ;  /* 0x00024c00012f7983 */ /* 0x000ee80000300800 */
[----:B------:R-:W3:Y:S04]  /*32120*/  LDL.LU R172, [R1+0x260] ;  /* 0x0002600001ac7983 */ /* 0x000ee80000300800 */
[----:B------:R-:W3:Y:S01]  /*32130*/  LDL.LU R173, [R1+0x264] ;  /* 0x0002640001ad7983 */ /* 0x000ee20000300800 */
[----:B----4-:R-:W-:-:S03]  /*32140*/  IMAD.MOV.U32 R174, RZ, RZ, R5 ;  /* 0x000000ffffae7224 */ /* 0x010fc600078e0005 */
[----:B------:R-:W4:Y:S01]  /*32150*/  LDL.LU R5, [R1+0x2194] ;  /* 0x0021940001057983 */ /* 0x000f220000300800 */
[----:B--2---:R-:W-:-:S03]  /*32160*/  MOV R175, R4 ;  /* 0x0000000400af7202 */ /* 0x004fc60000000f00 */
[----:B------:R-:W2:Y:S04]  /*32170*/  LDL.LU R4, [R1+0x2190] ;  /* 0x0021900001047983 */ /* 0x000ea80000300800 */
[----:B------:R-:W3:Y:S04]  /*32180*/  LDL.LU R176, [R1+0x270] ;  /* 0x0002700001b07983 */ /* 0x000ee80000300800 */
[----:B------:R-:W3:Y:S04]  /*32190*/  LDL.LU R177, [R1+0x274] ;  /* 0x0002740001b17983 */ /* 0x000ee80000300800 */
[----:B------:R-:W3:Y:S04]  /*321a0*/  LDL.LU R178, [R1+0x278] ;  /* 0x0002780001b27983 */ /* 0x000ee80000300800 */
[----:B------:R-:W3:Y:S04]  /*321b0*/  LDL.LU R179, [R1+0x27c] ;  /* 0x00027c0001b37983 */ /* 0x000ee80000300800 */
[----:B------:R-:W3:Y:S04]  /*321c0*/  LDL.LU R180, [R1+0x280] ;  /* 0x0002800001b47983 */ /* 0x000ee80000300800 */
[----:B------:R-:W3:Y:S01]  /*321d0*/  LDL.LU R181, [R1+0x284] ;  /* 0x0002840001b57983 */ /* 0x000ee20000300800 */
[----:B----4-:R-:W-:-:S02]  /*321e0*/  IMAD.MOV.U32 R183, RZ, RZ, R5 ;  /* 0x000000ffffb77224 */ /* 0x010fc400078e0005 */
[----:B--2---:R-:W-:Y:S02]  /*321f0*/  IMAD.MOV.U32 R182, RZ, RZ, R4 ;  /* 0x000000ffffb67224 */ /* 0x004fe400078e0004 */
[----:B------:R-:W2:Y:S04]  /*32200*/  LDL.LU R4, [R1+0x218c] ;  /* 0x00218c0001047983 */ /* 0x000ea80000300800 */
[----:B------:R-:W4:Y:S04]  /*32210*/  LDL.LU R5, [R1+0x2188] ;  /* 0x0021880001057983 */ /* 0x000f280000300800 */
[----:B------:R-:W3:Y:S04]  /*32220*/  LDL.LU R188, [R1+0x2a0] ;  /* 0x0002a00001bc7983 */ /* 0x000ee80000300800 */
[----:B------:R-:W3:Y:S04]  /*32230*/  LDL.LU R189, [R1+0x2a4] ;  /* 0x0002a40001bd7983 */ /* 0x000ee80000300800 */
[----:B------:R-:W3:Y:S04]  /*32240*/  LDL.LU R190, [R1+0x2a8] ;  /* 0x0002a80001be7983 */ /* 0x000ee80000300800 */
[----:B------:R-:W3:Y:S04]  /*32250*/  LDL.LU R191, [R1+0x2ac] ;  /* 0x0002ac0001bf7983 */ /* 0x000ee80000300800 */
[----:B------:R-:W3:Y:S01]  /*32260*/  LDL.LU R192, [R1+0x320] ;  /* 0x0003200001c07983 */ /* 0x000ee20000300800 */
[----:B--2---:R-:W-:Y:S01]  /*32270*/  IMAD.MOV.U32 R194, RZ, RZ, R4 ;  /* 0x000000ffffc27224 */ /* 0x004fe200078e0004 */
[----:B----4-:R-:W-:-:S02]  /*32280*/  MOV R193, R5 ;  /* 0x0000000500c17202 */ /* 0x010fc40000000f00 */
[----:B------:R-:W2:Y:S04]  /*32290*/  LDL.LU R5, [R1+0x2184] ;  /* 0x0021840001057983 */ /* 0x000ea80000300800 */
[----:B------:R-:W2:Y:S04]  /*322a0*/  LDL.LU R4, [R1+0x2180] ;  /* 0x0021800001047983 */ /* 0x000ea80000300800 */
        /* <DEDUP_REMOVED lines=11> */
[----:B------:R-:W1:Y:S04]  /*32360*/  LDL.LU R240, [R1+0x380] ;  /* 0x0003800001f07983 */ /* 0x000e680000300800 */
[----:B------:R-:W1:Y:S04]  /*32370*/  LDL.LU R241, [R1+0x384] ;  /* 0x0003840001f17983 */ /* 0x000e680000300800 */
[----:B------:R-:W1:Y:S04]  /*32380*/  LDL.LU R242, [R1+0x388] ;  /* 0x0003880001f27983 */ /* 0x000e680000300800 */
[----:B------:R-:W1:Y:S04]  /*32390*/  LDL.LU R243, [R1+0x38c] ;  /* 0x00038c0001f37983 */ /* 0x000e680000300800 */
        /* <DEDUP_REMOVED lines=10> */
[----:B------:R-:W-:-:S03]  /*32440*/  IMAD.MOV.U32 R204, RZ, RZ, R234 ;  /* 0x000000ffffcc7224 */ /* 0x000fc600078e00ea */
[----:B------:R-:W2:Y:S01]  /*32450*/  LDL.LU R186, [R1+0x298] ;  /* 0x0002980001ba7983 */ /* 0x000ea20000300800 */
[----:B------:R-:W-:-:S03]  /*32460*/  MOV R205, R233 ;  /* 0x000000e900cd7202 */ /* 0x000fc60000000f00 */
[----:B------:R-:W2:Y:S01]  /*32470*/  LDL.LU R187, [R1+0x29c] ;  /* 0x00029c0001bb7983 */ /* 0x000ea20000300800 */
[----:B------:R-:W-:Y:S02]  /*32480*/  IMAD.MOV.U32 R206, RZ, RZ, R235 ;  /* 0x000000ffffce7224 */ /* 0x000fe400078e00eb */
[----:B------:R-:W-:Y:S01]  /*32490*/  IMAD.MOV.U32 R207, RZ, RZ, R236 ;  /* 0x000000ffffcf7224 */ /* 0x000fe200078e00ec */
[C---:B-1----:R-:W-:Y:S11]  /*324a0*/  HMMA.1688.F32.TF32 R240, R20.reuse, R156, R240 ;  /* 0x0000009c14f0723c */ /* 0x042ff600000810f0 */
[----:B------:R-:W-:Y:S11]  /*324b0*/  @!UPT UIADD3 URZ, URZ, URZ, URZ ;  /* 0x0000003f3f3ff290 */ /* 0x000ff6000fffe03f */
[----:B------:R-:W-:Y:S01]  /*324c0*/  @!UPT UIADD3 URZ, URZ, URZ, URZ ;  /* 0x0000003f3f3ff290 */ /* 0x000fe2000fffe03f */
[----:B------:R-:W-:Y:S04]  /*324d0*/  STL.64 [R1+0x2108], R242 ;  /* 0x002108f201007387 */ /* 0x000fe80000100a00 */
[----:B------:R-:W-:Y:S04]  /*324e0*/  STL.64 [R1+0x2100], R240 ;  /* 0x002100f001007387 */ /* 0x000fe80000100a00 */
        /* <DEDUP_REMOVED lines=11> */
[----:B---3--:R-:W-:Y:S01]  /*325a0*/  HMMA.1688.F32.TF32 R16, R20, R132, R192 ;  /* 0x000000841410723c */ /* 0x008fe200000810c0 */
[----:B------:R-:W-:Y:S01]  /*325b0*/  IMAD.MOV.U32 R93, RZ, RZ, R74 ;  /* 0x000000ffff5d7224 */ /* 0x000fe200078e004a */
[----:B------:R-:W-:Y:S01]  /*325c0*/  MOV R94, R73 ;  /* 0x00000049005e7202 */ /* 0x000fe20000000f00 */
[----:B------:R-:W-:Y:S01]  /*325d0*/  IMAD.MOV.U32 R95, RZ, RZ, R72 ;  /* 0x000000ffff5f7224 */ /* 0x000fe200078e0048 */
[----:B------:R-:W-:Y:S01]  /*325e0*/  MOV R74, R9 ;  /* 0x00000009004a7202 */ /* 0x000fe20000000f00 */
[----:B------:R-:W-:-:S02]  /*325f0*/  IMAD.MOV.U32 R72, RZ, RZ, R13 ;  /* 0x000000ffff487224 */ /* 0x000fc400078e000d */
[----:B------:R-:W-:Y:S01]  /*32600*/  MOV R192, R231 ;  /* 0x000000e700c07202 */ /* 0x000fe20000000f00 */
[----:B------:R-:W-:Y:S01]  /*32610*/  IMAD.MOV.U32 R73, RZ, RZ, R12 ;  /* 0x000000ffff497224 */ /* 0x000fe200078e000c */
[----:B------:R-:W3:Y:S01]  /*32620*/  LDL.LU R231, [R1+0x216c] ;  /* 0x00216c0001e77983 */ /* 0x000ee20000300800 */
[----:B------:R-:W-:Y:S01]  /*32630*/  IMAD.MOV.U32 R75, RZ, RZ, R8 ;  /* 0x000000ffff4b7224 */ /* 0x000fe200078e0008 */
[C---:B--2---:R-:W-:Y:S01]  /*32640*/  HMMA.1688.F32.TF32 R120, R20.reuse, R152, R120 ;  /* 0x000000981478723c */ /* 0x044fe20000081078 */
[----:B------:R-:W-:Y:S01]  /*32650*/  IMAD.MOV.U32 R193, RZ, RZ, R239 ;  /* 0x000000ffffc17224 */ /* 0x000fe200078e00ef */
[----:B------:R-:W-:Y:S01]  /*32660*/  MOV R195, R237 ;  /* 0x000000ed00c37202 */ /* 0x000fe20000000f00 */
[----:B------:R-:W2:Y:S01]  /*32670*/  LDL.LU R239, [R1+0x2168] ;  /* 0x0021680001ef7983 */ /* 0x000ea20000300800 */
[----:B------:R-:W-:Y:S01]  /*32680*/  IMAD.MOV.U32 R194, RZ, RZ, R238 ;  /* 0x000000ffffc27224 */ /* 0x000fe200078e00ee */
[----:B------:R-:W-:Y:S01]  /*32690*/  MOV R96, R79 ;  /* 0x0000004f00607202 */ /* 0x000fe20000000f00 */
[----:B------:R-:W-:Y:S01]  /*326a0*/  IMAD.MOV.U32 R97, RZ, RZ, R78 ;  /* 0x000000ffff617224 */ /* 0x000fe200078e004e */
[----:B------:R-:W2:Y:S01]  /*326b0*/  LDL.LU R238, [R1+0x2164] ;  /* 0x0021640001ee7983 */ /* 0x000ea20000300800 */
[----:B------:R-:W-:Y:S01]  /*326c0*/  HMMA.1688.F32.TF32 R124, R20, R148, R124 ;  /* 0x00000094147c723c */ /* 0x000fe2000008107c */
[----:B------:R-:W-:-:S02]  /*326d0*/  IMAD.MOV.U32 R78, RZ, RZ, R57 ;  /* 0x000000ffff4e7224 */ /* 0x000fc400078e0039 */
[----:B------:R-:W2:Y:S01]  /*326e0*/  LDL.LU R237, [R1+0x2160] ;  /* 0x0021600001ed7983 */ /* 0x000ea20000300800 */
[----:B------:R-:W-:-:S04]  /*326f0*/  IMAD.MOV.U32 R79, RZ, RZ, R56 ;  /* 0x000000ffff4f7224 */ /* 0x000fc800078e0038 */
[----:B------:R-:W-:Y:S01]  /*32700*/  HMMA.1688.F32.TF32 R4, R20, R144, R4 ;  /* 0x000000901404723c */ /* 0x000fe20000081004 */
[----:B------:R-:W-:Y:S01]  /*32710*/  MOV R56, R25 ;  /* 0x0000001900387202 */ /* 0x000fe20000000f00 */
[----:B------:R-:W-:-:S06]  /*32720*/  IMAD.MOV.U32 R57, RZ, RZ, R24 ;  /* 0x000000ffff397224 */ /* 0x000fcc00078e0018 */
        /* <DEDUP_REMOVED lines=9> */
[----:B------:R-:W-:Y:S02]  /*327c0*/  HMMA.1688.F32.TF32 R20, R20, R128, R188 ;  /* 0x000000801414723c */ /* 0x000fe400000810bc */
[----:B------:R-:W1:Y:S05]  /*327d0*/  LDS R199, [R0+0x32400] ;  /* 0x0324000000c77984 */ /* 0x000e6a0000000800 */
[----:B------:R-:W-:Y:S01]  /*327e0*/  IMAD.MOV.U32 R188, RZ, RZ, R232 ;  /* 0x000000ffffbc7224 */ /* 0x000fe200078e00e8 */
[----:B------:R-:W-:Y:S01]  /*327f0*/  MOV R190, R228 ;  /* 0x000000e400be7202 */ /* 0x000fe20000000f00 */
[----:B------:R-:W3:Y:S01]  /*32800*/  LDL.LU R232, [R1+0x215c] ;  /* 0x00215c0001e87983 */ /* 0x000ee20000300800 */
[----:B------:R-:W-:Y:S01]  /*32810*/  IMAD.MOV.U32 R189, RZ, RZ, R230 ;  /* 0x000000ffffbd7224 */ /* 0x000fe200078e00e6 */
[----:B------:R-:W-:Y:S01]  /*32820*/  HMMA.1688.F32.TF32 R24, R52, R156, R184 ;  /* 0x0000009c3418723c */ /* 0x000fe200000810b8 */
[----:B------:R-:W-:Y:S01]  /*32830*/  IMAD.MOV.U32 R191, RZ, RZ, R229 ;  /* 0x000000ffffbf7224 */ /* 0x000fe200078e00e5 */
[----:B------:R-:W3:Y:S04]  /*32840*/  LDL.LU R230, [R1+0x2158] ;  /* 0x0021580001e67983 */ /* 0x000ee80000300800 */
[----:B------:R-:W3:Y:S04]  /*32850*/  LDL.LU R228, [R1+0x2154] ;  /* 0x0021540001e47983 */ /* 0x000ee80000300800 */
[----:B------:R-:W3:Y:S01]  /*32860*/  LDL.LU R229, [R1+0x2150] ;  /* 0x0021500001e57983 */ /* 0x000ee20000300800 */
[----:B----4-:R-:W-:-:S02]  /*32870*/  IMAD.MOV.U32 R187, RZ, RZ, R234 ;  /* 0x000000ffffbb7224 */ /* 0x010fc400078e00ea */
[----:B------:R-:W-:Y:S01]  /*32880*/  IMAD.MOV.U32 R186, RZ, RZ, R233 ;  /* 0x000000ffffba7224 */ /* 0x000fe200078e00e9 */
[----:B------:R-:W-:Y:S01]  /*32890*/  MOV R185, R235 ;  /* 0x000000eb00b97202 */ /* 0x000fe20000000f00 */
[----:B------:R-:W-:Y:S02]  /*328a0*/  IMAD.MOV.U32 R184, RZ, RZ, R236 ;  /* 0x000000ffffb87224 */ /* 0x000fe400078e00ec */
[----:B------:R-:W4:Y:S04]  /*328b0*/  LDL.LU R236, [R1+0x214c] ;  /* 0x00214c0001ec7983 */ /* 0x000f280000300800 */
[----:B------:R-:W4:Y:S04]  /*328c0*/  LDL.LU R235, [R1+0x2148] ;  /* 0x0021480001eb7983 */ /* 0x000f280000300800 */
[----:B------:R-:W4:Y:S04]  /*328d0*/  LDL.LU R233, [R1+0x2144] ;  /* 0x0021440001e97983 */ /* 0x000f280000300800 */
[----:B------:R-:W4:Y:S01]  /*328e0*/  LDL.LU R234, [R1+0x2140] ;  /* 0x0021400001ea7983 */ /* 0x000f220000300800 */
[C---:B------:R-:W-:Y:S08]  /*328f0*/  HMMA.1688.F32.TF32 R32, R52.reuse, R148, R176 ;  /* 0x000000943420723c */ /* 0x040ff000000810b0 */
[C---:B------:R-:W-:Y:S08]  /*32900*/  HMMA.1688.F32.TF32 R36, R52.reuse, R144, R172 ;  /* 0x000000903424723c */ /* 0x040ff000000810ac */
[C---:B------:R-:W-:Y:S08]  /*32910*/  HMMA.1688.F32.TF32 R40, R52.reuse, R140, R168 ;  /* 0x0000008c3428723c */ /* 0x040ff000000810a8 */
[----:B------:R-:W-:Y:S07]  /*32920*/  HMMA.1688.F32.TF32 R28, R52, R152, R180 ;  /* 0x00000098341c723c */ /* 0x000fee00000810b4 */
[----:B--2---:R-:W-:Y:S01]  /*32930*/  IMAD.MOV.U32 R180, RZ, RZ, R237 ;  /* 0x000000ffffb47224 */ /* 0x004fe200078e00ed */
[----:B------:R-:W-:Y:S01]  /*32940*/  MOV R181, R238 ;  /* 0x000000ee00b57202 */ /* 0x000fe20000000f00 */
[----:B------:R-:W-:Y:S01]  /*32950*/  IMAD.MOV.U32 R182, RZ, RZ, R239 ;  /* 0x000000ffffb67224 */ /* 0x000fe200078e00ef */
[----:B---3--:R-:W-:Y:S01]  /*32960*/  MOV R179, R232 ;  /* 0x000000e800b37202 */ /* 0x008fe20000000f00 */
[----:B------:R-:W-:Y:S01]  /*32970*/  IMAD.MOV.U32 R178, RZ, RZ, R230 ;  /* 0x000000ffffb27224 */ /* 0x000fe200078e00e6 */
[----:B------:R-:W-:-:S02]  /*32980*/  MOV R176, R228 ;  /* 0x000000e400b07202 */ /* 0x000fc40000000f00 */
[----:B------:R-:W2:Y:S01]  /*32990*/  LDL.LU R228, [R1+0x213c] ;  /* 0x00213c0001e47983 */ /* 0x000ea20000300800 */
[----:B------:R-:W-:-:S03]  /*329a0*/  IMAD.MOV.U32 R177, RZ, RZ, R229 ;  /* 0x000000ffffb17224 */ /* 0x000fc600078e00e5 */
[----:B------:R-:W2:Y:S04]  /*329b0*/  LDL.LU R229, [R1+0x2138] ;  /* 0x0021380001e57983 */ /* 0x000ea80000300800 */
[----:B------:R-:W2:Y:S04]  /*329c0*/  LDL.LU R230, [R1+0x2134] ;  /* 0x0021340001e67983 */ /* 0x000ea80000300800 */
[----:B------:R-:W3:Y:S01]  /*329d0*/  LDL.LU R232, [R1+0x2130] ;  /* 0x0021300001e87983 */ /* 0x000ee20000300800 */
[----:B------:R-:W-:Y:S02]  /*329e0*/  IMAD.MOV.U32 R183, RZ, RZ, R231 ;  /* 0x000000ffffb77224 */ /* 0x000fe400078e00e7 */
[----:B----4-:R-:W-:Y:S01]  /*329f0*/  IMAD.MOV.U32 R175, RZ, RZ, R236 ;  /* 0x000000ffffaf7224 */ /* 0x010fe200078e00ec */
[----:B------:R-:W-:Y:S01]  /*32a00*/  MOV R174, R235 ;  /* 0x000000eb00ae7202 */ /* 0x000fe20000000f00 */
[----:B------:R-:W-:-:S02]  /*32a10*/  IMAD.MOV.U32 R172, RZ, RZ, R233 ;  /* 0x000000ffffac7224 */ /* 0x000fc400078e00e9 */
[----:B------:R-:W3:Y:S01]  /*32a20*/  LDL.LU R233, [R1+0x212c] ;  /* 0x00212c0001e97983 */ /* 0x000ee20000300800 */
[----:B------:R-:W-:-:S03]  /*32a30*/  IMAD.MOV.U32 R173, RZ, RZ, R234 ;  /* 0x000000ffffad7224 */ /* 0x000fc600078e00ea */
[----:B------:R-:W3:Y:S04]  /*32a40*/  LDL.LU R234, [R1+0x2128] ;  /* 0x0021280001ea7983 */ /* 0x000ee80000300800 */
[----:B------:R-:W3:Y:S04]  /*32a50*/  LDL.LU R235, [R1+0x2124] ;  /* 0x0021240001eb7983 */ /* 0x000ee80000300800 */
[----:B------:R-:W4:Y:S04]  /*32a60*/  LDL.LU R236, [R1+0x2120] ;  /* 0x0021200001ec7983 */ /* 0x000f280000300800 */
[----:B------:R-:W2:Y:S04]  /*32a70*/  LDL.LU R168, [R1+0x310] ;  /* 0x0003100001a87983 */ /* 0x000ea80000300800 */
[----:B------:R-:W2:Y:S04]  /*32a80*/  LDL.LU R169, [R1+0x314] ;  /* 0x0003140001a97983 */ /* 0x000ea80000300800 */
[----:B------:R-:W2:Y:S04]  /*32a90*/  LDL.LU R170, [R1+0x318] ;  /* 0x0003180001aa7983 */ /* 0x000ea80000300800 */
[----:B------:R-:W2:Y:S04]  /*32aa0*/  LDL.LU R171, [R1+0x31c] ;  /* 0x00031c0001ab7983 */ /* 0x000ea80000300800 */
[----:B------:R-:W4:Y:S04]  /*32ab0*/  LDL.LU R237, [R1+0x211c] ;  /* 0x00211c0001ed7983 */ /* 0x000f280000300800 */
[----:B------:R-:W4:Y:S04]  /*32ac0*/  LDL.LU R238, [R1+0x2118] ;  /* 0x0021180001ee7983 */ /* 0x000f280000300800 */
[----:B------:R-:W4:Y:S04]  /*32ad0*/  LDL.LU R239, [R1+0x2114] ;  /* 0x0021140001ef7983 */ /* 0x000f280000300800 */
[----:B------:R-:W2:Y:S01]  /*32ae0*/  LDL.LU R231, [R1+0x2110] ;  /* 0x0021100001e77983 */ /* 0x000ea20000300800 */
[----:B------:R-:W-:Y:S01]  /*32af0*/  IMAD.MOV.U32 R208, RZ, RZ, R111 ;  /* 0x000000ffffd07224 */ /* 0x000fe200078e006f */
[----:B------:R-:W-:Y:S01]  /*32b00*/  MOV R210, R109 ;  /* 0x0000006d00d27202 */ /* 0x000fe20000000f00 */
[----:B------:R-:W-:-:S02]  /*32b10*/  IMAD.MOV.U32 R209, RZ, RZ, R110 ;  /* 0x000000ffffd17224 */ /* 0x000fc400078e006e */
[----:B------:R-:W-:Y:S01]  /*32b20*/  IMAD.MOV.U32 R211, RZ, RZ, R108 ;  /* 0x000000ffffd37224 */ /* 0x000fe200078e006c */
[----:B-1----:R-:W-:Y:S01]  /*32b30*/  HMMA.1688.F32.TF32 R192, R196, R132, R192 ;  /* 0x00000084c4c0723c */ /* 0x002fe200000810c0 */
[----:B------:R-:W-:Y:S01]  /*32b40*/  MOV R200, R115 ;  /* 0x0000007300c87202 */ /* 0x000fe20000000f00 */
[----:B------:R-:W-:Y:S01]  /*32b50*/  IMAD.MOV.U32 R201, RZ, RZ, R114 ;  /* 0x000000ffffc97224 */ /* 0x000fe200078e0072 */
[----:B------:R-:W-:Y:S01]  /*32b60*/  MOV R203, R112 ;  /* 0x0000007000cb7202 */ /* 0x000fe20000000f00 */
[----:B------:R-:W-:-:S04]  /*32b70*/  IMAD.MOV.U32 R202, RZ, RZ, R113 ;  /* 0x000000ffffca7224 */ /* 0x000fc800078e0071 */
[C---:B------:R-:W-:Y:S08]  /*32b80*/  HMMA.1688.F32.TF32 R172, R196.reuse, R152, R172 ;  /* 0x00000098c4ac723c */ /* 0x040ff000000810ac */
[C---:B------:R-:W-:Y:S08]  /*32b90*/  HMMA.1688.F32.TF32 R176, R196.reuse, R148, R176 ;  /* 0x00000094c4b0723c */ /* 0x040ff000000810b0 */
[C---:B------:R-:W-:Y:S08]  /*32ba0*/  HMMA.1688.F32.TF32 R180, R196.reuse, R144, R180 ;  /* 0x00000090c4b4723c */ /* 0x040ff000000810b4 */
[C---:B------:R-:W-:Y:S08]  /*32bb0*/  HMMA.1688.F32.TF32 R184, R196.reuse, R140, R184 ;  /* 0x0000008cc4b8723c */ /* 0x040ff000000810b8 */
[----:B------:R-:W-:Y:S01]  /*32bc0*/  HMMA.1688.F32.TF32 R188, R196, R136, R188 ;  /* 0x00000088c4bc723c */ /* 0x000fe200000810bc */
[----:B------:R-:W-:Y:S04]  /*32bd0*/  STL [R1+0x2058], R192 ;  /* 0x002058c001007387 */ /* 0x000fe80000100800 */
[----:B------:R-:W-:Y:S04]  /*32be0*/  STL [R1+0x2054], R193 ;  /* 0x002054c101007387 */ /* 0x000fe80000100800 */
[----:B------:R-:W-:Y:S04]  /*32bf0*/  STL [R1+0x2050], R194 ;  /* 0x002050c201007387 */ /* 0x000fe80000100800 */
[----:B------:R-:W-:Y:S01]  /*32c00*/  STL [R1+0x204c], R195 ;  /* 0x00204cc301007387 */ /* 0x000fe20000100800 */
[----:B------:R-:W-:Y:S01]  /*32c10*/  IMAD.MOV.U32 R104, RZ, RZ, R87 ;  /* 0x000000ffff687224 */ /* 0x000fe200078e0057 */
[----:B------:R-:W-:Y:S01]  /*32c20*/  MOV R106, R85 ;  /* 0x00000055006a7202 */ /* 0x000fe20000000f00 */
[----:B------:R-:W-:-:S02]  /*32c30*/  IMAD.MOV.U32 R105, RZ, RZ, R86 ;  /* 0x000000ffff697224 */ /* 0x000fc400078e0056 */
[----:B------:R-:W-:Y:S01]  /*32c40*/  IMAD.MOV.U32 R107, RZ, RZ, R84 ;  /* 0x000000ffff6b7224 */ /* 0x000fe200078e0054 */
[C---:B------:R-:W-:Y:S01]  /*32c50*/  HMMA.1688.F32.TF32 R88, R116.reuse, R156, R88 ;  /* 0x0000009c7458723c */ /* 0x040fe20000081058 */
[----:B------:R-:W-:Y:S04]  /*32c60*/  LDS R84, [R3+0x30200] ;  /* 0x0302000003547984 */ /* 0x000fe80000000800 */
[----:B------:R-:W-:Y:S03]  /*32c70*/  LDS R86, [R3+0x32200] ;  /* 0x0322000003567984 */ /* 0x000fe60000000800 */
[C---:B------:R-:W-:Y:S01]  /*32c80*/  HMMA.1688.F32.TF32 R92, R116.reuse, R152, R92 ;  /* 0x00000098745c723c */ /* 0x040fe2000008105c */
[----:B------:R-:W-:Y:S04]  /*32c90*/  LDS R85, [R0+0x30200] ;  /* 0x0302000000557984 */ /* 0x000fe80000000800 */
[----:B------:R-:W-:Y:S03]  /*32ca0*/  LDS R87, [R0+0x32200] ;  /* 0x0322000000577984 */ /* 0x000fe60000000800 */
[C---:B------:R-:W-:Y:S08]  /*32cb0*/  HMMA.1688.F32.TF32 R96, R116.reuse, R148, R96 ;  /* 0x000000947460723c */ /* 0x040ff00000081060 */
[C---:B------:R-:W-:Y:S08]  /*32cc0*/  HMMA.1688.F32.TF32 R100, R116.reuse, R144, R100 ;  /* 0x000000907464723c */ /* 0x040ff00000081064 */
[C---:B------:R-:W-:Y:S08]  /*32cd0*/  HMMA.1688.F32.TF32 R104, R116.reuse, R140, R104 ;  /* 0x0000008c7468723c */ /* 0x040ff00000081068 */
[----:B----4-:R-:W-:Y:S01]  /*32ce0*/  HMMA.1688.F32.TF32 R108, R116, R136, R236 ;  /* 0x00000088746c723c */ /* 0x010fe200000810ec */
[----:B------:R-:W-:Y:S04]  /*32cf0*/  LDS R236, [R3+0x30500] ;  /* 0x0305000003ec7984 */ /* 0x000fe80000000800 */
[----:B------:R-:W-:Y:S04]  /*32d00*/  LDS R238, [R3+0x32500] ;  /* 0x0325000003ee7984 */ /* 0x000fe80000000800 */
[----:B------:R-:W-:Y:S04]  /*32d10*/  LDS R237, [R0+0x30500] ;  /* 0x0305000000ed7984 */ /* 0x000fe80000000800 */
[----:B------:R-:W1:Y:S01]  /*32d20*/  LDS R239, [R0+0x32500] ;  /* 0x0325000000ef7984 */ /* 0x000e620000000800 */
[C---:B--2---:R-:W-:Y:S08]  /*32d30*/  HMMA.1688.F32.TF32 R168, R196.reuse, R156, R168 ;  /* 0x0000009cc4a8723c */ /* 0x044ff000000810a8 */
[----:B------:R-:W-:Y:S08]  /*32d40*/  HMMA.1688.F32.TF32 R196, R196, R128, R208 ;  /* 0x00000080c4c4723c */ /* 0x000ff000000810d0 */
[----:B-1----:R-:W-:Y:S11]  /*32d50*/  HMMA.1688.F32.TF32 R200, R236, R156, R200 ;  /* 0x0000009cecc8723c */ /* 0x002ff600000810c8 */
[----:B------:R-:W-:Y:S04]  /*32d60*/  @!UPT UIADD3 URZ, URZ, URZ, URZ ;  /* 0x0000003f3f3ff290 */ /* 0x000fe8000fffe03f */
        /* <DEDUP_REMOVED lines=24> */
[C---:B---3--:R-:W-:Y:S03]  /*32ef0*/  HMMA.1688.F32.TF32 R112, R116.reuse, R132, R232 ;  /* 0x000000847470723c */ /* 0x048fe600000810e8 */
[----:B------:R-:W4:Y:S04]  /*32f00*/  LDL.LU R216, [R1+0x1d0] ;  /* 0x0001d00001d87983 */ /* 0x000f280000300800 */
[----:B------:R-:W4:Y:S04]  /*32f10*/  LDL.LU R217, [R1+0x1d4] ;  /* 0x0001d40001d97983 */ /* 0x000f280000300800 */
[----:B------:R-:W4:Y:S04]  /*32f20*/  LDL.LU R218, [R1+0x1d8] ;  /* 0x0001d80001da7983 */ /* 0x000f280000300800 */
[----:B------:R-:W4:Y:S01]  /*32f30*/  LDL.LU R219, [R1+0x1dc] ;  /* 0x0001dc0001db7983 */ /* 0x000f220000300800 */
[----:B------:R-:W-:Y:S03]  /*32f40*/  HMMA.1688.F32.TF32 R116, R116, R128, R228 ;  /* 0x000000807474723c */ /* 0x000fe600000810e4 */
        /* <DEDUP_REMOVED lines=24> */
[C---:B------:R-:W-:Y:S11]  /*330d0*/  HMMA.1688.F32.TF32 R204, R236.reuse, R152, R204 ;  /* 0x00000098eccc723c */ /* 0x040ff600000810cc */
[----:B------:R-:W-:Y:S11]  /*330e0*/  @!UPT UIADD3 URZ, URZ, URZ, URZ ;  /* 0x0000003f3f3ff290 */ /* 0x000ff6000fffe03f */
[----:B------:R-:W-:Y:S01]  /*330f0*/  @!UPT UIADD3 URZ, URZ, URZ, URZ ;  /* 0x0000003f3f3ff290 */ /* 0x000fe2000fffe03f */
[----:B------:R-:W-:Y:S04]  /*33100*/  STL [R1+0x2074], R204 ;  /* 0x002074cc01007387 */ /* 0x000fe80000100800 */
[----:B------:R-:W-:Y:S04]  /*33110*/  STL [R1+0x2070], R205 ;  /* 0x002070cd01007387 */ /* 0x000fe80000100800 */
[----:B------:R-:W-:Y:S04]  /*33120*/  STL [R1+0x203c], R206 ;  /* 0x00203cce01007387 */ /* 0x000fe80000100800 */
[----:B------:R-:W-:Y:S04]  /*33130*/  STL [R1+0x2038], R207 ;  /* 0x002038cf01007387 */ /* 0x000fe80000100800 */
[----:B------:R-:W4:Y:S04]  /*33140*/  LDL.LU R220, [R1+0x150] ;  /* 0x0001500001dc7983 */ /* 0x000f280000300800 */
[----:B------:R-:W4:Y:S04]  /*33150*/  LDL.LU R221, [R1+0x154] ;  /* 0x0001540001dd7983 */ /* 0x000f280000300800 */
[----:B------:R-:W4:Y:S04]  /*33160*/  LDL.LU R222, [R1+0x158] ;  /* 0x0001580001de7983 */ /* 0x000f280000300800 */
[----:B------:R-:W4:Y:S01]  /*33170*/  LDL.LU R223, [R1+0x15c] ;  /* 0x00015c0001df7983 */ /* 0x000f220000300800 */
[C---:B--2---:R-:W-:Y:S08]  /*33180*/  HMMA.1688.F32.TF32 R208, R236.reuse, R148, R208 ;  /* 0x00000094ecd0723c */ /* 0x044ff000000810d0 */
[C---:B----4-:R-:W-:Y:S11]  /*33190*/  HMMA.1688.F32.TF32 R212, R236.reuse, R144, R212 ;  /* 0x00000090ecd4723c */ /* 0x050ff600000810d4 */
[----:B------:R-:W-:Y:S04]  /*331a0*/  @!UPT UIADD3 URZ, URZ, URZ, URZ ;  /* 0x0000003f3f3ff290 */ /* 0x000fe8000fffe03f */
[----:B------:R-:W-:Y:S04]  /*331b0*/  STL [R1+0x2084], R208 ;  /* 0x002084d001007387 */ /* 0x000fe80000100800 */
[----:B------:R-:W-:Y:S04]  /*331c0*/  STL [R1+0x2080], R209 ;  /* 0x002080d101007387 */ /* 0x000fe80000100800 */
[----:B------:R-:W-:Y:S04]  /*331d0*/  STL [R1+0x207c], R210 ;  /* 0x00207cd201007387 */ /* 0x000fe80000100800 */
[----:B------:R-:W-:Y:S01]  /*331e0*/  STL [R1+0x2078], R211 ;  /* 0x002078d301007387 */ /* 0x000fe20000100800 */
[----:B------:R-:W-:Y:S03]  /*331f0*/  HMMA.1688.F32.TF32 R216, R236, R140, R216 ;  /* 0x0000008cecd8723c */ /* 0x000fe600000810d8 */
[----:B------:R2:W-:Y:S04]  /*33200*/  STL [R1+0x2094], R212 ;  /* 0x002094d401007387 */ /* 0x0005e80000100800 */
[----:B------:R4:W-:Y:S04]  /*33210*/  STL [R1+0x2090], R213 ;  /* 0x002090d501007387 */ /* 0x0009e80000100800 */
[----:B------:R1:W-:Y:S04]  /*33220*/  STL [R1+0x208c], R214 ;  /* 0x00208cd601007387 */ /* 0x0003e80000100800 */
[----:B------:R1:W-:Y:S04]  /*33230*/  STL [R1+0x2088], R215 ;  /* 0x002088d701007387 */ /* 0x0003e80000100800 */
[----:B------:R-:W3:Y:S04]  /*33240*/  LDL.LU R244, [R1+0x140] ;  /* 0x0001400001f47983 */ /* 0x000ee80000300800 */
[----:B------:R-:W3:Y:S04]  /*33250*/  LDL.LU R245, [R1+0x144] ;  /* 0x0001440001f57983 */ /* 0x000ee80000300800 */
[----:B------:R-:W3:Y:S04]  /*33260*/  LDL.LU R246, [R1+0x148] ;  /* 0x0001480001f67983 */ /* 0x000ee80000300800 */
[----:B------:R-:W3:Y:S01]  /*33270*/  LDL.LU R247, [R1+0x14c] ;  /* 0x00014c0001f77983 */ /* 0x000ee20000300800 */
[C---:B-1----:R-:W-:Y:S03]  /*33280*/  HMMA.1688.F32.TF32 R196, R160.reuse, R156, R224 ;  /* 0x0000009ca0c4723c */ /* 0x042fe600000810e0 */
[----:B------:R-:W-:Y:S04]  /*33290*/  STL [R1+0x20a4], R216 ;  /* 0x0020a4d801007387 */ /* 0x000fe80000100800 */
[----:B------:R-:W-:Y:S04]  /*332a0*/  STL [R1+0x20a0], R217 ;  /* 0x0020a0d901007387 */ /* 0x000fe80000100800 */
[----:B------:R-:W-:Y:S01]  /*332b0*/  STL [R1+0x209c], R218 ;  /* 0x00209cda01007387 */ /* 0x000fe20000100800 */
[----:B------:R-:W-:Y:S03]  /*332c0*/  HMMA.1688.F32.TF32 R192, R160, R152, R248 ;  /* 0x00000098a0c0723c */ /* 0x000fe600000810f8 */
[----:B------:R-:W-:Y:S08]  /*332d0*/  STL [R1+0x2098], R219 ;  /* 0x002098db01007387 */ /* 0x000ff00000100800 */
[----:B------:R1:W-:Y:S04]  /*332e0*/  STL.64 [R1+0x30], R196 ;  /* 0x000030c401007387 */ /* 0x0003e80000100a00 */
[----:B------:R1:W-:Y:S04]  /*332f0*/  STL.64 [R1+0x38], R198 ;  /* 0x000038c601007387 */ /* 0x0003e80000100a00 */
[----:B------:R-:W3:Y:S04]  /*33300*/  LDL.LU R248, [R1+0x130] ;  /* 0x0001300001f87983 */ /* 0x000ee80000300800 */
[----:B------:R-:W3:Y:S04]  /*33310*/  LDL.LU R249, [R1+0x134] ;  /* 0x0001340001f97983 */ /* 0x000ee80000300800 */
[----:B------:R-:W3:Y:S04]  /*33320*/  LDL.LU R250, [R1+0x138] ;  /* 0x0001380001fa7983 */ /* 0x000ee80000300800 */
[----:B------:R-:W3:Y:S01]  /*33330*/  LDL.LU R251, [R1+0x13c] ;  /* 0x00013c0001fb7983 */ /* 0x000ee20000300800 */
[C---:B------:R-:W-:Y:S03]  /*33340*/  HMMA.1688.F32.TF32 R228, R236.reuse, R136, R228 ;  /* 0x00000088ece4723c */ /* 0x040fe600000810e4 */
[----:B--2---:R-:W2:Y:S04]  /*33350*/  LDL.LU R212, [R1+0x120] ;  /* 0x0001200001d47983 */ /* 0x004ea80000300800 */
[----:B----4-:R-:W2:Y:S01]  /*33360*/  LDL.LU R213, [R1+0x124] ;  /* 0x0001240001d57983 */ /* 0x010ea20000300800 */
[C---:B------:R-:W-:Y:S03]  /*33370*/  HMMA.1688.F32.TF32 R232, R236.reuse, R132, R232 ;  /* 0x00000084ece8723c */ /* 0x040fe600000810e8 */
[----:B------:R-:W2:Y:S04]  /*33380*/  LDL.LU R214, [R1+0x128] ;  /* 0x0001280001d67983 */ /* 0x000ea80000300800 */
[----:B------:R-:W2:Y:S01]  /*33390*/  LDL.LU R215, [R1+0x12c] ;  /* 0x00012c0001d77983 */ /* 0x000ea20000300800 */
        /* <DEDUP_REMOVED lines=9> */
[----:B------:R-:W-:Y:S01]  /*33430*/  HMMA.1688.F32.TF32 R208, R160, R148, R220 ;  /* 0x00000094a0d0723c */ /* 0x000fe200000810dc */
[----:B------:R-:W-:Y:S01]  /*33440*/  IMAD.MOV.U32 R202, RZ, RZ, R192 ;  /* 0x000000ffffca7224 */ /* 0x000fe200078e00c0 */
[----:B-1----:R-:W-:Y:S01]  /*33450*/  MOV R196, R193 ;  /* 0x000000c100c47202 */ /* 0x002fe20000000f00 */
[----:B------:R-:W-:Y:S01]  /*33460*/  IMAD.MOV.U32 R197, RZ, RZ, R194 ;  /* 0x000000ffffc57224 */ /* 0x000fe200078e00c2 */
[----:B------:R-:W4:Y:S11]  /*33470*/  LDL.LU R220, [R1+0x50] ;  /* 0x0000500001dc7983 */ /* 0x000f360000300800 */
[----:B------:R-:W-:Y:S09]  /*33480*/  @!UPT UIADD3 URZ, URZ, URZ, URZ ;  /* 0x0000003f3f3ff290 */ /* 0x000ff2000fffe03f */
[----:B------:R-:W-:Y:S01]  /*33490*/  MOV R204, R208 ;  /* 0x000000d000cc7202 */ /* 0x000fe20000000f00 */
[----:B------:R-:W-:Y:S01]  /*334a0*/  IMAD.MOV.U32 R205, RZ, RZ, R209 ;  /* 0x000000ffffcd7224 */ /* 0x000fe200078e00d1 */
[----:B------:R-:W-:Y:S01]  /*334b0*/  MOV R201, R211 ;  /* 0x000000d300c97202 */ /* 0x000fe20000000f00 */
[----:B------:R-:W-:Y:S01]  /*334c0*/  IMAD.MOV.U32 R200, RZ, RZ, R210 ;  /* 0x000000ffffc87224 */ /* 0x000fe200078e00d2 */
[----:B------:R-:W4:Y:S01]  /*334d0*/  LDL.LU R221, [R1+0x54] ;  /* 0x0000540001dd7983 */ /* 0x000f220000300800 */
[----:B------:R-:W-:-:S03]  /*334e0*/  IMAD.MOV.U32 R192, RZ, RZ, R195 ;  /* 0x000000ffffc07224 */ /* 0x000fc600078e00c3 */
[----:B------:R-:W4:Y:S04]  /*334f0*/  LDL.LU R222, [R1+0x58] ;  /* 0x0000580001de7983 */ /* 0x000f280000300800 */
[----:B------:R-:W4:Y:S01]  /*33500*/  LDL.LU R223, [R1+0x5c] ;  /* 0x00005c0001df7983 */ /* 0x000f220000300800 */
[----:B---3--:R-:W-:Y:S03]  /*33510*/  HMMA.1688.F32.TF32 R208, R160, R144, R244 ;  /* 0x00000090a0d0723c */ /* 0x008fe600000810f4 */
[----:B------:R-:W3:Y:S04]  /*33520*/  LDL.LU R244, [R1+0x20] ;  /* 0x0000200001f47983 */ /* 0x000ee80000300800 */
[----:B------:R-:W3:Y:S04]  /*33530*/  LDL.LU R245, [R1+0x24] ;  /* 0x0000240001f57983 */ /* 0x000ee80000300800 */
[----:B------:R-:W3:Y:S04]  /*33540*/  LDL.LU R246, [R1+0x28] ;  /* 0x0000280001f67983 */ /* 0x000ee80000300800 */
[----:B------:R-:W3:Y:S09]  /*33550*/  LDL.LU R247, [R1+0x2c] ;  /* 0x00002c0001f77983 */ /* 0x000ef20000300800 */
[----:B------:R-:W-:Y:S01]  /*33560*/  IMAD.MOV.U32 R193, RZ, RZ, R208 ;  /* 0x000000ffffc17224 */ /* 0x000fe200078e00d0 */
[----:B------:R-:W-:Y:S01]  /*33570*/  MOV R195, R210 ;  /* 0x000000d200c37202 */ /* 0x000fe20000000f00 */
[----:B------:R-:W-:-:S02]  /*33580*/  IMAD.MOV.U32 R194, RZ, RZ, R209 ;  /* 0x000000ffffc27224 */ /* 0x000fc400078e00d1 */
[----:B------:R-:W-:Y:S01]  /*33590*/  IMAD.MOV.U32 R198, RZ, RZ, R211 ;  /* 0x000000ffffc67224 */ /* 0x000fe200078e00d3 */
[----:B------:R-:W-:Y:S01]  /*335a0*/  HMMA.1688.F32.TF32 R216, R160, R140, R248 ;  /* 0x0000008ca0d8723c */ /* 0x000fe200000810f8 */
[----:B------:R-:W3:Y:S04]  /*335b0*/  LDL.LU R248, [R1] ;  /* 0x0000000001f87983 */ /* 0x000ee80000300800 */
[----:B------:R-:W3:Y:S04]  /*335c0*/  LDL.LU R249, [R1+0x4] ;  /* 0x0000040001f97983 */ /* 0x000ee80000300800 */
[----:B------:R-:W3:Y:S04]  /*335d0*/  LDL.LU R250, [R1+0x8] ;  /* 0x0000080001fa7983 */ /* 0x000ee80000300800 */
[----:B------:R-:W3:Y:S11]  /*335e0*/  LDL.LU R251, [R1+0xc] ;  /* 0x00000c0001fb7983 */ /* 0x000ef60000300800 */
[----:B------:R-:W-:Y:S01]  /*335f0*/  IMAD.MOV.U32 R208, RZ, RZ, R216 ;  /* 0x000000ffffd07224 */ /* 0x000fe200078e00d8 */
[----:B------:R-:W-:Y:S01]  /*33600*/  MOV R209, R217 ;  /* 0x000000d900d17202 */ /* 0x000fe20000000f00 */
[----:B------:R-:W-:-:S02]  /*33610*/  IMAD.MOV.U32 R210, RZ, RZ, R218 ;  /* 0x000000ffffd27224 */ /* 0x000fc400078e00da */
[----:B------:R-:W-:Y:S02]  /*33620*/  IMAD.MOV.U32 R211, RZ, RZ, R219 ;  /* 0x000000ffffd37224 */ /* 0x000fe400078e00db */
[C---:B--2---:R-:W-:Y:S08]  /*33630*/  HMMA.1688.F32.TF32 R216, R160.reuse, R136, R212 ;  /* 0x00000088a0d8723c */ /* 0x044ff000000810d4 */
[C---:B----4-:R-:W-:Y:S08]  /*33640*/  HMMA.1688.F32.TF32 R240, R160.reuse, R132, R240 ;  /* 0x00000084a0f0723c */ /* 0x050ff000000810f0 */
[----:B------:R-:W-:Y:S08]  /*33650*/  HMMA.1688.F32.TF32 R160, R160, R128, R224 ;  /* 0x00000080a0a0723c */ /* 0x000ff000000810e0 */
[----:B------:R-:W-:Y:S01]  /*33660*/  IMAD.MOV.U32 R214, RZ, RZ, R218 ;  /* 0x000000ffffd67224 */ /* 0x000fe200078e00da */
[----:B------:R-:W-:Y:S01]  /*33670*/  MOV R215, R219 ;  /* 0x000000db00d77202 */ /* 0x000fe20000000f00 */
[----:B------:R-:W-:Y:S01]  /*33680*/  IMAD.MOV.U32 R213, RZ, RZ, R217 ;  /* 0x000000ffffd57224 */ /* 0x000fe200078e00d9 */
[----:B------:R-:W-:-:S05]  /*33690*/  MOV R212, R216 ;  /* 0x000000d800d47202 */ /* 0x000fca0000000f00 */
[----:B------:R-:W-:Y:S01]  /*336a0*/  MOV R218, R242 ;  /* 0x000000f200da7202 */ /* 0x000fe20000000f00 */
[----:B------:R-:W-:Y:S02]  /*336b0*/  IMAD.MOV.U32 R219, RZ, RZ, R243 ;  /* 0x000000ffffdb7224 */ /* 0x000fe400078e00f3 */
[----:B------:R-:W-:Y:S01]  /*336c0*/  IMAD.MOV.U32 R216, RZ, RZ, R240 ;  /* 0x000000ffffd87224 */ /* 0x000fe200078e00f0 */
[----:B------:R-:W2:Y:S01]  /*336d0*/  LDL.LU.64 R242, [R1+0x2108] ;  /* 0x0021080001f27983 */ /* 0x000ea20000300a00 */
[----:B------:R-:W-:-:S03]  /*336e0*/  IMAD.MOV.U32 R217, RZ, RZ, R241 ;  /* 0x000000ffffd97224 */ /* 0x000fc600078e00f1 */
[----:B------:R-:W2:Y:S01]  /*336f0*/  LDL.LU.64 R240, [R1+0x2100] ;  /* 0x0021000001f07983 */ /* 0x000ea20000300a00 */
[----:B------:R-:W-:-:S03]  /*33700*/  IMAD.MOV.U32 R199, RZ, RZ, R160 ;  /* 0x000000ffffc77224 */ /* 0x000fc600078e00a0 */
[----:B------:R-:W4:Y:S01]  /*33710*/  LDL.LU.64 R226, [R1+0x20f8] ;  /* 0x0020f80001e27983 */ /* 0x000f220000300a00 */
[----:B------:R-:W-:-:S03]  /*33720*/  MOV R203, R161 ;  /* 0x000000a100cb7202 */ /* 0x000fc60000000f00 */
[----:B------:R-:W4:Y:S04]  /*33730*/  LDL.LU.64 R224, [R1+0x20f0] ;  /* 0x0020f00001e07983 */ /* 0x000f280000300a00 */
[----:B------:R-:W2:Y:S04]  /*33740*/  LDL.LU R160, [R1+0x10] ;  /* 0x0000100001a07983 */ /* 0x000ea80000300800 */
[----:B------:R-:W2:Y:S01]  /*33750*/  LDL.LU R161, [R1+0x14] ;  /* 0x0000140001a17983 */ /* 0x000ea20000300800 */
[C---:B------:R-:W-:Y:S08]  /*33760*/  HMMA.1688.F32.TF32 R44, R52.reuse, R136, R44 ;  /* 0x00000088342c723c */ /* 0x040ff0000008102c */
[C---:B------:R-:W-:Y:S08]  /*33770*/  HMMA.1688.F32.TF32 R48, R52.reuse, R132, R48 ;  /* 0x000000843430723c */ /* 0x040ff00000081030 */
[----:B------:R-:W-:Y:S01]  /*33780*/  HMMA.1688.F32.TF32 R52, R52, R128, R164 ;  /* 0x000000803434723c */ /* 0x000fe200000810a4 */
[----:B------:R-:W-:Y:S04]  /*33790*/  LDS R164, [R3+0x30700] ;  /* 0x0307000003a47984 */ /* 0x000fe80000000800 */
[----:B------:R-:W-:Y:S04]  /*337a0*/  LDS R166, [R3+0x32700] ;  /* 0x0327000003a67984 */ /* 0x000fe80000000800 */
[----:B------:R-:W-:Y:S04]  /*337b0*/  LDS R165, [R0+0x30700] ;  /* 0x0307000000a57984 */ /* 0x000fe80000000800 */
[----:B------:R-:W1:Y:S01]  /*337c0*/  LDS R167, [R0+0x32700] ;  /* 0x0327000000a77984 */ /* 0x000e620000000800 */
[----:B------:R-:W-:Y:S01]  /*337d0*/  IMAD.MOV.U32 R206, RZ, RZ, R162 ;  /* 0x000000ffffce7224 */ /* 0x000fe200078e00a2 */
[----:B------:R-:W-:Y:S01]  /*337e0*/  MOV R162, R252 ;  /* 0x000000fc00a27202 */ /* 0x000fe20000000f00 */
[----:B------:R-:W-:-:S02]  /*337f0*/  IMAD.MOV.U32 R207, RZ, RZ, R163 ;  /* 0x000000ffffcf7224 */ /* 0x000fc400078e00a3 */
[----:B------:R-:W-:Y:S01]  /*33800*/  IMAD.MOV.U32 R163, RZ, RZ, R2 ;  /* 0x000000ffffa37224 */ /* 0x000fe200078e0002 */
[C---:B-1----:R-:W-:Y:S11]  /*33810*/  HMMA.1688.F32.TF32 R220, R164.reuse, R156, R220 ;  /* 0x0000009ca4dc723c */ /* 0x042ff600000810dc */
[----:B------:R-:W-:Y:S11]  /*33820*/  @!UPT UIADD3 URZ, URZ, URZ, URZ ;  /* 0x0000003f3f3ff290 */ /* 0x000ff6000fffe03f */
[----:B------:R-:W-:Y:S02]  /*33830*/  @!UPT UIADD3 URZ, URZ, URZ, URZ ;  /* 0x0000003f3f3ff290 */ /* 0x000fe4000fffe03f */
[----:B------:R-:W-:Y:S01]  /*33840*/  IMAD.MOV.U32 R157, RZ, RZ, R222 ;  /* 0x000000ffff9d7224 */ /* 0x000fe200078e00de */
[----:B------:R-:W-:Y:S01]  /*33850*/  MOV R134, R221 ;  /* 0x000000dd00867202 */ /* 0x000fe20000000f00 */
[----:B------:R-:W-:Y:S02]  /*33860*/  IMAD.MOV.U32 R156, RZ, RZ, R223 ;  /* 0x000000ffff9c7224 */ /* 0x000fe400078e00df */
[----:B------:R-:W-:Y:S01]  /*33870*/  IMAD.MOV.U32 R135, RZ, RZ, R220 ;  /* 0x000000ffff877224 */ /* 0x000fe200078e00dc */
[----:B------:R-:W4:Y:S04]  /*33880*/  LDL.LU.64 R222, [R1+0x20e8] ;  /* 0x0020e80001de7983 */ /* 0x000f280000300a00 */
[----:B------:R-:W4:Y:S01]  /*33890*/  LDL.LU.64 R220, [R1+0x20e0] ;  /* 0x0020e00001dc7983 */ /* 0x000f220000300a00 */
[C---:B---3--:R-:W-:Y:S11]  /*338a0*/  HMMA.1688.F32.TF32 R244, R164.reuse, R152, R244 ;  /* 0x00000098a4f4723c */ /* 0x048ff600000810f4 */
[----:B------:R-:W-:Y:S11]  /*338b0*/  @!UPT UIADD3 URZ, URZ, URZ, URZ ;  /* 0x0000003f3f3ff290 */ /* 0x000ff6000fffe03f */
[----:B------:R-:W-:Y:S02]  /*338c0*/  @!UPT UIADD3 URZ, URZ, URZ, URZ ;  /* 0x0000003f3f3ff290 */ /* 0x000fe4000fffe03f */
[----:B------:R-:W-:Y:S01]  /*338d0*/  IMAD.MOV.U32 R252, RZ, RZ, R246 ;  /* 0x000000fffffc7224 */ /* 0x000fe200078e00f6 */
[----:B------:R-:W-:Y:S01]  /*338e0*/  MOV R2, R247 ;  /* 0x000000f700027202 */ /* 0x000fe20000000f00 */
[----:B------:R-:W-:Y:S01]  /*338f0*/  IMAD.MOV.U32 R152, RZ, RZ, R244 ;  /* 0x000000ffff987224 */ /* 0x000fe200078e00f4 */
[----:B------:R-:W-:Y:S01]  /*33900*/  MOV R153, R245 ;  /* 0x000000f500997202 */ /* 0x000fe20000000f00 */
[----:B------:R-:W3:Y:S04]  /*33910*/  LDL.LU.64 R246, [R1+0x20d8] ;  /* 0x0020d80001f67983 */ /* 0x000ee80000300a00 */
[----:B------:R-:W3:Y:S01]  /*33920*/  LDL.LU.64 R244, [R1+0x20d0] ;  /* 0x0020d00001f47983 */ /* 0x000ee20000300a00 */
[C---:B------:R-:W-:Y:S11]  /*33930*/  HMMA.1688.F32.TF32 R248, R164.reuse, R144, R248 ;  /* 0x00000090a4f8723c */ /* 0x040ff600000810f8 */
[----:B------:R-:W-:Y:S11]  /*33940*/  @!UPT UIADD3 URZ, URZ, URZ, URZ ;  /* 0x0000003f3f3ff290 */ /* 0x000ff6000fffe03f */
[----:B------:R-:W-:Y:S02]  /*33950*/  @!UPT UIADD3 URZ, URZ, URZ, URZ ;  /* 0x0000003f3f3ff290 */ /* 0x000fe4000fffe03f */
[----:B------:R-:W-:Y:S02]  /*33960*/  IMAD.MOV.U32 R151, RZ, RZ, R250 ;  /* 0x000000ffff977224 */ /* 0x000fe400078e00fa */
[----:B------:R-:W-:Y:S02]  /*33970*/  IMAD.MOV.U32 R150, RZ, RZ, R251 ;  /* 0x000000ffff967224 */ /* 0x000fe400078e00fb */
[----:B------:R-:W3:Y:S01]  /*33980*/  LDL.LU.64 R250, [R1+0x20c8] ;  /* 0x0020c80001fa7983 */ /* 0x000ee20000300a00 */
[----:B--2---:R-:W-:Y:S11]  /*33990*/  HMMA.1688.F32.TF32 R160, R164, R148, R160 ;  /* 0x00000094a4a0723c */ /* 0x004ff600000810a0 */
[----:B------:R-:W-:Y:S11]  /*339a0*/  @!UPT UIADD3 URZ, URZ, URZ, URZ ;  /* 0x0000003f3f3ff290 */ /* 0x000ff6000fffe03f */
[----:B------:R-:W-:Y:S02]  /*339b0*/  @!UPT UIADD3 URZ, URZ, URZ, URZ ;  /* 0x0000003f3f3ff290 */ /* 0x000fe4000fffe03f */
[----:B------:R-:W-:Y:S01]  /*339c0*/  MOV R147, R160 ;  /* 0x000000a000937202 */ /* 0x000fe20000000f00 */
[----:B------:R-:W-:Y:S01]  /*339d0*/  IMAD.MOV.U32 R146, RZ, RZ, R161 ;  /* 0x000000ffff927224 */ /* 0x000fe200078e00a1 */
[----:B------:R-:W-:Y:S01]  /*339e0*/  MOV R160, R249 ;  /* 0x000000f900a07202 */ /* 0x000fe20000000f00 */
[----:B------:R-:W-:Y:S02]  /*339f0*/  IMAD.MOV.U32 R161, RZ, RZ, R248 ;  /* 0x000000ffffa17224 */ /* 0x000fe400078e00f8 */
[----:B------:R-:W2:Y:S01]  /*33a00*/  LDL.LU.64 R248, [R1+0x20c0] ;  /* 0x0020c00001f87983 */ /* 0x000ea20000300a00 */
[----:B------:R-:W-:-:S05]  /*33a10*/  IMAD.MOV.U32 R149, RZ, RZ, R163 ;  /* 0x000000ffff957224 */ /* 0x000fca00078e00a3 */
[----:B------:R-:W-:Y:S01]  /*33a20*/  MOV R145, R149 ;  /* 0x0000009500917202 */ /* 0x000fe20000000f00 */
[----:B------:R-:W-:Y:S02]  /*33a30*/  IMAD.MOV.U32 R149, RZ, RZ, R153 ;  /* 0x000000ffff957224 */ /* 0x000fe400078e0099 */
[----:B------:R-:W-:Y:S02]  /*33a40*/  IMAD.MOV.U32 R153, RZ, RZ, R134 ;  /* 0x000000ffff997224 */ /* 0x000fe400078e0086 */
[----:B------:R-:W-:Y:S01]  /*33a50*/  IMAD.MOV.U32 R148, RZ, RZ, R162 ;  /* 0x000000ffff947224 */ /* 0x000fe200078e00a2 */
[C---:B----4-:R-:W-:Y:S08]  /*33a60*/  HMMA.1688.F32.TF32 R220, R164.reuse, R132, R220 ;  /* 0x00000084a4dc723c */ /* 0x050ff000000810dc */
[----:B---3--:R-:W-:Y:S01]  /*33a70*/  HMMA.1688.F32.TF32 R244, R164, R136, R244 ;  /* 0x00000088a4f4723c */ /* 0x008fe200000810f4 */
[----:B------:R-:W-:Y:S01]  /*33a80*/  IMAD.MOV.U32 R144, RZ, RZ, R148 ;  /* 0x000000ffff907224 */ /* 0x000fe200078e0094 */
[----:B------:R-:W-:Y:S01]  /*33a90*/  MOV R148, R152 ;  /* 0x0000009800947202 */ /* 0x000fe20000000f00 */
[----:B------:R-:W-:-:S05]  /*33aa0*/  IMAD.MOV.U32 R152, RZ, RZ, R135 ;  /* 0x000000ffff987224 */ /* 0x000fca00078e0087 */
[----:B--2---:R-:W-:Y:S07]  /*33ab0*/  HMMA.1688.F32.TF32 R248, R164, R140, R248 ;  /* 0x0000008ca4f8723c */ /* 0x004fee00000810f8 */
[----:B------:R-:W-:Y:S02]  /*33ac0*/  IMAD.MOV.U32 R140, RZ, RZ, R161 ;  /* 0x000000ffff8c7224 */ /* 0x000fe400078e00a1 */
[----:B------:R-:W-:-:S07]  /*33ad0*/  IMAD.MOV.U32 R141, RZ, RZ, R160 ;  /* 0x000000ffff8d7224 */ /* 0x000fce00078e00a0 */
[----:B------:R-:W-:Y:S02]  /*33ae0*/  IMAD.MOV.U32 R161, RZ, RZ, R246 ;  /* 0x000000ffffa17224 */ /* 0x000fe400078e00f6 */
[----:B------:R-:W-:Y:S01]  /*33af0*/  IMAD.MOV.U32 R160, RZ, RZ, R247 ;  /* 0x000000ffffa07224 */ /* 0x000fe200078e00f7 */
[----:B------:R-:W-:Y:S01]  /*33b00*/  HMMA.1688.F32.TF32 R164, R164, R128, R224 ;  /* 0x00000080a4a4723c */ /* 0x000fe200000810e0 */
[----:B------:R-:W-:Y:S04]  /*33b10*/  LDS R224, [R3+0x34300] ;  /* 0x0343000003e07984 */ /* 0x000fe80000000800 */
[----:B------:R-:W-:Y:S01]  /*33b20*/  LDS R226, [R3+0x36300] ;  /* 0x0363000003e27984 */ /* 0x000fe20000000800 */
[----:B------:R-:W-:Y:S01]  /*33b30*/  IMAD.MOV.U32 R134, RZ, RZ, R248 ;  /* 0x000000ffff867224 */ /* 0x000fe200078e00f8 */
[----:B------:R-:W-:Y:S01]  /*33b40*/  MOV R162, R250 ;  /* 0x000000fa00a27202 */ /* 0x000fe20000000f00 */
[----:B------:R-:W-:Y:S01]  /*33b50*/  IMAD.MOV.U32 R163, RZ, RZ, R249 ;  /* 0x000000ffffa37224 */ /* 0x000fe200078e00f9 */
[----:B------:R-:W-:Y:S01]  /*33b60*/  MOV R128, R161 ;  /* 0x000000a100807202 */ /* 0x000fe20000000f00 */
[----:B------:R-:W-:Y:S01]  /*33b70*/  IMAD.MOV.U32 R129, RZ, RZ, R160 ;  /* 0x000000ffff817224 */ /* 0x000fe200078e00a0 */
[----:B------:R-:W-:Y:S01]  /*33b80*/  MOV R136, R134 ;  /* 0x0000008600887202 */ /* 0x000fe20000000f00 */
[----:B------:R-:W-:Y:S01]  /*33b90*/  IMAD.MOV.U32 R133, RZ, RZ, R163 ;  /* 0x000000ffff857224 */ /* 0x000fe200078e00a3 */
[----:B------:R-:W-:Y:S02]  /*33ba0*/  LDS R160, [R3+0x34000] ;  /* 0x0340000003a07984 */ /* 0x000fe40000000800 */
[----:B------:R-:W-:Y:S01]  /*33bb0*/  MOV R132, R136 ;  /* 0x0000008800847202 */ /* 0x000fe20000000f00 */
[----:B------:R-:W-:Y:S01]  /*33bc0*/  IMAD.MOV.U32 R136, RZ, RZ, R162 ;  /* 0x000000ffff887224 */ /* 0x000fe200078e00a2 */
[----:B------:R-:W-:Y:S04]  /*33bd0*/  LDS R161, [R0+0x34000] ;  /* 0x0340000000a17984 */ /* 0x000fe80000000800 */
[----:B------:R-:W-:Y:S04]  /*33be0*/  LDS R162, [R3+0x36000] ;  /* 0x0360000003a27984 */ /* 0x000fe80000000800 */
[----:B------:R-:W1:Y:S01]  /*33bf0*/  LDS R163, [R0+0x36000] ;  /* 0x0360000000a37984 */ /* 0x000e620000000800 */
[----:B------:R-:W-:Y:S01]  /*33c00*/  IMAD.MOV.U32 R249, RZ, RZ, R150 ;  /* 0x000000fffff97224 */ /* 0x000fe200078e0096 */
[----:B------:R-:W-:Y:S01]  /*33c10*/  MOV R248, R151 ;  /* 0x0000009700f87202 */ /* 0x000fe20000000f00 */
[----:B------:R-:W-:Y:S01]  /*33c20*/  IMAD.MOV.U32 R151, RZ, RZ, R245 ;  /* 0x000000ffff977224 */ /* 0x000fe200078e00f5 */
[----:B------:R-:W-:Y:S01]  /*33c30*/  MOV R150, R244 ;  /* 0x000000f400967202 */ /* 0x000fe20000000f00 */
[----:B------:R-:W-:Y:S01]  /*33c40*/  LDS R225, [R0+0x34300] ;  /* 0x0343000000e17984 */ /* 0x000fe20000000800 */
[----:B------:R-:W-:-:S03]  /*33c50*/  MOV R135, R251 ;  /* 0x000000fb00877202 */ /* 0x000fc60000000f00 */
[----:B------:R-:W-:Y:S01]  /*33c60*/  LDS R227, [R0+0x36300] ;  /* 0x0363000000e37984 */ /* 0x000fe20000000800 */
[----:B-1----:R-:W-:Y:S01]  /*33c70*/  HMMA.1688.F32.TF32 R240, R160, R158, R240 ;  /* 0x0000009ea0f0723c */ /* 0x002fe200000810f0 */
[----:B------:R-:W-:Y:S11]  /*33c80*/  MOV R251, R146 ;  /* 0x0000009200fb7202 */ /* 0x000ff60000000f00 */
[----:B------:R-:W-:Y:S11]  /*33c90*/  @!UPT UIADD3 URZ, URZ, URZ, URZ ;  /* 0x0000003f3f3ff290 */ /* 0x000ff6000fffe03f */
[----:B------:R-:W-:Y:S04]  /*33ca0*/  STL.64 [R1+0x300], R240 ;  /* 0x000300f001007387 */ /* 0x000fe80000100a00 */
[----:B------:R1:W-:Y:S02]  /*33cb0*/  STL.64 [R1+0x308], R242 ;  /* 0x000308f201007387 */ /* 0x0003e40000100a00 */
[----:B-1----:R-:W-:Y:S01]  /*33cc0*/  IMAD.MOV.U32 R242, RZ, RZ, R150 ;  /* 0x000000fffff27224 */ /* 0x002fe200078e0096 */
[----:B------:R-:W-:Y:S01]  /*33cd0*/  MOV R243, R151 ;  /* 0x0000009700f37202 */ /* 0x000fe20000000f00 */
[----:B------:R-:W2:Y:S04]  /*33ce0*/  LDL.LU R150, [R1+0x20bc] ;  /* 0x0020bc0001967983 */ /* 0x000ea80000300800 */
[----:B------:R-:W2:Y:S01]  /*33cf0*/  LDL.LU R151, [R1+0x20b8] ;  /* 0x0020b80001977983 */ /* 0x000ea20000300800 */
[----:B------:R-:W-:-:S02]  /*33d00*/  IMAD.MOV.U32 R250, RZ, RZ, R147 ;  /* 0x000000fffffa7224 */ /* 0x000fc400078e0093 */
[----:B------:R-:W-:Y:S02]  /*33d10*/  IMAD.MOV.U32 R146, RZ, RZ, R222 ;  /* 0x000000ffff927224 */ /* 0x000fe400078e00de */
[----:B------:R-:W-:Y:S01]  /*33d20*/  IMAD.MOV.U32 R147, RZ, RZ, R223 ;  /* 0x000000ffff937224 */ /* 0x000fe200078e00df */
[----:B------:R-:W-:Y:S01]  /*33d30*/  HMMA.1688.F32.TF32 R120, R160, R154, R120 ;  /* 0x0000009aa078723c */ /* 0x000fe20000081078 */
[----:B------:R-:W-:Y:S01]  /*33d40*/  IMAD.MOV.U32 R240, RZ, RZ, R146 ;  /* 0x000000fffff07224 */ /* 0x000fe200078e0092 */
[----:B------:R-:W-:Y:S01]  /*33d50*/  MOV R134, R220 ;  /* 0x000000dc00867202 */ /* 0x000fe20000000f00 */
[----:B------:R-:W3:Y:S01]  /*33d60*/  LDL.LU R146, [R1+0x20b4] ;  /* 0x0020b40001927983 */ /* 0x000ee20000300800 */
[----:B------:R-:W-:-:S03]  /*33d70*/  IMAD.MOV.U32 R241, RZ, RZ, R147 ;  /* 0x000000fffff17224 */ /* 0x000fc600078e0093 */
[----:B------:R-:W3:Y:S01]  /*33d80*/  LDL.LU R147, [R1+0x20b0] ;  /* 0x0020b00001937983 */ /* 0x000ee20000300800 */
[----:B------:R-:W-:Y:S02]  /*33d90*/  IMAD.MOV.U32 R137, RZ, RZ, R135 ;  /* 0x000000ffff897224 */ /* 0x000fe400078e0087 */
[----:B------:R-:W-:Y:S01]  /*33da0*/  IMAD.MOV.U32 R135, RZ, RZ, R221 ;  /* 0x000000ffff877224 */ /* 0x000fe200078e00dd */
[----:B------:R-:W-:Y:S01]  /*33db0*/  HMMA.1688.F32.TF32 R8, R160, R142, R8 ;  /* 0x0000008ea008723c */ /* 0x000fe20000081008 */
[----:B------:R-:W-:Y:S01]  /*33dc0*/  IMAD.MOV.U32 R247, RZ, RZ, R165 ;  /* 0x000000fffff77224 */ /* 0x000fe200078e00a5 */
[----:B------:R-:W-:Y:S01]  /*33dd0*/  MOV R246, R166 ;  /* 0x000000a600f67202 */ /* 0x000fe20000000f00 */
[----:B------:R-:W-:Y:S01]  /*33de0*/  IMAD.MOV.U32 R245, RZ, RZ, R167 ;  /* 0x000000fffff57224 */ /* 0x000fe200078e00a7 */
[----:B------:R-:W-:Y:S01]  /*33df0*/  LDS R166, [R3+0x36100] ;  /* 0x0361000003a67984 */ /* 0x000fe20000000800 */
[----:B------:R-:W-:-:S03]  /*33e00*/  IMAD.MOV.U32 R244, RZ, RZ, R164 ;  /* 0x000000fffff47224 */ /* 0x000fc600078e00a4 */
[----:B------:R-:W-:Y:S04]  /*33e10*/  LDS R164, [R3+0x34100] ;  /* 0x0341000003a47984 */ /* 0x000fe80000000800 */
[----:B------:R-:W-:Y:S04]  /*33e20*/  STL.64 [R1+0x2f0], R120 ;  /* 0x0002f07801007387 */ /* 0x000fe80000100a00 */
[----:B------:R1:W-:Y:S04]  /*33e30*/  STL.64 [R1+0x2f8], R122 ;  /* 0x0002f87a01007387 */ /* 0x0003e80000100a00 */
[----:B------:R-:W-:Y:S04]  /*33e40*/  LDS R165, [R0+0x34100] ;  /* 0x0341000000a57984 */ /* 0x000fe80000000800 */
[----:B------:R-:W4:Y:S01]  /*33e50*/  LDS R167, [R0+0x36100] ;  /* 0x0361000000a77984 */ /* 0x000f220000000800 */
[----:B-1----:R-:W-:Y:S01]  /*33e60*/  MOV R122, R134 ;  /* 0x00000086007a7202 */ /* 0x002fe20000000f00 */
[----:B------:R-:W-:-:S02]  /*33e70*/  IMAD.MOV.U32 R123, RZ, RZ, R135 ;  /* 0x000000ffff7b7224 */ /* 0x000fc400078e0087 */
[----:B------:R-:W4:Y:S04]  /*33e80*/  LDL.LU R134, [R1+0x20ac] ;  /* 0x0020ac0001867983 */ /* 0x000f280000300800 */
[----:B------:R-:W4:Y:S04]  /*33e90*/  LDL.LU R135, [R1+0x20a8] ;  /* 0x0020a80001877983 */ /* 0x000f280000300800 */
[----:B------:R-:W-:Y:S04]  /*33ea0*/  LDS R220, [R3+0x34200] ;  /* 0x0342000003dc7984 */ /* 0x000fe80000000800 */
[----:B------:R-:W-:Y:S04]  /*33eb0*/  LDS R222, [R3+0x36200] ;  /* 0x0362000003de7984 */ /* 0x000fe80000000800 */
[----:B------:R-:W-:Y:S04]  /*33ec0*/  LDS R221, [R0+0x34200] ;  /* 0x0342000000dd7984 */ /* 0x000fe80000000800 */
[----:B------:R-:W1:Y:S01]  /*33ed0*/  LDS R223, [R0+0x36200] ;  /* 0x0362000000df7984 */ /* 0x000e620000000800 */
[C---:B--2---:R-:W-:Y:S11]  /*33ee0*/  HMMA.1688.F32.TF32 R124, R160.reuse, R150, R124 ;  /* 0x00000096a07c723c */ /* 0x044ff6000008107c */
[----:B------:R-:W-:Y:S11]  /*33ef0*/  @!UPT UIADD3 URZ, URZ, URZ, URZ ;  /* 0x0000003f3f3ff290 */ /* 0x000ff6000fffe03f */
[----:B------:R-:W-:Y:S01]  /*33f00*/  @!UPT UIADD3 URZ, URZ, URZ, URZ ;  /* 0x0000003f3f3ff290 */ /* 0x000fe2000fffe03f */
[----:B------:R-:W-:Y:S04]  /*33f10*/  STL.64 [R1+0x2e0], R124 ;  /* 0x0002e07c01007387 */ /* 0x000fe80000100a00 */
[----:B------:R3:W-:Y:S02]  /*33f20*/  STL.64 [R1+0x2e8], R126 ;  /* 0x0002e87e01007387 */ /* 0x0007e40000100a00 */
[C---:B---3--:R-:W-:Y:S08]  /*33f30*/  HMMA.1688.F32.TF32 R124, R160.reuse, R146, R4 ;  /* 0x00000092a07c723c */ /* 0x048ff00000081004 */
[C---:B------:R-:W-:Y:S11]  /*33f40*/  HMMA.1688.F32.TF32 R4, R160.reuse, R138, R12 ;  /* 0x0000008aa004723c */ /* 0x040ff6000008100c */
[----:B------:R-:W-:Y:S04]  /*33f50*/  @!UPT UIADD3 URZ, URZ, URZ, URZ ;  /* 0x0000003f3f3ff290 */ /* 0x000fe8000fffe03f */
[----:B------:R-:W-:Y:S04]  /*33f60*/  STL.64 [R1+0x2d0], R124 ;  /* 0x0002d07c01007387 */ /* 0x000fe80000100a00 */
[----:B------:R-:W-:Y:S04]  /*33f70*/  STL.64 [R1+0x2d8], R126 ;  /* 0x0002d87e01007387 */ /* 0x000fe80000100a00 */
[----:B------:R-:W-:Y:S04]  /*33f80*/  STL.64 [R1+0x2c0], R8 ;  /* 0x0002c00801007387 */ /* 0x000fe80000100a00 */
[----:B------:R-:W-:Y:S04]  /*33f90*/  STL.64 [R1+0x2c8], R10 ;  /* 0x0002c80a01007387 */ /* 0x000fe80000100a00 */
[----:B------:R-:W-:Y:S04]  /*33fa0*/  STL.64 [R1+0x2b0], R4 ;  /* 0x0002b00401007387 */ /* 0x000fe80000100a00 */
[----:B------:R4:W-:Y:S02]  /*33fb0*/  STL.64 [R1+0x2b8], R6 ;  /* 0x0002b80601007387 */ /* 0x0009e40000100a00 */
[C---:B----4-:R-:W-:Y:S08]  /*33fc0*/  HMMA.1688.F32.TF32 R4, R160.reuse, R134, R16 ;  /* 0x00000086a004723c */ /* 0x050ff00000081010 */
[----:B------:R-:W-:Y:S08]  /*33fd0*/  HMMA.1688.F32.TF32 R12, R160, R130, R20 ;  /* 0x00000082a00c723c */ /* 0x000ff00000081014 */
[C---:B------:R-:W-:Y:S07]  /*33fe0*/  HMMA.1688.F32.TF32 R8, R164.reuse, R158, R24 ;  /* 0x0000009ea408723c */ /* 0x040fee0000081018 */
[----:B------:R-:W-:Y:S04]  /*33ff0*/  STL.64 [R1+0x2a0], R4 ;  /* 0x0002a00401007387 */ /* 0x000fe80000100a00 */
[----:B------:R2:W-:Y:S02]  /*34000*/  STL.64 [R1+0x2a8], R6 ;  /* 0x0002a80601007387 */ /* 0x0005e40000100a00 */
[C---:B--2---:R-:W-:Y:S02]  /*34010*/  HMMA.1688.F32.TF32 R4, R164.reuse, R154, R28 ;  /* 0x0000009aa404723c */ /* 0x044fe4000008101c */
[----:B------:R-:W-:Y:S04]  /*34020*/  STL.64 [R1+0x230], R12 ;  /* 0x0002300c01007387 */ /* 0x000fe80000100a00 */
[----:B------:R2:W-:Y:S04]  /*34030*/  STL.64 [R1+0x238], R14 ;  /* 0x0002380e01007387 */ /* 0x0005e80000100a00 */
[----:B------:R-:W-:Y:S04]  /*34040*/  STL.64 [R1+0x220], R8 ;  /* 0x0002200801007387 */ /* 0x000fe80000100a00 */
[----:B------:R3:W-:Y:S01]  /*34050*/  STL.64 [R1+0x228], R10 ;  /* 0x0002280a01007387 */ /* 0x0007e20000100a00 */
[C---:B--2---:R-:W-:Y:S08]  /*34060*/  HMMA.1688.F32.TF32 R12, R164.reuse, R150, R32 ;  /* 0x00000096a40c723c */ /* 0x044ff00000081020 */
[C---:B------:R-:W-:Y:S01]  /*34070*/  HMMA.1688.F32.TF32 R124, R164.reuse, R134, R48 ;  /* 0x00000086a47c723c */ /* 0x040fe20000081030 */
[----:B------:R-:W-:Y:S04]  /*34080*/  STL.64 [R1+0x210], R4 ;  /* 0x0002100401007387 */ /* 0x000fe80000100a00 */
[----:B------:R2:W-:Y:S03]  /*34090*/  STL.64 [R1+0x218], R6 ;  /* 0x0002180601007387 */ /* 0x0005e60000100a00 */
[----:B---3--:R-:W-:Y:S08]  /*340a0*/  HMMA.1688.F32.TF32 R8, R164, R146, R36 ;  /* 0x00000092a408723c */ /* 0x008ff00000081024 */
[----:B-1----:R-:W-:Y:S01]  /*340b0*/  HMMA.1688.F32.TF32 R16, R220, R138, R76 ;  /* 0x0000008adc10723c */ /* 0x002fe2000008104c */
[----:B------:R-:W-:Y:S01]  /*340c0*/  IMAD.MOV.U32 R28, RZ, RZ, R216 ;  /* 0x000000ffff1c7224 */ /* 0x000fe200078e00d8 */
[----:B------:R-:W-:Y:S01]  /*340d0*/  MOV R30, R218 ;  /* 0x000000da001e7202 */ /* 0x000fe20000000f00 */
[----:B------:R-:W-:Y:S01]  /*340e0*/  IMAD.MOV.U32 R29, RZ, RZ, R217 ;  /* 0x000000ffff1d7224 */ /* 0x000fe200078e00d9 */
[----:B------:R-:W-:Y:S01]  /*340f0*/  MOV R25, R213 ;  /* 0x000000d500197202 */ /* 0x000fe20000000f00 */
[----:B------:R-:W-:Y:S01]  /*34100*/  IMAD.MOV.U32 R31, RZ, RZ, R219 ;  /* 0x000000ffff1f7224 */ /* 0x000fe200078e00db */
[----:B------:R-:W-:Y:S01]  /*34110*/  MOV R20, R208 ;  /* 0x000000d000147202 */ /* 0x000fe20000000f00 */
[----:B------:R-:W-:Y:S01]  /*34120*/  IMAD.MOV.U32 R24, RZ, RZ, R212 ;  /* 0x000000ffff187224 */ /* 0x000fe200078e00d4 */
[----:B--2---:R-:W-:Y:S01]  /*34130*/  HMMA.1688.F32.TF32 R4, R164, R142, R40 ;  /* 0x0000008ea404723c */ /* 0x004fe20000081028 */
[----:B------:R-:W-:Y:S04]  /*34140*/  STL.64 [R1+0x200], R12 ;  /* 0x0002000c01007387 */ /* 0x000fe80000100a00 */
[----:B------:R-:W-:Y:S04]  /*34150*/  STL.64 [R1+0x208], R14 ;  /* 0x0002080e01007387 */ /* 0x000fe80000100a00 */
[----:B------:R-:W-:Y:S04]  /*34160*/  STL.64 [R1+0x1f0], R8 ;  /* 0x0001f00801007387 */ /* 0x000fe80000100a00 */
[----:B------:R1:W-:Y:S01]  /*34170*/  STL.64 [R1+0x1f8], R10 ;  /* 0x0001f80a01007387 */ /* 0x0003e20000100a00 */
[----:B------:R-:W-:-:S02]  /*34180*/  IMAD.MOV.U32 R26, RZ, RZ, R214 ;  /* 0x000000ffff1a7224 */ /* 0x000fc400078e00d6 */
[----:B------:R-:W-:Y:S02]  /*34190*/  IMAD.MOV.U32 R27, RZ, RZ, R215 ;  /* 0x000000ffff1b7224 */ /* 0x000fe400078e00d7 */
[----:B------:R-:W-:Y:S01]  /*341a0*/  IMAD.MOV.U32 R21, RZ, RZ, R209 ;  /* 0x000000ffff157224 */ /* 0x000fe200078e00d1 */
[----:B------:R-:W-:Y:S01]  /*341b0*/  MOV R23, R211 ;  /* 0x000000d300177202 */ /* 0x000fe20000000f00 */
[----:B------:R-:W-:Y:S01]  /*341c0*/  IMAD.MOV.U32 R22, RZ, RZ, R210 ;  /* 0x000000ffff167224 */ /* 0x000fe200078e00d2 */
[----:B------:R-:W-:Y:S04]  /*341d0*/  LDS R32, [R3+0x34600] ;  /* 0x0346000003207984 */ /* 0x000fe80000000800 */
[----:B------:R-:W-:Y:S04]  /*341e0*/  STL.64 [R1+0x1e0], R4 ;  /* 0x0001e00401007387 */ /* 0x000fe80000100a00 */
[----:B------:R2:W-:Y:S01]  /*341f0*/  STL.64 [R1+0x1e8], R6 ;  /* 0x0001e80601007387 */ /* 0x0005e20000100a00 */
[----:B-1----:R-:W-:Y:S03]  /*34200*/  HMMA.1688.F32.TF32 R8, R164, R130, R52 ;  /* 0x00000082a408723c */ /* 0x002fe60000081034 */
[----:B------:R-:W-:Y:S04]  /*34210*/  LDS R4, [R3+0x34500] ;  /* 0x0345000003047984 */ /* 0x000fe80000000800 */
[----:B------:R-:W-:Y:S01]  /*34220*/  LDS R5, [R0+0x34500] ;  /* 0x0345000000057984 */ /* 0x000fe20000000800 */
[----:B--2---:R-:W-:Y:S01]  /*34230*/  IMAD.MOV.U32 R7, RZ, RZ, R122 ;  /* 0x000000ffff077224 */ /* 0x004fe200078e007a */
[----:B------:R-:W-:-:S02]  /*34240*/  MOV R6, R123 ;  /* 0x0000007b00067202 */ /* 0x000fc40000000f00 */
[----:B------:R-:W-:Y:S01]  /*34250*/  LDS R34, [R3+0x36600] ;  /* 0x0366000003227984 */ /* 0x000fe20000000800 */
[----:B------:R-:W-:Y:S03]  /*34260*/  HMMA.1688.F32.TF32 R120, R164, R138, R44 ;  /* 0x0000008aa478723c */ /* 0x000fe6000008102c */
[----:B------:R-:W-:Y:S04]  /*34270*/  LDS R33, [R0+0x34600] ;  /* 0x0346000000217984 */ /* 0x000fe80000000800 */
[----:B------:R-:W1:Y:S01]  /*34280*/  LDS R35, [R0+0x36600] ;  /* 0x0366000000237984 */ /* 0x000e620000000800 */
[C---:B------:R-:W-:Y:S03]  /*34290*/  HMMA.1688.F32.TF32 R164, R220.reuse, R158, R56 ;  /* 0x0000009edca4723c */ /* 0x040fe60000081038 */
[----:B------:R-:W-:Y:S04]  /*342a0*/  LDS R36, [R3+0x34700] ;  /* 0x0347000003247984 */ /* 0x000fe80000000800 */
[----:B------:R-:W-:Y:S04]  /*342b0*/  LDS R38, [R3+0x36700] ;  /* 0x0367000003267984 */ /* 0x000fe80000000800 */
[----:B------:R-:W-:Y:S04]  /*342c0*/  LDS R37, [R0+0x34700] ;  /* 0x0347000000257984 */ /* 0x000fe80000000800 */
[----:B------:R-:W-:Y:S04]  /*342d0*/  STL [R1+0x2018], R120 ;  /* 0x0020187801007387 */ /* 0x000fe80000100800 */
[----:B------:R-:W-:Y:S04]  /*342e0*/  STL [R1+0x2014], R121 ;  /* 0x0020147901007387 */ /* 0x000fe80000100800 */
[----:B------:R-:W-:Y:S04]  /*342f0*/  STL [R1+0x2010], R122 ;  /* 0x0020107a01007387 */ /* 0x000fe80000100800 */
[----:B------:R-:W-:Y:S04]  /*34300*/  STL [R1+0x200c], R123 ;  /* 0x00200c7b01007387 */ /* 0x000fe80000100800 */
[----:B------:R-:W-:Y:S01]  /*34310*/  STL [R1+0x2028], R124 ;  /* 0x0020287c01007387 */ /* 0x000fe20000100800 */
[C---:B------:R-:W-:Y:S03]  /*34320*/  HMMA.1688.F32.TF32 R12, R220.reuse, R154, R60 ;  /* 0x0000009adc0c723c */ /* 0x040fe6000008103c */
[----:B------:R-:W-:Y:S04]  /*34330*/  STL [R1+0x2024], R125 ;  /* 0x0020247d01007387 */ /* 0x000fe80000100800 */
[----:B------:R-:W-:Y:S04]  /*34340*/  STL [R1+0x2020], R126 ;  /* 0x0020207e01007387 */ /* 0x000fe80000100800 */
[----:B------:R-:W-:Y:S04]  /*34350*/  STL [R1+0x201c], R127 ;  /* 0x00201c7f01007387 */ /* 0x000fe80000100800 */
[----:B------:R-:W-:Y:S04]  /*34360*/  STL.64 [R1+0x1d0], R8 ;  /* 0x0001d00801007387 */ /* 0x000fe80000100a00 */
[----:B------:R2:W-:Y:S04]  /*34370*/  STL.64 [R1+0x1d8], R10 ;  /* 0x0001d80a01007387 */ /* 0x0005e80000100a00 */
[----:B------:R-:W-:Y:S01]  /*34380*/  LDS R39, [R0+0x36700] ;  /* 0x0367000000277984 */ /* 0x000fe20000000800 */
[C---:B--2---:R-:W-:Y:S03]  /*34390*/  HMMA.1688.F32.TF32 R8, R220.reuse, R150, R64 ;  /* 0x00000096dc08723c */ /* 0x044fe60000081040 */
[----:B------:R-:W-:Y:S04]  /*343a0*/  STL [R1+0x2034], R164 ;  /* 0x002034a401007387 */ /* 0x000fe80000100800 */
[----:B------:R-:W-:Y:S04]  /*343b0*/  STL [R1+0x2030], R165 ;  /* 0x002030a501007387 */ /* 0x000fe80000100800 */
[----:B------:R-:W-:Y:S04]  /*343c0*/  STL [R1+0x202c], R166 ;  /* 0x00202ca601007387 */ /* 0x000fe80000100800 */
[----:B------:R-:W-:Y:S04]  /*343d0*/  STL [R1+0x2008], R167 ;  /* 0x002008a701007387 */ /* 0x000fe80000100800 */
[----:B------:R-:W-:Y:S04]  /*343e0*/  STL.64 [R1+0x1c0], R12 ;  /* 0x0001c00c01007387 */ /* 0x000fe80000100a00 */
[----:B------:R2:W-:Y:S04]  /*343f0*/  STL.64 [R1+0x1c8], R14 ;  /* 0x0001c80e01007387 */ /* 0x0005e80000100a00 */
[----:B------:R-:W-:Y:S04]  /*34400*/  STL.64 [R1+0x1b0], R8 ;  /* 0x0001b00801007387 */ /* 0x000fe80000100a00 */
[----:B------:R3:W-:Y:S01]  /*34410*/  STL.64 [R1+0x1b8], R10 ;  /* 0x0001b80a01007387 */ /* 0x0007e20000100a00 */
[C---:B--2---:R-:W-:Y:S08]  /*34420*/  HMMA.1688.F32.TF32 R12, R220.reuse, R146, R68 ;  /* 0x00000092dc0c723c */ /* 0x044ff00000081044 */
[C---:B---3--:R-:W-:Y:S11]  /*34430*/  HMMA.1688.F32.TF32 R8, R220.reuse, R142, R72 ;  /* 0x0000008edc08723c */ /* 0x048ff60000081048 */
[----:B------:R-:W-:Y:S04]  /*34440*/  @!UPT UIADD3 URZ, URZ, URZ, URZ ;  /* 0x0000003f3f3ff290 */ /* 0x000fe8000fffe03f */
[----:B------:R-:W-:Y:S04]  /*34450*/  STL.64 [R1+0x1a0], R12 ;  /* 0x0001a00c01007387 */ /* 0x000fe80000100a00 */
[----:B------:R2:W-:Y:S04]  /*34460*/  STL.64 [R1+0x1a8], R14 ;  /* 0x0001a80e01007387 */ /* 0x0005e80000100a00 */
[----:B------:R-:W-:Y:S04]  /*34470*/  STL.64 [R1+0x190], R8 ;  /* 0x0001900801007387 */ /* 0x000fe80000100a00 */
[----:B------:R3:W-:Y:S01]  /*34480*/  STL.64 [R1+0x198], R10 ;  /* 0x0001980a01007387 */ /* 0x0007e20000100a00 */
[C---:B--2---:R-:W-:Y:S08]  /*34490*/  HMMA.1688.F32.TF32 R12, R220.reuse, R134, R80 ;  /* 0x00000086dc0c723c */ /* 0x044ff00000081050 */
[----:B---3--:R-:W-:Y:S01]  /*344a0*/  HMMA.1688.F32.TF32 R8, R220, R130, R84 ;  /* 0x00000082dc08723c */ /* 0x008fe20000081054 */
[----:B------:R-:W-:Y:S04]  /*344b0*/  STL.64 [R1+0x180], R16 ;  /* 0x0001801001007387 */ /* 0x000fe80000100a00 */
[----:B------:R-:W-:Y:S10]  /*344c0*/  STL.64 [R1+0x188], R18 ;  /* 0x0001881201007387 */ /* 0x000ff40000100a00 */
        /* <DEDUP_REMOVED lines=8> */
[----:B------:R-:W-:Y:S04]  /*34550*/  STL.64 [R1+0x158], R14 ;  /* 0x0001580e01007387 */ /* 0x000fe80000100a00 */
[----:B------:R-:W-:Y:S04]  /*34560*/  STL.64 [R1+0x140], R8 ;  /* 0x0001400801007387 */ /* 0x000fe80000100a00 */
[----:B------:R2:W-:Y:S02]  /*34570*/  STL.64 [R1+0x148], R10 ;  /* 0x0001480a01007387 */ /* 0x0005e40000100a00 */
[C---:B--2---:R-:W-:Y:S01]  /*34580*/  HMMA.1688.F32.TF32 R8, R224.reuse, R150, R96 ;  /* 0x00000096e008723c */ /* 0x044fe20000081060 */
[----:B------:R-:W-:Y:S01]  /*34590*/  MOV R15, R247 ;  /* 0x000000f7000f7202 */ /* 0x000fe20000000f00 */
[----:B------:R-:W-:Y:S01]  /*345a0*/  IMAD.MOV.U32 R72, RZ, RZ, R199 ;  /* 0x000000ffff487224 */ /* 0x000fe200078e00c7 */
[----:B------:R-:W-:Y:S01]  /*345b0*/  MOV R14, R244 ;  /* 0x000000f4000e7202 */ /* 0x000fe20000000f00 */
[----:B------:R-:W-:Y:S04]  /*345c0*/  LDS R247, [R0+0x36400] ;  /* 0x0364000000f77984 */ /* 0x000fe80000000800 */
[----:B------:R-:W-:Y:S01]  /*345d0*/  LDS R244, [R3+0x34400] ;  /* 0x0344000003f47984 */ /* 0x000fe20000000800 */
[----:B------:R-:W-:Y:S01]  /*345e0*/  HMMA.1688.F32.TF32 R220, R224, R134, R112 ;  /* 0x00000086e0dc723c */ /* 0x000fe20000081070 */
[----:B------:R-:W-:Y:S01]  /*345f0*/  IMAD.MOV.U32 R73, RZ, RZ, R203 ;  /* 0x000000ffff497224 */ /* 0x000fe200078e00cb */
[----:B------:R-:W-:Y:S01]  /*34600*/  MOV R74, R206 ;  /* 0x000000ce004a7202 */ /* 0x000fe20000000f00 */
[----:B------:R-:W-:-:S05]  /*34610*/  IMAD.MOV.U32 R75, RZ, RZ, R207 ;  /* 0x000000ffff4b7224 */ /* 0x000fca00078e00cf */
[C---:B-1----:R-:W-:Y:S01]  /*34620*/  HMMA.1688.F32.TF32 R20, R32.reuse, R142, R20 ;  /* 0x0000008e2014723c */ /* 0x042fe20000081014 */
[----:B------:R-:W-:Y:S01]  /*34630*/  MOV R68, R152 ;  /* 0x0000009800447202 */ /* 0x000fe20000000f00 */
[----:B------:R-:W-:Y:S01]  /*34640*/  IMAD.MOV.U32 R69, RZ, RZ, R153 ;  /* 0x000000ffff457224 */ /* 0x000fe200078e0099 */
[----:B------:R-:W-:Y:S01]  /*34650*/  MOV R71, R156 ;  /* 0x0000009c00477202 */ /* 0x000fe20000000f00 */
[----:B------:R-:W-:Y:S01]  /*34660*/  IMAD.MOV.U32 R70, RZ, RZ, R157 ;  /* 0x000000ffff467224 */ /* 0x000fe200078e009d */
[----:B------:R-:W-:Y:S02]  /*34670*/  LDS R96, [R3+0x38000] ;  /* 0x0380000003607984 */ /* 0x000fe40000000800 */
        /* <DEDUP_REMOVED lines=8> */
[----:B------:R-:W-:Y:S11]  /*34700*/  LDS R99, [R0+0x3a000] ;  /* 0x03a0000000637984 */ /* 0x000ff60000000800 */
[----:B------:R-:W-:Y:S11]  /*34710*/  @!UPT UIADD3 URZ, URZ, URZ, URZ ;  /* 0x0000003f3f3ff290 */ /* 0x000ff6000fffe03f */
        /* <DEDUP_REMOVED lines=13> */
[----:B------:R-:W-:Y:S01]  /*347f0*/  @!UPT UIADD3 URZ, URZ, URZ, URZ ;  /* 0x0000003f3f3ff290 */ /* 0x000fe2000fffe03f */
[----:B------:R1:W-:Y:S02]  /*34800*/  STL.64 [R1+0x100], R8 ;  /* 0x0001000801007387 */ /* 0x0003e40000100a00 */
[----:B-1----:R-:W-:Y:S02]  /*34810*/  IMAD.MOV.U32 R8, RZ, RZ, R246 ;  /* 0x000000ffff087224 */ /* 0x002fe400078e00f6 */
[----:B------:R-:W-:Y:S01]  /*34820*/  IMAD.MOV.U32 R9, RZ, RZ, R245 ;  /* 0x000000ffff097224 */ /* 0x000fe200078e00f5 */
[----:B------:R-:W-:Y:S04]  /*34830*/  LDS R246, [R3+0x36400] ;  /* 0x0364000003f67984 */ /* 0x000fe80000000800 */
[----:B------:R-:W1:Y:S01]  /*34840*/  LDS R245, [R0+0x34400] ;  /* 0x0344000000f57984 */ /* 0x000e620000000800 */
[----:B------:R-:W-:Y:S03]  /*34850*/  HMMA.1688.F32.TF32 R224, R224, R130, R116 ;  /* 0x00000082e0e0723c */ /* 0x000fe60000081074 */
[----:B------:R-:W-:Y:S04]  /*34860*/  STL.64 [R1+0x108], R10 ;  /* 0x0001080a01007387 */ /* 0x000fe80000100a00 */
[----:B------:R-:W-:Y:S04]  /*34870*/  STL [R1+0x1fd4], R220 ;  /* 0x001fd4dc01007387 */ /* 0x000fe80000100800 */
[----:B------:R-:W-:Y:S04]  /*34880*/  STL [R1+0x1fd0], R221 ;  /* 0x001fd0dd01007387 */ /* 0x000fe80000100800 */
[----:B------:R-:W-:Y:S04]  /*34890*/  STL [R1+0x1fcc], R222 ;  /* 0x001fccde01007387 */ /* 0x000fe80000100800 */
[----:B------:R-:W-:Y:S01]  /*348a0*/  STL [R1+0x1fc8], R223 ;  /* 0x001fc8df01007387 */ /* 0x000fe20000100800 */
[C---:B-1----:R-:W-:Y:S03]  /*348b0*/  HMMA.1688.F32.TF32 R16, R244.reuse, R158, R168 ;  /* 0x0000009ef410723c */ /* 0x042fe600000810a8 */
[----:B------:R-:W-:Y:S04]  /*348c0*/  STL [R1+0x1fe4], R224 ;  /* 0x001fe4e001007387 */ /* 0x000fe80000100800 */
[----:B------:R-:W-:Y:S04]  /*348d0*/  STL [R1+0x1fe0], R225 ;  /* 0x001fe0e101007387 */ /* 0x000fe80000100800 */
[----:B------:R-:W-:Y:S04]  /*348e0*/  STL [R1+0x1fdc], R226 ;  /* 0x001fdce201007387 */ /* 0x000fe80000100800 */
[----:B------:R-:W-:Y:S08]  /*348f0*/  STL [R1+0x1fd8], R227 ;  /* 0x001fd8e301007387 */ /* 0x000ff00000100800 */
[----:B------:R-:W-:Y:S04]  /*34900*/  STL.64 [R1+0x290], R16 ;  /* 0x0002901001007387 */ /* 0x000fe80000100a00 */
[----:B------:R1:W-:Y:S02]  /*34910*/  STL.64 [R1+0x298], R18 ;  /* 0x0002981201007387 */ /* 0x0003e40000100a00 */
[C---:B-1----:R-:W-:Y:S11]  /*34920*/  HMMA.1688.F32.TF32 R16, R244.reuse, R154, R172 ;  /* 0x0000009af410723c */ /* 0x042ff600000810ac */
[----:B------:R-:W-:Y:S11]  /*34930*/  @!UPT UIADD3 URZ, URZ, URZ, URZ ;  /* 0x0000003f3f3ff290 */ /* 0x000ff6000fffe03f */
[----:B------:R-:W-:Y:S02]  /*34940*/  @!UPT UIADD3 URZ, URZ, URZ, URZ ;  /* 0x0000003f3f3ff290 */ /* 0x000fe4000fffe03f */
[----:B------:R-:W-:Y:S01]  /*34950*/  IMAD.MOV.U32 R220, RZ, RZ, R16 ;  /* 0x000000ffffdc7224 */ /* 0x000fe200078e0010 */
[----:B------:R-:W-:Y:S01]  /*34960*/  MOV R222, R18 ;  /* 0x0000001200de7202 */ /* 0x000fe20000000f00 */
[----:B------:R-:W-:Y:S02]  /*34970*/  IMAD.MOV.U32 R221, RZ, RZ, R17 ;  /* 0x000000ffffdd7224 */ /* 0x000fe400078e0011 */
[----:B------:R-:W-:Y:S02]  /*34980*/  IMAD.MOV.U32 R223, RZ, RZ, R19 ;  /* 0x000000ffffdf7224 */ /* 0x000fe400078e0013 */
[C---:B------:R-:W-:Y:S03]  /*34990*/  HMMA.1688.F32.TF32 R16, R244.reuse, R150, R176 ;  /* 0x00000096f410723c */ /* 0x040fe600000810b0 */
[----:B------:R1:W-:Y:S11]  /*349a0*/  STL [R1+0x1ff4], R223 ;  /* 0x001ff4df01007387 */ /* 0x0003f60000100800 */
[----:B------:R-:W-:Y:S10]  /*349b0*/  @!UPT UIADD3 URZ, URZ, URZ, URZ ;  /* 0x0000003f3f3ff290 */ /* 0x000ff4000fffe03f */
[----:B------:R-:W-:Y:S01]  /*349c0*/  IMAD.MOV.U32 R224, RZ, RZ, R16 ;  /* 0x000000ffffe07224 */ /* 0x000fe200078e0010 */
[----:B------:R-:W-:Y:S01]  /*349d0*/  MOV R225, R17 ;  /* 0x0000001100e17202 */ /* 0x000fe20000000f00 */
[----:B------:R-:W-:Y:S02]  /*349e0*/  IMAD.MOV.U32 R226, RZ, RZ, R18 ;  /* 0x000000ffffe27224 */ /* 0x000fe400078e0012 */
[----:B------:R-:W-:Y:S02]  /*349f0*/  IMAD.MOV.U32 R227, RZ, RZ, R19 ;  /* 0x000000ffffe37224 */ /* 0x000fe400078e0013 */
[----:B------:R-:W-:Y:S01]  /*34a00*/  HMMA.1688.F32.TF32 R16, R244, R146, R180 ;  /* 0x00000092f410723c */ /* 0x000fe200000810b4 */
[----:B------:R2:W-:Y:S04]  /*34a10*/  STL [R1+0x1ff0], R222 ;  /* 0x001ff0de01007387 */ /* 0x0005e80000100800 */
[----:B------:R-:W-:Y:S04]  /*34a20*/  STL [R1+0x1fec], R220 ;  /* 0x001fecdc01007387 */ /* 0x000fe80000100800 */
[----:B------:R3:W-:Y:S01]  /*34a30*/  STL [R1+0x1fe8], R221 ;  /* 0x001fe8dd01007387 */ /* 0x0007e20000100800 */
[----:B------:R-:W-:-:S02]  /*34a40*/  IMAD.MOV.U32 R11, RZ, RZ, R6 ;  /* 0x000000ffff0b7224 */ /* 0x000fc400078e0006 */
[----:B------:R-:W-:Y:S11]  /*34a50*/  IMAD.MOV.U32 R10, RZ, RZ, R7 ;  /* 0x000000ffff0a7224 */ /* 0x000ff600078e0007 */
[----:B------:R-:W-:Y:S01]  /*34a60*/  @!UPT UIADD3 URZ, URZ, URZ, URZ ;  /* 0x0000003f3f3ff290 */ /* 0x000fe2000fffe03f */
[----:B-1----:R-:W-:Y:S01]  /*34a70*/  MOV R223, R16 ;  /* 0x0000001000df7202 */ /* 0x002fe20000000f00 */
[----:B--2---:R-:W-:Y:S01]  /*34a80*/  IMAD.MOV.U32 R222, RZ, RZ, R17 ;  /* 0x000000ffffde7224 */ /* 0x004fe200078e0011 */
[----:B---3--:R-:W-:Y:S01]  /*34a90*/  MOV R221, R19 ;  /* 0x0000001300dd7202 */ /* 0x008fe20000000f00 */
[----:B------:R-:W-:Y:S02]  /*34aa0*/  IMAD.MOV.U32 R220, RZ, RZ, R18 ;  /* 0x000000ffffdc7224 */ /* 0x000fe400078e0012 */
[----:B------:R-:W-:Y:S01]  /*34ab0*/  IMAD.MOV.U32 R12, RZ, RZ, R14 ;  /* 0x000000ffff0c7224 */ /* 0x000fe200078e000e */
[----:B------:R-:W-:Y:S01]  /*34ac0*/  HMMA.1688.F32.TF32 R16, R244, R142, R184 ;  /* 0x0000008ef410723c */ /* 0x000fe200000810b8 */
[----:B------:R-:W-:Y:S01]  /*34ad0*/  IMAD.MOV.U32 R13, RZ, RZ, R15 ;  /* 0x000000ffff0d7224 */ /* 0x000fe200078e000f */
[----:B------:R-:W-:Y:S01]  /*34ae0*/  MOV R14, R8 ;  /* 0x00000008000e7202 */ /* 0x000fe20000000f00 */
[----:B------:R-:W-:Y:S01]  /*34af0*/  IMAD.MOV.U32 R15, RZ, RZ, R9 ;  /* 0x000000ffff0f7224 */ /* 0x000fe200078e0009 */
[----:B------:R-:W-:Y:S01]  /*34b00*/  MOV R9, R11 ;  /* 0x0000000b00097202 */ /* 0x000fe20000000f00 */
[----:B------:R-:W-:Y:S01]  /*34b10*/  IMAD.MOV.U32 R8, RZ, RZ, R10 ;  /* 0x000000ffff087224 */ /* 0x000fe200078e000a */
[----:B------:R-:W-:Y:S01]  /*34b20*/  STL [R1+0x2004], R227 ;  /* 0x002004e301007387 */ /* 0x000fe20000100800 */
[----:B------:R-:W-:Y:S01]  /*34b30*/  IMAD.MOV.U32 R10, RZ, RZ, R240 ;  /* 0x000000ffff0a7224 */ /* 0x000fe200078e00f0 */
[----:B------:R-:W-:Y:S01]  /*34b40*/  MOV R240, R242 ;  /* 0x000000f200f07202 */ /* 0x000fe20000000f00 */
[----:B------:R-:W-:Y:S01]  /*34b50*/  IMAD.MOV.U32 R11, RZ, RZ, R241 ;  /* 0x000000ffff0b7224 */ /* 0x000fe200078e00f1 */
[----:B------:R-:W-:Y:S01]  /*34b60*/  LDS R6, [R3+0x36500] ;  /* 0x0365000003067984 */ /* 0x000fe20000000800 */
[----:B------:R-:W-:Y:S01]  /*34b70*/  IMAD.MOV.U32 R241, RZ, RZ, R243 ;  /* 0x000000fffff17224 */ /* 0x000fe200078e00f3 */
[----:B------:R-:W-:Y:S01]  /*34b80*/  MOV R243, R129 ;  /* 0x0000008100f37202 */ /* 0x000fe20000000f00 */
[----:B------:R-:W-:Y:S01]  /*34b90*/  IMAD.MOV.U32 R242, RZ, RZ, R128 ;  /* 0x000000fffff27224 */ /* 0x000fe200078e0080 */
[----:B------:R-:W1:Y:S01]  /*34ba0*/  LDS R7, [R0+0x36500] ;  /* 0x0365000000077984 */ /* 0x000e620000000800 */
[----:B------:R-:W-:Y:S01]  /*34bb0*/  IMAD.MOV.U32 R128, RZ, RZ, R132 ;  /* 0x000000ffff807224 */ /* 0x000fe200078e0084 */
[----:B------:R-:W-:Y:S01]  /*34bc0*/  MOV R132, R136 ;  /* 0x0000008800847202 */ /* 0x000fe20000000f00 */
[----:B------:R-:W-:-:S02]  /*34bd0*/  IMAD.MOV.U32 R129, RZ, RZ, R133 ;  /* 0x000000ffff817224 */ /* 0x000fc400078e0085 */
[----:B------:R-:W-:Y:S01]  /*34be0*/  IMAD.MOV.U32 R133, RZ, RZ, R137 ;  /* 0x000000ffff857224 */ /* 0x000fe200078e0089 */
[----:B------:R-:W-:Y:S01]  /*34bf0*/  MOV R137, R141 ;  /* 0x0000008d00897202 */ /* 0x000fe20000000f00 */
[----:B------:R-:W-:Y:S02]  /*34c00*/  IMAD.MOV.U32 R136, RZ, RZ, R140 ;  /* 0x000000ffff887224 */ /* 0x000fe400078e008c */
[----:B------:R-:W-:Y:S01]  /*34c10*/  IMAD.MOV.U32 R140, RZ, RZ, R248 ;  /* 0x000000ffff8c7224 */ /* 0x000fe200078e00f8 */
[----:B------:R-:W-:Y:S01]  /*34c20*/  MOV R248, R250 ;  /* 0x000000fa00f87202 */ /* 0x000fe20000000f00 */
[----:B------:R-:W-:Y:S01]  /*34c30*/  IMAD.MOV.U32 R141, RZ, RZ, R249 ;  /* 0x000000ffff8d7224 */ /* 0x000fe200078e00f9 */
[----:B------:R-:W-:Y:S01]  /*34c40*/  STL [R1+0x2000], R226 ;  /* 0x002000e201007387 */ /* 0x000fe20000100800 */
        /* <DEDUP_REMOVED lines=11> */
[----:B------:R2:W-:Y:S04]  /*34d00*/  STL.64 [R1+0x250], R16 ;  /* 0x0002501001007387 */ /* 0x0005e80000100a00 */
[----:B------:R-:W3:Y:S04]  /*34d10*/  LDL.LU R216, [R1+0x20a4] ;  /* 0x0020a40001d87983 */ /* 0x000ee80000300800 */
[----:B------:R-:W3:Y:S01]  /*34d20*/  LDL.LU R217, [R1+0x20a0] ;  /* 0x0020a00001d97983 */ /* 0x000ee20000300800 */
[----:B--2---:R-:W-:Y:S03]  /*34d30*/  HMMA.1688.F32.TF32 R16, R244, R138, R188 ;  /* 0x0000008af410723c */ /* 0x004fe600000810bc */
[----:B------:R-:W3:Y:S04]  /*34d40*/  LDL.LU R218, [R1+0x209c] ;  /* 0x00209c0001da7983 */ /* 0x000ee80000300800 */
[----:B------:R-:W3:Y:S04]  /*34d50*/  LDL.LU R219, [R1+0x2098] ;  /* 0x0020980001db7983 */ /* 0x000ee80000300800 */
[----:B------:R-:W2:Y:S04]  /*34d60*/  LDL.LU R212, [R1+0x2094] ;  /* 0x0020940001d47983 */ /* 0x000ea80000300800 */
[----:B------:R-:W2:Y:S04]  /*34d70*/  LDL.LU R213, [R1+0x2090] ;  /* 0x0020900001d57983 */ /* 0x000ea80000300800 */
[----:B------:R-:W2:Y:S01]  /*34d80*/  LDL.LU R214, [R1+0x208c] ;  /* 0x00208c0001d67983 */ /* 0x000ea20000300800 */
[----:B------:R-:W-:-:S03]  /*34d90*/  IMAD.MOV.U32 R160, RZ, RZ, R12 ;  /* 0x000000ffffa07224 */ /* 0x000fc600078e000c */
[----:B------:R-:W2:Y:S01]  /*34da0*/  LDL.LU R215, [R1+0x2088] ;  /* 0x0020880001d77983 */ /* 0x000ea20000300800 */
[----:B------:R-:W-:-:S03]  /*34db0*/  MOV R161, R13 ;  /* 0x0000000d00a17202 */ /* 0x000fc60000000f00 */
[----:B------:R-:W4:Y:S01]  /*34dc0*/  LDL.LU R208, [R1+0x2084] ;  /* 0x0020840001d07983 */ /* 0x000f220000300800 */
[----:B------:R-:W-:-:S03]  /*34dd0*/  IMAD.MOV.U32 R12, RZ, RZ, R204 ;  /* 0x000000ffff0c7224 */ /* 0x000fc600078e00cc */
[----:B------:R-:W4:Y:S01]  /*34de0*/  LDL.LU R209, [R1+0x2080] ;  /* 0x0020800001d17983 */ /* 0x000f220000300800 */
[----:B------:R-:W-:-:S03]  /*34df0*/  IMAD.MOV.U32 R162, RZ, RZ, R14 ;  /* 0x000000ffffa27224 */ /* 0x000fc600078e000e */
[----:B------:R-:W4:Y:S01]  /*34e00*/  LDL.LU R210, [R1+0x207c] ;  /* 0x00207c0001d27983 */ /* 0x000f220000300800 */
[----:B------:R-:W-:Y:S01]  /*34e10*/  IMAD.MOV.U32 R13, RZ, RZ, R205 ;  /* 0x000000ffff0d7224 */ /* 0x000fe200078e00cd */
[----:B------:R-:W-:Y:S02]  /*34e20*/  MOV R14, R200 ;  /* 0x000000c8000e7202 */ /* 0x000fe40000000f00 */
[----:B------:R-:W4:Y:S01]  /*34e30*/  LDL.LU R211, [R1+0x2078] ;  /* 0x0020780001d37983 */ /* 0x000f220000300800 */
[----:B------:R-:W-:Y:S01]  /*34e40*/  IMAD.MOV.U32 R163, RZ, RZ, R15 ;  /* 0x000000ffffa37224 */ /* 0x000fe200078e000f */
[----:B------:R-:W-:Y:S02]  /*34e50*/  MOV R40, R8 ;  /* 0x0000000800287202 */ /* 0x000fe40000000f00 */
[----:B------:R-:W4:Y:S01]  /*34e60*/  LDL.LU R204, [R1+0x2074] ;  /* 0x0020740001cc7983 */ /* 0x000f220000300800 */
[----:B------:R-:W-:-:S03]  /*34e70*/  IMAD.MOV.U32 R15, RZ, RZ, R201 ;  /* 0x000000ffff0f7224 */ /* 0x000fc600078e00c9 */
[----:B------:R-:W4:Y:S01]  /*34e80*/  LDL.LU R205, [R1+0x2070] ;  /* 0x0020700001cd7983 */ /* 0x000f220000300800 */
[----:B------:R-:W-:Y:S01]  /*34e90*/  IMAD.MOV.U32 R41, RZ, RZ, R9 ;  /* 0x000000ffff297224 */ /* 0x000fe200078e0009 */
[----:B------:R-:W-:Y:S01]  /*34ea0*/  MOV R9, R196 ;  /* 0x000000c400097202 */ /* 0x000fe20000000f00 */
[----:B------:R-:W-:Y:S01]  /*34eb0*/  IMAD.MOV.U32 R8, RZ, RZ, R202 ;  /* 0x000000ffff087224 */ /* 0x000fe200078e00ca */
[----:B------:R-:W4:Y:S01]  /*34ec0*/  LDL.LU R200, [R1+0x206c] ;  /* 0x00206c0001c87983 */ /* 0x000f220000300800 */
[----:B------:R-:W-:Y:S01]  /*34ed0*/  IMAD.MOV.U32 R42, RZ, RZ, R10 ;  /* 0x000000ffff2a7224 */ /* 0x000fe200078e000a */
[----:B------:R-:W-:Y:S02]  /*34ee0*/  MOV R43, R11 ;  /* 0x0000000b002b7202 */ /* 0x000fe40000000f00 */
        /* <DEDUP_REMOVED lines=8> */
[----:B------:R-:W-:-:S03]  /*34f70*/  IMAD.MOV.U32 R226, RZ, RZ, R17 ;  /* 0x000000ffffe27224 */ /* 0x000fc600078e0011 */
[----:B------:R-:W4:Y:S01]  /*34f80*/  LDL.LU R76, [R1+0x30] ;  /* 0x00003000014c7983 */ /* 0x000f220000300800 */
[----:B------:R-:W-:-:S03]  /*34f90*/  MOV R16, R193 ;  /* 0x000000c100107202 */ /* 0x000fc60000000f00 */
[----:B------:R-:W4:Y:S01]  /*34fa0*/  LDL.LU R77, [R1+0x34] ;  /* 0x00003400014d7983 */ /* 0x000f220000300800 */
[----:B------:R-:W-:Y:S01]  /*34fb0*/  MOV R224, R18 ;  /* 0x0000001200e07202 */ /* 0x000fe20000000f00 */
[----:B------:R-:W-:Y:S02]  /*34fc0*/  IMAD.MOV.U32 R17, RZ, RZ, R194 ;  /* 0x000000ffff117224 */ /* 0x000fe400078e00c2 */
[----:B------:R-:W4:Y:S01]  /*34fd0*/  LDL.LU R78, [R1+0x38] ;  /* 0x00003800014e7983 */ /* 0x000f220000300800 */
[----:B------:R-:W-:-:S03]  /*34fe0*/  IMAD.MOV.U32 R225, RZ, RZ, R19 ;  /* 0x000000ffffe17224 */ /* 0x000fc600078e0013 */
[----:B------:R-:W4:Y:S01]  /*34ff0*/  LDL.LU R79, [R1+0x3c] ;  /* 0x00003c00014f7983 */ /* 0x000f220000300800 */
[----:B------:R-:W-:Y:S01]  /*35000*/  IMAD.MOV.U32 R18, RZ, RZ, R195 ;  /* 0x000000ffff127224 */ /* 0x000fe200078e00c3 */
[----:B------:R-:W-:Y:S02]  /*35010*/  MOV R19, R198 ;  /* 0x000000c600137202 */ /* 0x000fe40000000f00 */
        /* <DEDUP_REMOVED lines=9> */
[----:B------:R-:W-:Y:S01]  /*350b0*/  IMAD.MOV.U32 R48, RZ, RZ, R128 ;  /* 0x000000ffff307224 */ /* 0x000fe200078e0080 */
[----:B------:R-:W-:Y:S01]  /*350c0*/  MOV R49, R129 ;  /* 0x0000008100317202 */ /* 0x000fe20000000f00 */
[----:B------:R-:W-:-:S02]  /*350d0*/  IMAD.MOV.U32 R50, RZ, RZ, R132 ;  /* 0x000000ffff327224 */ /* 0x000fc400078e0084 */
[----:B------:R-:W-:Y:S01]  /*350e0*/  IMAD.MOV.U32 R51, RZ, RZ, R133 ;  /* 0x000000ffff337224 */ /* 0x000fe200078e0085 */
[----:B------:R-:W-:Y:S01]  /*350f0*/  MOV R52, R136 ;  /* 0x0000008800347202 */ /* 0x000fe20000000f00 */
[----:B------:R-:W-:Y:S01]  /*35100*/  IMAD.MOV.U32 R53, RZ, RZ, R137 ;  /* 0x000000ffff357224 */ /* 0x000fe200078e0089 */
[----:B------:R-:W-:Y:S01]  /*35110*/  MOV R55, R141 ;  /* 0x0000008d00377202 */ /* 0x000fe20000000f00 */
[----:B------:R-:W-:Y:S01]  /*35120*/  IMAD.MOV.U32 R54, RZ, RZ, R140 ;  /* 0x000000ffff367224 */ /* 0x000fe200078e008c */
[----:B------:R-:W-:Y:S01]  /*35130*/  MOV R58, R250 ;  /* 0x000000fa003a7202 */ /* 0x000fe20000000f00 */
[----:B------:R-:W-:Y:S02]  /*35140*/  IMAD.MOV.U32 R56, RZ, RZ, R248 ;  /* 0x000000ffff387224 */ /* 0x000fe400078e00f8 */
[----:B------:R-:W-:Y:S02]  /*35150*/  IMAD.MOV.U32 R57, RZ, RZ, R249 ;  /* 0x000000ffff397224 */ /* 0x000fe400078e00f9 */
[----:B------:R-:W-:Y:S01]  /*35160*/  IMAD.MOV.U32 R59, RZ, RZ, R251 ;  /* 0x000000ffff3b7224 */ /* 0x000fe200078e00fb */
[----:B------:R-:W-:Y:S01]  /*35170*/  MOV R61, R145 ;  /* 0x00000091003d7202 */ /* 0x000fe20000000f00 */
[----:B------:R-:W-:-:S02]  /*35180*/  IMAD.MOV.U32 R60, RZ, RZ, R144 ;  /* 0x000000ffff3c7224 */ /* 0x000fc400078e0090 */
[----:B------:R-:W-:Y:S02]  /*35190*/  IMAD.MOV.U32 R62, RZ, RZ, R148 ;  /* 0x000000ffff3e7224 */ /* 0x000fe400078e0094 */
[----:B------:R-:W-:Y:S01]  /*351a0*/  IMAD.MOV.U32 R63, RZ, RZ, R149 ;  /* 0x000000ffff3f7224 */ /* 0x000fe200078e0095 */
[----:B------:R-:W-:Y:S01]  /*351b0*/  HMMA.1688.F32.TF32 R16, R32, R146, R16 ;  /* 0x000000922010723c */ /* 0x000fe20000081010 */
[----:B------:R-:W-:Y:S01]  /*351c0*/  IMAD.MOV.U32 R44, RZ, RZ, R240 ;  /* 0x000000ffff2c7224 */ /* 0x000fe200078e00f0 */
[----:B------:R-:W-:-:S06]  /*351d0*/  MOV R46, R242 ;  /* 0x000000f2002e7202 */ /* 0x000fcc0000000f00 */
[----:B------:R-:W-:Y:S01]  /*351e0*/  HMMA.1688.F32.TF32 R12, R32, R150, R12 ;  /* 0x00000096200c723c */ /* 0x000fe2000008100c */
[----:B------:R-:W-:Y:S02]  /*351f0*/  IMAD.MOV.U32 R45, RZ, RZ, R241 ;  /* 0x000000ffff2d7224 */ /* 0x000fe400078e00f1 */
[----:B------:R-:W-:-:S05]  /*35200*/  IMAD.MOV.U32 R47, RZ, RZ, R243 ;  /* 0x000000ffff2f7224 */ /* 0x000fca00078e00f3 */
[----:B------:R-:W-:Y:S08]  /*35210*/  HMMA.1688.F32.TF32 R8, R32, R154, R8 ;  /* 0x0000009a2008723c */ /* 0x000ff00000081008 */
[C---:B-1----:R-:W-:Y:S08]  /*35220*/  HMMA.1688.F32.TF32 R228, R4.reuse, R138, R228 ;  /* 0x0000008a04e4723c */ /* 0x042ff000000810e4 */
[C---:B------:R-:W-:Y:S08]  /*35230*/  HMMA.1688.F32.TF32 R232, R4.reuse, R134, R232 ;  /* 0x0000008604e8723c */ /* 0x040ff000000810e8 */
[----:B------:R-:W-:Y:S08]  /*35240*/  HMMA.1688.F32.TF32 R236, R4, R130, R236 ;  /* 0x0000008204ec723c */ /* 0x000ff000000810ec */
[----:B------:R-:W-:Y:S08]  /*35250*/  HMMA.1688.F32.TF32 R28, R32, R134, R28 ;  /* 0x00000086201c723c */ /* 0x000ff0000008101c */
[-C--:B---3--:R-:W-:Y:S08]  /*35260*/  HMMA.1688.F32.TF32 R216, R4, R142.reuse, R216 ;  /* 0x0000008e04d8723c */ /* 0x088ff000000810d8 */
[----:B------:R-:W-:Y:S08]  /*35270*/  HMMA.1688.F32.TF32 R140, R36, R142, R48 ;  /* 0x0000008e248c723c */ /* 0x000ff00000081030 */
[-C--:B--2---:R-:W-:Y:S08]  /*35280*/  HMMA.1688.F32.TF32 R212, R4, R146.reuse, R212 ;  /* 0x0000009204d4723c */ /* 0x084ff000000810d4 */
[----:B------:R-:W-:Y:S08]  /*35290*/  HMMA.1688.F32.TF32 R144, R36, R146, R52 ;  /* 0x000000922490723c */ /* 0x000ff00000081034 */
[-C--:B----4-:R-:W-:Y:S08]  /*352a0*/  HMMA.1688.F32.TF32 R208, R4, R150.reuse, R208 ;  /* 0x0000009604d0723c */ /* 0x090ff000000810d0 */
[----:B------:R-:W-:Y:S08]  /*352b0*/  HMMA.1688.F32.TF32 R148, R36, R150, R56 ;  /* 0x000000962494723c */ /* 0x000ff00000081038 */
[C---:B------:R-:W-:Y:S01]  /*352c0*/  HMMA.1688.F32.TF32 R248, R244.reuse, R134, R192 ;  /* 0x00000086f4f8723c */ /* 0x040fe200000810c0 */
[----:B------:R-:W-:Y:S04]  /*352d0*/  LDS R192, [R3+0x38200] ;  /* 0x0382000003c07984 */ /* 0x000fe80000000800 */
[----:B------:R-:W-:Y:S03]  /*352e0*/  LDS R194, [R3+0x3a200] ;  /* 0x03a2000003c27984 */ /* 0x000fe60000000800 */
[----:B------:R-:W-:Y:S01]  /*352f0*/  HMMA.1688.F32.TF32 R244, R244, R130, R196 ;  /* 0x00000082f4f4723c */ /* 0x000fe200000810c4 */
[----:B------:R-:W-:Y:S04]  /*35300*/  LDS R196, [R3+0x38300] ;  /* 0x0383000003c47984 */ /* 0x000fe80000000800 */
[----:B------:R-:W-:Y:S03]  /*35310*/  LDS R198, [R3+0x3a300] ;  /* 0x03a3000003c67984 */ /* 0x000fe60000000800 */
[-C--:B------:R-:W-:Y:S01]  /*35320*/  HMMA.1688.F32.TF32 R204, R4, R154.reuse, R204 ;  /* 0x0000009a04cc723c */ /* 0x080fe200000810cc */
[----:B------:R-:W-:Y:S04]  /*35330*/  LDS R197, [R0+0x38300] ;  /* 0x0383000000c57984 */ /* 0x000fe80000000800 */
[----:B------:R-:W1:Y:S04]  /*35340*/  LDSM.16.M88.4 R48, [R67+0x83180] ;  /* 0x083180004330783b */ /* 0x000e680000000200 */
[----:B------:R-:W2:Y:S01]  /*35350*/  LDSM.16.M88.4 R52, [R67+0x84180] ;  /* 0x084180004334783b */ /* 0x000ea20000000200 */
[----:B------:R-:W-:Y:S03]  /*35360*/  HMMA.1688.F32.TF32 R152, R36, R154, R60 ;  /* 0x0000009a2498723c */ /* 0x000fe6000008103c */
[----:B------:R-:W3:Y:S04]  /*35370*/  LDSM.16.M88.4 R56, [R67+0x85180] ;  /* 0x085180004338783b */ /* 0x000ee80000000200 */
[----:B------:R-:W4:Y:S01]  /*35380*/  LDSM.16.M88.4 R60, [R67+0x86180] ;  /* 0x08618000433c783b */ /* 0x000f220000000200 */
[----:B------:R-:W-:Y:S03]  /*35390*/  HMMA.1688.F32.TF32 R240, R4, R158, R200 ;  /* 0x0000009e04f0723c */ /* 0x000fe600000810c8 */
[----:B------:R-:W-:Y:S04]  /*353a0*/  STL.64 [R1+0x1f70], R250 ;  /* 0x001f70fa01007387 */ /* 0x000fe80000100a00 */
[----:B------:R-:W-:Y:S04]  /*353b0*/  STL.64 [R1+0x1f68], R248 ;  /* 0x001f68f801007387 */ /* 0x000fe80000100a00 */
[----:B------:R-:W-:Y:S04]  /*353c0*/  STL.64 [R1+0x1f80], R246 ;  /* 0x001f80f601007387 */ /* 0x000fe80000100a00 */
[----:B------:R-:W-:Y:S01]  /*353d0*/  STL.64 [R1+0x1f78], R244 ;  /* 0x001f78f401007387 */ /* 0x000fe20000100a00 */
[----:B------:R-:W-:Y:S03]  /*353e0*/  HMMA.1688.F32.TF32 R136, R36, R138, R44 ;  /* 0x0000008a2488723c */ /* 0x000fe6000008102c */
[----:B------:R-:W-:Y:S04]  /*353f0*/  LDSM.16.M88.4 R44, [R67+0x82180] ;  /* 0x08218000432c783b */ /* 0x000fe80000000200 */
        /* <DEDUP_REMOVED lines=8> */
[----:B-1----:R-:W-:Y:S04]  /*35480*/  STL [R1+0x1f0c], R50 ;  /* 0x001f0c3201007387 */ /* 0x002fe80000100800 */
[----:B------:R-:W-:Y:S04]  /*35490*/  STL [R1+0x1f08], R51 ;  /* 0x001f083301007387 */ /* 0x000fe80000100800 */
[----:B--2---:R-:W-:Y:S04]  /*354a0*/  STL [R1+0x1f14], R54 ;  /* 0x001f143601007387 */ /* 0x004fe80000100800 */
[----:B------:R-:W-:Y:S04]  /*354b0*/  STL [R1+0x1f10], R55 ;  /* 0x001f103701007387 */ /* 0x000fe80000100800 */
[----:B---3--:R-:W-:Y:S04]  /*354c0*/  STL [R1+0x1f00], R58 ;  /* 0x001f003a01007387 */ /* 0x008fe80000100800 */
[----:B------:R-:W-:Y:S04]  /*354d0*/  STL [R1+0x1efc], R59 ;  /* 0x001efc3b01007387 */ /* 0x000fe80000100800 */
[----:B----4-:R-:W-:Y:S04]  /*354e0*/  STL [R1+0x1f18], R62 ;  /* 0x001f183e01007387 */ /* 0x010fe80000100800 */
[----:B------:R-:W-:Y:S04]  /*354f0*/  STL [R1+0x1f04], R63 ;  /* 0x001f043f01007387 */ /* 0x000fe80000100800 */
[----:B------:R-:W2:Y:S04]  /*35500*/  LDL.LU R108, [R1+0x200] ;  /* 0x00020000016c7983 */ /* 0x000ea80000300800 */
[----:B------:R-:W2:Y:S04]  /*35510*/  LDL.LU R109, [R1+0x204] ;  /* 0x00020400016d7983 */ /* 0x000ea80000300800 */
[----:B------:R-:W2:Y:S04]  /*35520*/  LDL.LU R110, [R1+0x208] ;  /* 0x00020800016e7983 */ /* 0x000ea80000300800 */
[----:B------:R-:W2:Y:S04]  /*35530*/  LDL.LU R111, [R1+0x20c] ;  /* 0x00020c00016f7983 */ /* 0x000ea80000300800 */
[----:B------:R-:W3:Y:S04]  /*35540*/  LDL.LU R104, [R1+0x210] ;  /* 0x0002100001687983 */ /* 0x000ee80000300800 */
[----:B------:R-:W3:Y:S04]  /*35550*/  LDL.LU R105, [R1+0x214] ;  /* 0x0002140001697983 */ /* 0x000ee80000300800 */
[----:B------:R-:W3:Y:S04]  /*35560*/  LDL.LU R106, [R1+0x218] ;  /* 0x00021800016a7983 */ /* 0x000ee80000300800 */
[----:B------:R-:W3:Y:S01]  /*35570*/  LDL.LU R107, [R1+0x21c] ;  /* 0x00021c00016b7983 */ /* 0x000ee20000300800 */
[C---:B------:R-:W-:Y:S03]  /*35580*/  HMMA.1688.F32.TF32 R4, R32.reuse, R158, R76 ;  /* 0x0000009e2004723c */ /* 0x040fe6000008104c */
[----:B------:R-:W4:Y:S04]  /*35590*/  LDL.LU R80, [R1+0x2d0] ;  /* 0x0002d00001507983 */ /* 0x000f280000300800 */
[----:B------:R-:W4:Y:S04]  /*355a0*/  LDL.LU R81, [R1+0x2d4] ;  /* 0x0002d40001517983 */ /* 0x000f280000300800 */
[----:B------:R-:W4:Y:S04]  /*355b0*/  LDL.LU R82, [R1+0x2d8] ;  /* 0x0002d80001527983 */ /* 0x000f280000300800 */
[----:B------:R-:W4:Y:S01]  /*355c0*/  LDL.LU R83, [R1+0x2dc] ;  /* 0x0002dc0001537983 */ /* 0x000f220000300800 */
[----:B------:R-:W-:Y:S03]  /*355d0*/  HMMA.1688.F32.TF32 R32, R32, R130, R72 ;  /* 0x000000822020723c */ /* 0x000fe60000081048 */
        /* <DEDUP_REMOVED lines=34> */
[----:B------:R-:W-:Y:S04]  /*35800*/  LDSM.16.M88.4 R40, [R67+0x81180] ;  /* 0x081180004328783b */ /* 0x000fe80000000200 */
[----:B------:R-:W-:Y:S01]  /*35810*/  LDS R199, [R0+0x3a300] ;  /* 0x03a3000000c77984 */ /* 0x000fe20000000800 */
[----:B------:R-:W-:Y:S03]  /*35820*/  HMMA.1688.F32.TF32 R128, R36, R130, R160 ;  /* 0x000000822480723c */ /* 0x000fe600000810a0 */
[----:B------:R-:W-:Y:S04]  /*35830*/  LDSM.16.M88.4 R36, [R67+0x80180] ;  /* 0x080180004324783b */ /* 0x000fe80000000200 */
[----:B------:R-:W1:Y:S04]  /*35840*/  LDSM.16.M88.4 R64, [R67+0x87180] ;  /* 0x087180004340783b */ /* 0x000e680000000200 */
[----:B------:R-:W-:Y:S04]  /*35850*/  LDS R160, [R3+0x38100] ;  /* 0x0381000003a07984 */ /* 0x000fe80000000800 */
[----:B------:R-:W-:Y:S04]  /*35860*/  LDS R162, [R3+0x3a100] ;  /* 0x03a1000003a27984 */ /* 0x000fe80000000800 */
[----:B------:R-:W-:Y:S04]  /*35870*/  LDS R161, [R0+0x38100] ;  /* 0x0381000000a17984 */ /* 0x000fe80000000800 */
[----:B------:R-:W3:Y:S04]  /*35880*/  LDS R163, [R0+0x3a100] ;  /* 0x03a1000000a37984 */ /* 0x000ee80000000800 */
[----:B------:R-:W-:Y:S04]  /*35890*/  LDS R193, [R0+0x38200] ;  /* 0x0382000000c17984 */ /* 0x000fe80000000800 */
[----:B------:R-:W2:Y:S04]  /*358a0*/  LDS R195, [R0+0x3a200] ;  /* 0x03a2000000c37984 */ /* 0x000ea80000000800 */
[----:B-1----:R-:W-:Y:S04]  /*358b0*/  STL [R1+0x1f1c], R66 ;  /* 0x001f1c4201007387 */ /* 0x002fe80000100800 */
[----:B------:R-:W-:Y:S01]  /*358c0*/  STL [R1+0x1ef8], R67 ;  /* 0x001ef84301007387 */ /* 0x000fe20000100800 */
[----:B------:R-:W-:Y:S01]  /*358d0*/  IMAD.MOV.U32 R240, RZ, RZ, R164 ;  /* 0x000000fffff07224 */ /* 0x000fe200078e00a4 */
[----:B------:R-:W-:Y:S01]  /*358e0*/  MOV R241, R165 ;  /* 0x000000a500f17202 */ /* 0x000fe20000000f00 */
[----:B------:R-:W-:Y:S01]  /*358f0*/  IMAD.MOV.U32 R242, RZ, RZ, R166 ;  /* 0x000000fffff27224 */ /* 0x000fe200078e00a6 */
[----:B------:R-:W-:Y:S01]  /*35900*/  MOV R200, R125 ;  /* 0x0000007d00c87202 */ /* 0x000fe20000000f00 */
[----:B------:R-:W-:-:S02]  /*35910*/  IMAD.MOV.U32 R243, RZ, RZ, R124 ;  /* 0x000000fffff37224 */ /* 0x000fc400078e007c */
[----:B------:R-:W-:Y:S01]  /*35920*/  IMAD.MOV.U32 R201, RZ, RZ, R126 ;  /* 0x000000ffffc97224 */ /* 0x000fe200078e007e */
[----:B----4-:R-:W-:Y:S08]  /*35930*/  HMMA.1688.F32.TF32 R80, R96, R48, R80 ;  /* 0x000000306050723c */ /* 0x010ff00000081050 */
[----:B---3--:R-:W-:Y:S08]  /*35940*/  HMMA.1688.F32.TF32 R104, R160, R40, R104 ;  /* 0x00000028a068723c */ /* 0x008ff00000081068 */
[C---:B--2---:R-:W-:Y:S07]  /*35950*/  HMMA.1688.F32.TF32 R76, R96.reuse, R44, R76 ;  /* 0x0000002c604c723c */ /* 0x044fee000008104c */
[----:B------:R1:W-:Y:S01]  /*35960*/  STL [R1+0x1f2c], R80 ;  /* 0x001f2c5001007387 */ /* 0x0003e20000100800 */
[C---:B------:R-:W-:Y:S03]  /*35970*/  HMMA.1688.F32.TF32 R72, R96.reuse, R40, R72 ;  /* 0x000000286048723c */ /* 0x040fe60000081048 */
[----:B------:R2:W-:Y:S04]  /*35980*/  STL [R1+0x1f28], R81 ;  /* 0x001f285101007387 */ /* 0x0005e80000100800 */
[----:B------:R3:W-:Y:S01]  /*35990*/  STL [R1+0x1f24], R82 ;  /* 0x001f245201007387 */ /* 0x0007e20000100800 */
[C---:B------:R-:W-:Y:S03]  /*359a0*/  HMMA.1688.F32.TF32 R68, R96.reuse, R36, R68 ;  /* 0x000000246044723c */ /* 0x040fe60000081044 */
[----:B------:R2:W-:Y:S05]  /*359b0*/  STL [R1+0x1f20], R83 ;  /* 0x001f205301007387 */ /* 0x0005ea0000100800 */
[C---:B------:R-:W-:Y:S08]  /*359c0*/  HMMA.1688.F32.TF32 R84, R96.reuse, R52, R84 ;  /* 0x000000346054723c */ /* 0x040ff00000081054 */
[C---:B------:R-:W-:Y:S08]  /*359d0*/  HMMA.1688.F32.TF32 R88, R96.reuse, R56, R88 ;  /* 0x000000386058723c */ /* 0x040ff00000081058 */
[C---:B------:R-:W-:Y:S07]  /*359e0*/  HMMA.1688.F32.TF32 R92, R96.reuse, R60, R92 ;  /* 0x0000003c605c723c */ /* 0x040fee000008105c */
[----:B------:R-:W-:Y:S01]  /*359f0*/  STL [R1+0x1f3c], R84 ;  /* 0x001f3c5401007387 */ /* 0x000fe20000100800 */
[----:B------:R-:W-:Y:S03]  /*35a00*/  HMMA.1688.F32.TF32 R96, R96, R64, R112 ;  /* 0x000000406060723c */ /* 0x000fe60000081070 */
[----:B------:R-:W-:Y:S04]  /*35a10*/  STL [R1+0x1f38], R85 ;  /* 0x001f385501007387 */ /* 0x000fe80000100800 */
[----:B------:R-:W-:Y:S04]  /*35a20*/  STL [R1+0x1f34], R86 ;  /* 0x001f345601007387 */ /* 0x000fe80000100800 */
[----:B------:R-:W-:Y:S04]  /*35a30*/  STL [R1+0x1f30], R87 ;  /* 0x001f305701007387 */ /* 0x000fe80000100800 */
[----:B------:R-:W-:Y:S04]  /*35a40*/  STL [R1+0x1f4c], R88 ;  /* 0x001f4c5801007387 */ /* 0x000fe80000100800 */
[----:B------:R-:W-:Y:S04]  /*35a50*/  STL [R1+0x1f48], R89 ;  /* 0x001f485901007387 */ /* 0x000fe80000100800 */
[----:B------:R-:W-:Y:S04]  /*35a60*/  STL [R1+0x1f44], R90 ;  /* 0x001f445a01007387 */ /* 0x000fe80000100800 */
[----:B------:R1:W-:Y:S04]  /*35a70*/  STL [R1+0x1f40], R91 ;  /* 0x001f405b01007387 */ /* 0x0003e80000100800 */
        /* <DEDUP_REMOVED lines=39> */
[----:B--2---:R-:W2:Y:S04]  /*35cf0*/  LDL.LU R81, [R1+0x1d4] ;  /* 0x0001d40001517983 */ /* 0x004ea80000300800 */
[----:B---3--:R-:W2:Y:S04]  /*35d00*/  LDL.LU R82, [R1+0x1d8] ;  /* 0x0001d80001527983 */ /* 0x008ea80000300800 */
        /* <DEDUP_REMOVED lines=14> */
[----:B------:R-:W3:Y:S01]  /*35df0*/  LDL.LU R165, [R1+0x2030] ;  /* 0x0020300001a57983 */ /* 0x000ee20000300800 */
[----:B------:R-:W-:-:S03]  /*35e00*/  IMAD.MOV.U32 R202, RZ, RZ, R127 ;  /* 0x000000ffffca7224 */ /* 0x000fc600078e007f */
        /* <DEDUP_REMOVED lines=8> */
[----:B------:R-:W3:Y:S01]  /*35e90*/  LDL.LU R127, [R1+0x201c] ;  /* 0x00201c00017f7983 */ /* 0x000ee20000300800 */
[----:B------:R-:W-:-:S03]  /*35ea0*/  IMAD.MOV.U32 R247, RZ, RZ, R167 ;  /* 0x000000fffff77224 */ /* 0x000fc600078e00a7 */
        /* <DEDUP_REMOVED lines=9> */
[C---:B------:R-:W-:Y:S08]  /*35f40*/  HMMA.1688.F32.TF32 R100, R160.reuse, R36, R100 ;  /* 0x00000024a064723c */ /* 0x040ff00000081064 */
[----:B------:R-:W-:Y:S08]  /*35f50*/  HMMA.1688.F32.TF32 R108, R160, R44, R108 ;  /* 0x0000002ca06c723c */ /* 0x000ff0000008106c */
[C---:B----4-:R-:W-:Y:S11]  /*35f60*/  HMMA.1688.F32.TF32 R88, R196.reuse, R36, R208 ;  /* 0x00000024c458723c */ /* 0x050ff600000810d0 */
[----:B------:R-:W-:Y:S11]  /*35f70*/  @!UPT UIADD3 URZ, URZ, URZ, URZ ;  /* 0x0000003f3f3ff290 */ /* 0x000ff6000fffe03f */
[----:B------:R-:W-:Y:S01]  /*35f80*/  @!UPT UIADD3 URZ, URZ, URZ, URZ ;  /* 0x0000003f3f3ff290 */ /* 0x000fe2000fffe03f */
[----:B------:R-:W-:Y:S04]  /*35f90*/  STL.64 [R1], R88 ;  /* 0x0000005801007387 */ /* 0x000fe80000100a00 */
[----:B------:R1:W-:Y:S02]  /*35fa0*/  STL.64 [R1+0x8], R90 ;  /* 0x0000085a01007387 */ /* 0x0003e40000100a00 */
[----:B-1----:R-:W-:Y:S08]  /*35fb0*/  HMMA.1688.F32.TF32 R88, R196, R44, R240 ;  /* 0x0000002cc458723c */ /* 0x002ff000000810f0 */
[----:B------:R-:W-:Y:S01]  /*35fc0*/  HMMA.1688.F32.TF32 R112, R160, R48, R112 ;  /* 0x00000030a070723c */ /* 0x000fe20000081070 */
[----:B------:R-:W-:Y:S01]  /*35fd0*/  IMAD.MOV.U32 R240, RZ, RZ, R223 ;  /* 0x000000fffff07224 */ /* 0x000fe200078e00df */
[----:B------:R-:W-:Y:S01]  /*35fe0*/  MOV R241, R222 ;  /* 0x000000de00f17202 */ /* 0x000fe20000000f00 */
[----:B------:R-:W-:-:S05]  /*35ff0*/  IMAD.MOV.U32 R242, RZ, RZ, R220 ;  /* 0x000000fffff27224 */ /* 0x000fca00078e00dc */
[----:B------:R-:W-:Y:S01]  /*36000*/  HMMA.1688.F32.TF32 R116, R160, R52, R116 ;  /* 0x00000034a074723c */ /* 0x000fe20000081074 */
[----:B------:R-:W-:-:S07]  /*36010*/  IMAD.MOV.U32 R243, RZ, RZ, R221 ;  /* 0x000000fffff37224 */ /* 0x000fce00078e00dd */
[----:B--2---:R-:W-:Y:S11]  /*36020*/  HMMA.1688.F32.TF32 R84, R196, R40, R204 ;  /* 0x00000028c454723c */ /* 0x004ff600000810cc */
[----:B------:R-:W-:Y:S11]  /*36030*/  @!UPT UIADD3 URZ, URZ, URZ, URZ ;  /* 0x0000003f3f3ff290 */ /* 0x000ff6000fffe03f */
[----:B------:R-:W-:Y:S02]  /*36040*/  @!UPT UIADD3 URZ, URZ, URZ, URZ ;  /* 0x0000003f3f3ff290 */ /* 0x000fe4000fffe03f */
[----:B------:R-:W-:Y:S01]  /*36050*/  IMAD.MOV.U32 R54, RZ, RZ, R87 ;  /* 0x000000ffff367224 */ /* 0x000fe200078e0057 */
[----:B------:R-:W-:Y:S01]  /*36060*/  MOV R87, R88 ;  /* 0x0000005800577202 */ /* 0x000fe20000000f00 */
[C---:B---3--:R-:W-:Y:S08]  /*36070*/  HMMA.1688.F32.TF32 R124, R160.reuse, R60, R124 ;  /* 0x0000003ca07c723c */ /* 0x048ff0000008107c */
[C---:B------:R-:W-:Y:S08]  /*36080*/  HMMA.1688.F32.TF32 R120, R160.reuse, R56, R120 ;  /* 0x00000038a078723c */ /* 0x040ff00000081078 */
[----:B------:R-:W-:Y:S07]  /*36090*/  HMMA.1688.F32.TF32 R160, R160, R64, R80 ;  /* 0x00000040a0a0723c */ /* 0x000fee0000081050 */
[----:B------:R-:W-:Y:S01]  /*360a0*/  IMAD.MOV.U32 R80, RZ, RZ, R89 ;  /* 0x000000ffff507224 */ /* 0x000fe200078e0059 */
[----:B------:R-:W-:Y:S01]  /*360b0*/  MOV R82, R91 ;  /* 0x0000005b00527202 */ /* 0x000fe20000000f00 */
[----:B------:R-:W-:-:S02]  /*360c0*/  IMAD.MOV.U32 R81, RZ, RZ, R90 ;  /* 0x000000ffff517224 */ /* 0x000fc400078e005a */
[C---:B------:R-:W-:Y:S08]  /*360d0*/  HMMA.1688.F32.TF32 R88, R196.reuse, R48, R200 ;  /* 0x00000030c458723c */ /* 0x040ff000000810c8 */
[----:B------:R-:W-:Y:S07]  /*360e0*/  HMMA.1688.F32.TF32 R200, R196, R56, R248 ;  /* 0x00000038c4c8723c */ /* 0x000fee00000810f8 */
[----:B------:R-:W-:Y:S01]  /*360f0*/  IMAD.MOV.U32 R248, RZ, RZ, R227 ;  /* 0x000000fffff87224 */ /* 0x000fe200078e00e3 */
[----:B------:R-:W-:Y:S01]  /*36100*/  MOV R250, R224 ;  /* 0x000000e000fa7202 */ /* 0x000fe20000000f00 */
[----:B------:R-:W2:Y:S01]  /*36110*/  LDL.LU R227, [R1+0x2004] ;  /* 0x0020040001e37983 */ /* 0x000ea20000300800 */
[----:B------:R-:W-:-:S02]  /*36120*/  IMAD.MOV.U32 R249, RZ, RZ, R226 ;  /* 0x000000fffff97224 */ /* 0x000fc400078e00e2 */
[----:B------:R-:W-:Y:S01]  /*36130*/  IMAD.MOV.U32 R251, RZ, RZ, R225 ;  /* 0x000000fffffb7224 */ /* 0x000fe200078e00e1 */
[----:B------:R-:W3:Y:S04]  /*36140*/  LDL.LU R226, [R1+0x2000] ;  /* 0x0020000001e27983 */ /* 0x000ee80000300800 */
        /* <DEDUP_REMOVED lines=14> */
[----:B------:R-:W-:Y:S01]  /*36230*/  HMMA.1688.F32.TF32 R92, R196, R52, R244 ;  /* 0x00000034c45c723c */ /* 0x000fe200000810f4 */
[----:B--2---:R-:W-:Y:S01]  /*36240*/  MOV R207, R227 ;  /* 0x000000e300cf7202 */ /* 0x004fe20000000f00 */
[----:B---3--:R-:W-:Y:S01]  /*36250*/  IMAD.MOV.U32 R206, RZ, RZ, R226 ;  /* 0x000000ffffce7224 */ /* 0x008fe200078e00e2 */
[----:B----4-:R-:W-:-:S02]  /*36260*/  MOV R204, R224 ;  /* 0x000000e000cc7202 */ /* 0x010fc40000000f00 */
[----:B------:R-:W2:Y:S01]  /*36270*/  LDL.LU R224, [R1+0x1fe4] ;  /* 0x001fe40001e07983 */ /* 0x000ea20000300800 */
[----:B------:R-:W-:-:S03]  /*36280*/  IMAD.MOV.U32 R205, RZ, RZ, R225 ;  /* 0x000000ffffcd7224 */ /* 0x000fc600078e00e1 */
[----:B------:R-:W2:Y:S04]  /*36290*/  LDL.LU R225, [R1+0x1fe0] ;  /* 0x001fe00001e17983 */ /* 0x000ea80000300800 */
[----:B------:R-:W2:Y:S01]  /*362a0*/  LDL.LU R226, [R1+0x1fdc] ;  /* 0x001fdc0001e27983 */ /* 0x000ea20000300800 */
[----:B------:R-:W-:Y:S01]  /*362b0*/  IMAD.MOV.U32 R211, RZ, RZ, R223 ;  /* 0x000000ffffd37224 */ /* 0x000fe200078e00df */
[----:B------:R-:W-:Y:S02]  /*362c0*/  MOV R210, R222 ;  /* 0x000000de00d27202 */ /* 0x000fe40000000f00 */
[----:B------:R-:W2:Y:S01]  /*362d0*/  LDL.LU R227, [R1+0x1fd8] ;  /* 0x001fd80001e37983 */ /* 0x000ea20000300800 */
[----:B------:R-:W-:-:S03]  /*362e0*/  IMAD.MOV.U32 R208, RZ, RZ, R220 ;  /* 0x000000ffffd07224 */ /* 0x000fc600078e00dc */
[----:B------:R-:W3:Y:S01]  /*362f0*/  LDL.LU R220, [R1+0x1fd4] ;  /* 0x001fd40001dc7983 */ /* 0x000ee20000300800 */
[----:B------:R-:W-:-:S03]  /*36300*/  IMAD.MOV.U32 R209, RZ, RZ, R221 ;  /* 0x000000ffffd17224 */ /* 0x000fc600078e00dd */
        /* <DEDUP_REMOVED lines=20> */
[----:B---3--:R-:W-:Y:S01]  /*36450*/  HMMA.1688.F32.TF32 R200, R196, R60, R220 ;  /* 0x0000003cc4c8723c */ /* 0x008fe200000810dc */
[----:B------:R-:W-:-:S07]  /*36460*/  IMAD.MOV.U32 R83, RZ, RZ, R84 ;  /* 0x000000ffff537224 */ /* 0x000fce00078e0054 */
[----:B--2---:R-:W-:Y:S01]  /*36470*/  HMMA.1688.F32.TF32 R196, R196, R64, R224 ;  /* 0x00000040c4c4723c */ /* 0x004fe200000810e0 */
[----:B------:R-:W-:Y:S01]  /*36480*/  MOV R66, R85 ;  /* 0x0000005500427202 */ /* 0x000fe20000000f00 */
[----:B------:R-:W-:Y:S01]  /*36490*/  IMAD.MOV.U32 R63, RZ, RZ, R91 ;  /* 0x000000ffff3f7224 */ /* 0x000fe200078e005b */
[----:B------:R-:W-:Y:S01]  /*364a0*/  MOV R84, R93 ;  /* 0x0000005d00547202 */ /* 0x000fe20000000f00 */
[----:B------:R-:W-:Y:S04]  /*364b0*/  LDS R220, [R3+0x38600] ;  /* 0x0386000003dc7984 */ /* 0x000fe80000000800 */
[----:B------:R-:W-:Y:S04]  /*364c0*/  LDS R222, [R3+0x3a600] ;  /* 0x03a6000003de7984 */ /* 0x000fe80000000800 */
[----:B------:R-:W-:Y:S04]  /*364d0*/  LDS R221, [R0+0x38600] ;  /* 0x0386000000dd7984 */ /* 0x000fe80000000800 */
[----:B------:R-:W-:Y:S01]  /*364e0*/  IMAD.MOV.U32 R99, RZ, RZ, R200 ;  /* 0x000000ffff637224 */ /* 0x000fe200078e00c8 */
[----:B------:R-:W-:Y:S04]  /*364f0*/  LDS R223, [R0+0x3a600] ;  /* 0x03a6000000df7984 */ /* 0x000fe80000000800 */
[----:B------:R-:W-:Y:S03]  /*36500*/  LDS R224, [R3+0x38700] ;  /* 0x0387000003e07984 */ /* 0x000fe60000000800 */
[----:B------:R-:W-:Y:S01]  /*36510*/  IMAD.MOV.U32 R58, RZ, RZ, R196 ;  /* 0x000000ffff3a7224 */ /* 0x000fe200078e00c4 */
[----:B------:R-:W-:Y:S01]  /*36520*/  MOV R59, R197 ;  /* 0x000000c5003b7202 */ /* 0x000fe20000000f00 */
[----:B------:R-:W-:Y:S01]  /*36530*/  IMAD.MOV.U32 R67, RZ, RZ, R198 ;  /* 0x000000ffff437224 */ /* 0x000fe200078e00c6 */
[----:B------:R-:W-:Y:S01]  /*36540*/  LDS R196, [R3+0x38400] ;  /* 0x0384000003c47984 */ /* 0x000fe20000000800 */
[----:B------:R-:W-:-:S03]  /*36550*/  IMAD.MOV.U32 R107, RZ, RZ, R199 ;  /* 0x000000ffff6b7224 */ /* 0x000fc600078e00c7 */
[----:B------:R-:W-:Y:S04]  /*36560*/  LDS R198, [R3+0x3a400] ;  /* 0x03a4000003c67984 */ /* 0x000fe80000000800 */
[----:B------:R-:W-:Y:S04]  /*36570*/  LDS R197, [R0+0x38400] ;  /* 0x0384000000c57984 */ /* 0x000fe80000000800 */
[----:B------:R-:W4:Y:S01]  /*36580*/  LDS R199, [R0+0x3a400] ;  /* 0x03a4000000c77984 */ /* 0x000f220000000800 */
[----:B------:R-:W-:Y:S01]  /*36590*/  IMAD.MOV.U32 R91, RZ, RZ, R92 ;  /* 0x000000ffff5b7224 */ /* 0x000fe200078e005c */
[----:B------:R-:W-:Y:S01]  /*365a0*/  MOV R93, R202 ;  /* 0x000000ca005d7202 */ /* 0x000fe20000000f00 */
[----:B------:R-:W-:Y:S01]  /*365b0*/  IMAD.MOV.U32 R85, RZ, RZ, R94 ;  /* 0x000000ffff557224 */ /* 0x000fe200078e005e */
[----:B------:R-:W-:Y:S04]  /*365c0*/  LDS R200, [R3+0x38500] ;  /* 0x0385000003c87984 */ /* 0x000fe80000000800 */
[----:B------:R-:W-:Y:S04]  /*365d0*/  LDS R226, [R3+0x3a700] ;  /* 0x03a7000003e27984 */ /* 0x000fe80000000800 */
[----:B------:R-:W-:Y:S04]  /*365e0*/  LDS R225, [R0+0x38700] ;  /* 0x0387000000e17984 */ /* 0x000fe80000000800 */
[----:B------:R-:W1:Y:S01]  /*365f0*/  LDS R227, [R0+0x3a700] ;  /* 0x03a7000000e37984 */ /* 0x000e620000000800 */
[C---:B----4-:R-:W-:Y:S08]  /*36600*/  HMMA.1688.F32.TF32 R212, R196.reuse, R36, R212 ;  /* 0x00000024c4d4723c */ /* 0x050ff000000810d4 */
[C---:B------:R-:W-:Y:S08]  /*36610*/  HMMA.1688.F32.TF32 R208, R196.reuse, R40, R208 ;  /* 0x00000028c4d0723c */ /* 0x040ff000000810d0 */
[C---:B------:R-:W-:Y:S08]  /*36620*/  HMMA.1688.F32.TF32 R204, R196.reuse, R44, R204 ;  /* 0x0000002cc4cc723c */ /* 0x040ff000000810cc */
[C---:B------:R-:W-:Y:S01]  /*36630*/  HMMA.1688.F32.TF32 R240, R196.reuse, R48, R240 ;  /* 0x00000030c4f0723c */ /* 0x040fe200000810f0 */
[----:B------:R-:W-:Y:S07]  /*36640*/  STL.64 [R1+0xc0], R212 ;  /* 0x0000c0d401007387 */ /* 0x000fee0000100a00 */
[C---:B------:R-:W-:Y:S01]  /*36650*/  HMMA.1688.F32.TF32 R244, R196.reuse, R52, R244 ;  /* 0x00000034c4f4723c */ /* 0x040fe200000810f4 */
[----:B------:R2:W-:Y:S07]  /*36660*/  STL.64 [R1+0xc8], R214 ;  /* 0x0000c8d601007387 */ /* 0x0005ee0000100a00 */
[----:B------:R-:W-:Y:S01]  /*36670*/  HMMA.1688.F32.TF32 R248, R196, R56, R248 ;  /* 0x00000038c4f8723c */ /* 0x000fe200000810f8 */
[----:B------:R-:W-:Y:S01]  /*36680*/  IMAD.MOV.U32 R92, RZ, RZ, R201 ;  /* 0x000000ffff5c7224 */ /* 0x000fe200078e00c9 */
[----:B------:R-:W-:Y:S04]  /*36690*/  LDS R202, [R3+0x3a500] ;  /* 0x03a5000003ca7984 */ /* 0x000fe80000000800 */
[----:B--2---:R-:W2:Y:S04]  /*366a0*/  LDL.LU.64 R214, [R1+0x1fc0] ;  /* 0x001fc00001d67983 */ /* 0x004ea80000300a00 */
[----:B------:R-:W2:Y:S04]  /*366b0*/  LDL.LU.64 R212, [R1+0x1fb8] ;  /* 0x001fb80001d47983 */ /* 0x000ea80000300a00 */
[----:B------:R-:W-:Y:S04]  /*366c0*/  STL.64 [R1+0xe0], R208 ;  /* 0x0000e0d001007387 */ /* 0x000fe80000100a00 */
[----:B------:R3:W-:Y:S01]  /*366d0*/  STL.64 [R1+0xe8], R210 ;  /* 0x0000e8d201007387 */ /* 0x0007e20000100a00 */
[----:B------:R-:W-:-:S03]  /*366e0*/  IMAD.MOV.U32 R94, RZ, RZ, R203 ;  /* 0x000000ffff5e7224 */ /* 0x000fc600078e00cb */
[----:B------:R-:W-:Y:S04]  /*366f0*/  LDS R201, [R0+0x38500] ;  /* 0x0385000000c97984 */ /* 0x000fe80000000800 */
[----:B------:R-:W2:Y:S04]  /*36700*/  LDS R203, [R0+0x3a500] ;  /* 0x03a5000000cb7984 */ /* 0x000ea80000000800 */
[----:B---3--:R-:W3:Y:S04]  /*36710*/  LDL.LU.64 R210, [R1+0x1fb0] ;  /* 0x001fb00001d27983 */ /* 0x008ee80000300a00 */
[----:B------:R-:W3:Y:S04]  /*36720*/  LDL.LU.64 R208, [R1+0x1fa8] ;  /* 0x001fa80001d07983 */ /* 0x000ee80000300a00 */
[----:B------:R-:W-:Y:S04]  /*36730*/  STL.64 [R1+0x100], R204 ;  /* 0x000100cc01007387 */ /* 0x000fe80000100a00 */
[----:B------:R4:W-:Y:S04]  /*36740*/  STL.64 [R1+0x108], R206 ;  /* 0x000108ce01007387 */ /* 0x0009e80000100a00 */
[----:B----4-:R-:W4:Y:S04]  /*36750*/  LDL.LU.64 R206, [R1+0x1fa0] ;  /* 0x001fa00001ce7983 */ /* 0x010f280000300a00 */
[----:B------:R-:W4:Y:S04]  /*36760*/  LDL.LU.64 R204, [R1+0x1f98] ;  /* 0x001f980001cc7983 */ /* 0x000f280000300a00 */
[----:B------:R-:W-:Y:S04]  /*36770*/  STL.64 [R1+0x140], R240 ;  /* 0x000140f001007387 */ /* 0x000fe80000100a00 */
[----:B------:R1:W-:Y:S04]  /*36780*/  STL.64 [R1+0x148], R242 ;  /* 0x000148f201007387 */ /* 0x0003e80000100a00 */
[----:B-1----:R-:W3:Y:S04]  /*36790*/  LDL.LU.64 R242, [R1+0x1f90] ;  /* 0x001f900001f27983 */ /* 0x002ee80000300a00 */
[----:B------:R-:W3:Y:S04]  /*367a0*/  LDL.LU.64 R240, [R1+0x1f88] ;  /* 0x001f880001f07983 */ /* 0x000ee80000300a00 */
[----:B------:R-:W-:Y:S04]  /*367b0*/  STL.64 [R1+0x1a0], R244 ;  /* 0x0001a0f401007387 */ /* 0x000fe80000100a00 */
[----:B------:R1:W-:Y:S04]  /*367c0*/  STL.64 [R1+0x1a8], R246 ;  /* 0x0001a8f601007387 */ /* 0x0003e80000100a00 */
[----:B-1----:R-:W3:Y:S04]  /*367d0*/  LDL.LU.64 R246, [R1+0x1f80] ;  /* 0x001f800001f67983 */ /* 0x002ee80000300a00 */
[----:B------:R-:W3:Y:S04]  /*367e0*/  LDL.LU.64 R244, [R1+0x1f78] ;  /* 0x001f780001f47983 */ /* 0x000ee80000300a00 */
[----:B------:R-:W-:Y:S04]  /*367f0*/  STL.64 [R1+0x1c0], R248 ;  /* 0x0001c0f801007387 */ /* 0x000fe80000100a00 */
[----:B------:R1:W-:Y:S04]  /*36800*/  STL.64 [R1+0x1c8], R250 ;  /* 0x0001c8fa01007387 */ /* 0x0003e80000100a00 */
[----:B-1----:R-:W3:Y:S04]  /*36810*/  LDL.LU.64 R250, [R1+0x1f70] ;  /* 0x001f700001fa7983 */ /* 0x002ee80000300a00 */
[----:B------:R-:W3:Y:S01]  /*36820*/  LDL.LU.64 R248, [R1+0x1f68] ;  /* 0x001f680001f87983 */ /* 0x000ee20000300a00 */
[----:B------:R-:W-:Y:S08]  /*36830*/  HMMA.1688.F32.TF32 R4, R220, R36, R4 ;  /* 0x00000024dc04723c */ /* 0x000ff00000081004 */
[C---:B------:R-:W-:Y:S08]  /*36840*/  HMMA.1688.F32.TF32 R144, R224.reuse, R48, R144 ;  /* 0x00000030e090723c */ /* 0x040ff00000081090 */
[C---:B------:R-:W-:Y:S08]  /*36850*/  HMMA.1688.F32.TF32 R140, R224.reuse, R52, R140 ;  /* 0x00000034e08c723c */ /* 0x040ff0000008108c */
[----:B------:R-:W-:Y:S08]  /*36860*/  HMMA.1688.F32.TF32 R136, R224, R56, R136 ;  /* 0x00000038e088723c */ /* 0x000ff00000081088 */
[C---:B--2---:R-:W-:Y:S08]  /*36870*/  HMMA.1688.F32.TF32 R212, R200.reuse, R48, R212 ;  /* 0x00000030c8d4723c */ /* 0x044ff000000810d4 */
[C---:B----4-:R-:W-:Y:S08]  /*36880*/  HMMA.1688.F32.TF32 R204, R200.reuse, R40, R204 ;  /* 0x00000028c8cc723c */ /* 0x050ff000000810cc */
[----:B---3--:R-:W-:Y:S08]  /*36890*/  HMMA.1688.F32.TF32 R240, R200, R36, R240 ;  /* 0x00000024c8f0723c */ /* 0x008ff000000810f0 */
[C---:B------:R-:W-:Y:S08]  /*368a0*/  HMMA.1688.F32.TF32 R248, R196.reuse, R60, R248 ;  /* 0x0000003cc4f8723c */ /* 0x040ff000000810f8 */
[----:B------:R-:W-:Y:S11]  /*368b0*/  HMMA.1688.F32.TF32 R196, R196, R64, R244 ;  /* 0x00000040c4c4723c */ /* 0x000ff600000810f4 */
[----:B------:R-:W-:Y:S04]  /*368c0*/  @!UPT UIADD3 URZ, URZ, URZ, URZ ;  /* 0x0000003f3f3ff290 */ /* 0x000fe8000fffe03f */
[----:B------:R-:W-:Y:S04]  /*368d0*/  STL.64 [R1+0x1b0], R248 ;  /* 0x0001b0f801007387 */ /* 0x000fe80000100a00 */
[----:B------:R-:W-:Y:S04]  /*368e0*/  STL.64 [R1+0x1b8], R250 ;  /* 0x0001b8fa01007387 */ /* 0x000fe80000100a00 */
[----:B------:R-:W-:Y:S04]  /*368f0*/  STL.64 [R1+0x190], R196 ;  /* 0x000190c401007387 */ /* 0x000fe80000100a00 */
[----:B------:R1:W-:Y:S02]  /*36900*/  STL.64 [R1+0x198], R198 ;  /* 0x000198c601007387 */ /* 0x0003e40000100a00 */
[----:B-1----:R-:W-:Y:S02]  /*36910*/  HMMA.1688.F32.TF32 R196, R200, R44, R208 ;  /* 0x0000002cc8c4723c */ /* 0x002fe400000810d0 */
[----:B------:R-:W-:Y:S04]  /*36920*/  STL.64 [R1+0x180], R240 ;  /* 0x000180f001007387 */ /* 0x000fe80000100a00 */
[----:B------:R-:W-:Y:S04]  /*36930*/  STL.64 [R1+0x188], R242 ;  /* 0x000188f201007387 */ /* 0x000fe80000100a00 */
[----:B------:R-:W-:Y:S04]  /*36940*/  STL.64 [R1+0x170], R204 ;  /* 0x000170cc01007387 */ /* 0x000fe80000100a00 */
[----:B------:R-:W-:Y:S09]  /*36950*/  STL.64 [R1+0x178], R206 ;  /* 0x000178ce01007387 */ /* 0x000ff20000100a00 */
[----:B------:R1:W-:Y:S01]  /*36960*/  STL.64 [R1+0x160], R196 ;  /* 0x000160c401007387 */ /* 0x0003e20000100a00 */
[----:B------:R-:W-:Y:S01]  /*36970*/  MOV R2, R198 ;  /* 0x000000c600027202 */ /* 0x000fe20000000f00 */
[----:B------:R-:W-:-:S02]  /*36980*/  IMAD.MOV.U32 R252, RZ, RZ, R199 ;  /* 0x000000fffffc7224 */ /* 0x000fc400078e00c7 */
[C---:B-1----:R-:W-:Y:S03]  /*36990*/  HMMA.1688.F32.TF32 R196, R200.reuse, R52, R216 ;  /* 0x00000034c8c4723c */ /* 0x042fe600000810d8 */
[----:B------:R-:W-:Y:S04]  /*369a0*/  STL [R1+0x1ed8], R252 ;  /* 0x001ed8fc01007387 */ /* 0x000fe80000100800 */
[----:B------:R-:W-:Y:S04]  /*369b0*/  STL [R1+0x1ed4], R2 ;  /* 0x001ed40201007387 */ /* 0x000fe80000100800 */
[----:B------:R-:W-:Y:S01]  /*369c0*/  STL.64 [R1+0x1ec8], R214 ;  /* 0x001ec8d601007387 */ /* 0x000fe20000100a00 */
[C---:B------:R-:W-:Y:S03]  /*369d0*/  HMMA.1688.F32.TF32 R216, R200.reuse, R56, R228 ;  /* 0x00000038c8d8723c */ /* 0x040fe600000810e4 */
[----:B------:R1:W-:Y:S09]  /*369e0*/  STL.64 [R1+0x1ec0], R212 ;  /* 0x001ec0d401007387 */ /* 0x0003f20000100a00 */
[----:B------:R-:W-:Y:S01]  /*369f0*/  IMAD.MOV.U32 R211, RZ, RZ, R196 ;  /* 0x000000ffffd37224 */ /* 0x000fe200078e00c4 */
[----:B------:R-:W-:Y:S01]  /*36a00*/  MOV R210, R197 ;  /* 0x000000c500d27202 */ /* 0x000fe20000000f00 */
[----:B------:R-:W-:Y:S01]  /*36a10*/  IMAD.MOV.U32 R209, RZ, RZ, R198 ;  /* 0x000000ffffd17224 */ /* 0x000fe200078e00c6 */
[----:B-1----:R-:W-:Y:S01]  /*36a20*/  HMMA.1688.F32.TF32 R212, R200, R64, R236 ;  /* 0x00000040c8d4723c */ /* 0x002fe200000810ec */
[----:B------:R-:W-:-:S07]  /*36a30*/  IMAD.MOV.U32 R208, RZ, RZ, R199 ;  /* 0x000000ffffd07224 */ /* 0x000fce00078e00c7 */
[----:B------:R-:W-:Y:S07]  /*36a40*/  HMMA.1688.F32.TF32 R196, R200, R60, R232 ;  /* 0x0000003cc8c4723c */ /* 0x000fee00000810e8 */
[----:B------:R-:W-:Y:S01]  /*36a50*/  IMAD.MOV.U32 R203, RZ, RZ, R4 ;  /* 0x000000ffffcb7224 */ /* 0x000fe200078e0004 */
[----:B------:R-:W-:Y:S01]  /*36a60*/  MOV R201, R6 ;  /* 0x0000000600c97202 */ /* 0x000fe20000000f00 */
[----:B------:R-:W-:Y:S02]  /*36a70*/  IMAD.MOV.U32 R202, RZ, RZ, R5 ;  /* 0x000000ffffca7224 */ /* 0x000fe400078e0005 */
[----:B------:R-:W-:-:S02]  /*36a80*/  IMAD.MOV.U32 R200, RZ, RZ, R7 ;  /* 0x000000ffffc87224 */ /* 0x000fc400078e0007 */
[----:B------:R-:W-:Y:S03]  /*36a90*/  HMMA.1688.F32.TF32 R4, R220, R40, R8 ;  /* 0x00000028dc04723c */ /* 0x000fe60000081008 */
[----:B------:R-:W-:Y:S01]  /*36aa0*/  MOV R207, R212 ;  /* 0x000000d400cf7202 */ /* 0x000fe20000000f00 */
[----:B------:R-:W-:Y:S01]  /*36ab0*/  IMAD.MOV.U32 R206, RZ, RZ, R213 ;  /* 0x000000ffffce7224 */ /* 0x000fe200078e00d5 */
[----:B------:R-:W-:Y:S01]  /*36ac0*/  MOV R204, R215 ;  /* 0x000000d700cc7202 */ /* 0x000fe20000000f00 */
[----:B------:R-:W-:Y:S02]  /*36ad0*/  IMAD.MOV.U32 R205, RZ, RZ, R214 ;  /* 0x000000ffffcd7224 */ /* 0x000fe400078e00d6 */
[C---:B------:R-:W-:Y:S08]  /*36ae0*/  HMMA.1688.F32.TF32 R248, R224.reuse, R36, R156 ;  /* 0x00000024e0f8723c */ /* 0x040ff0000008109c */
[C---:B------:R-:W-:Y:S01]  /*36af0*/  HMMA.1688.F32.TF32 R244, R224.reuse, R40, R152 ;  /* 0x00000028e0f4723c */ /* 0x040fe20000081098 */
[----:B------:R-:W-:Y:S04]  /*36b00*/  STL [R1+0x1ee8], R208 ;  /* 0x001ee8d001007387 */ /* 0x000fe80000100800 */
[----:B------:R-:W-:Y:S03]  /*36b10*/  LDS R8, [R3+0x3c200] ;  /* 0x03c2000003087984 */ /* 0x000fe60000000800 */
[----:B------:R-:W-:Y:S01]  /*36b20*/  IMAD.MOV.U32 R215, RZ, RZ, R4 ;  /* 0x000000ffffd77224 */ /* 0x000fe200078e0004 */
[----:B------:R-:W-:Y:S01]  /*36b30*/  MOV R214, R5 ;  /* 0x0000000500d67202 */ /* 0x000fe20000000f00 */
[----:B------:R-:W-:Y:S01]  /*36b40*/  IMAD.MOV.U32 R213, RZ, RZ, R6 ;  /* 0x000000ffffd57224 */ /* 0x000fe200078e0006 */
[-C--:B------:R-:W-:Y:S01]  /*36b50*/  HMMA.1688.F32.TF32 R240, R224, R44.reuse, R148 ;  /* 0x0000002ce0f0723c */ /* 0x080fe20000081094 */
[----:B------:R-:W-:Y:S01]  /*36b60*/  IMAD.MOV.U32 R212, RZ, RZ, R7 ;  /* 0x000000ffffd47224 */ /* 0x000fe200078e0007 */
[----:B------:R-:W-:Y:S04]  /*36b70*/  LDS R10, [R3+0x3e200] ;  /* 0x03e20000030a7984 */ /* 0x000fe80000000800 */
[----:B------:R-:W-:Y:S02]  /*36b80*/  LDS R9, [R0+0x3c200] ;  /* 0x03c2000000097984 */ /* 0x000fe40000000800 */
[----:B------:R-:W-:Y:S02]  /*36b90*/  HMMA.1688.F32.TF32 R4, R220, R44, R12 ;  /* 0x0000002cdc04723c */ /* 0x000fe4000008100c */
[----:B------:R-:W-:Y:S06]  /*36ba0*/  STL [R1+0x1ee4], R209 ;  /* 0x001ee4d101007387 */ /* 0x000fec0000100800 */
        /* <DEDUP_REMOVED lines=10> */
[----:B------:R-:W-:Y:S01]  /*36c50*/  MOV R228, R7 ;  /* 0x0000000700e47202 */ /* 0x000fe20000000f00 */
[----:B------:R-:W-:-:S02]  /*36c60*/  IMAD.MOV.U32 R229, RZ, RZ, R6 ;  /* 0x000000ffffe57224 */ /* 0x000fc400078e0006 */
[----:B------:R-:W-:Y:S01]  /*36c70*/  IMAD.MOV.U32 R157, RZ, RZ, R59 ;  /* 0x000000ffff9d7224 */ /* 0x000fe200078e003b */
[----:B------:R-:W-:Y:S01]  /*36c80*/  HMMA.1688.F32.TF32 R4, R220, R48, R16 ;  /* 0x00000030dc04723c */ /* 0x000fe20000081010 */
[----:B------:R-:W-:Y:S04]  /*36c90*/  LDS R16, [R3+0x3c000] ;  /* 0x03c0000003107984 */ /* 0x000fe80000000800 */
[----:B------:R-:W-:Y:S04]  /*36ca0*/  LDS R18, [R3+0x3e000] ;  /* 0x03e0000003127984 */ /* 0x000fe80000000800 */
[----:B------:R-:W-:Y:S04]  /*36cb0*/  LDS R17, [R0+0x3c000] ;  /* 0x03c0000000117984 */ /* 0x000fe80000000800 */
[----:B------:R-:W1:Y:S01]  /*36cc0*/  LDS R19, [R0+0x3e000] ;  /* 0x03e0000000137984 */ /* 0x000e620000000800 */
[----:B------:R-:W-:Y:S01]  /*36cd0*/  IMAD.MOV.U32 R158, RZ, RZ, R67 ;  /* 0x000000ffff9e7224 */ /* 0x000fe200078e0043 */
[----:B------:R-:W-:-:S02]  /*36ce0*/  MOV R159, R107 ;  /* 0x0000006b009f7202 */ /* 0x000fc40000000f00 */
[----:B------:R-:W-:Y:S04]  /*36cf0*/  LDS R12, [R3+0x3c100] ;  /* 0x03c10000030c7984 */ /* 0x000fe80000000800 */
[----:B------:R-:W-:Y:S03]  /*36d00*/  LDS R14, [R3+0x3e100] ;  /* 0x03e10000030e7984 */ /* 0x000fe60000000800 */
[----:B------:R-:W-:Y:S01]  /*36d10*/  IMAD.MOV.U32 R235, RZ, RZ, R4 ;  /* 0x000000ffffeb7224 */ /* 0x000fe200078e0004 */
[----:B------:R-:W-:Y:S01]  /*36d20*/  MOV R233, R6 ;  /* 0x0000000600e97202 */ /* 0x000fe20000000f00 */
[----:B------:R-:W-:Y:S01]  /*36d30*/  IMAD.MOV.U32 R234, RZ, RZ, R5 ;  /* 0x000000ffffea7224 */ /* 0x000fe200078e0005 */
[----:B------:R-:W-:Y:S01]  /*36d40*/  LDS R13, [R0+0x3c100] ;  /* 0x03c10000000d7984 */ /* 0x000fe20000000800 */
[----:B------:R-:W-:-:S02]  /*36d50*/  IMAD.MOV.U32 R232, RZ, RZ, R7 ;  /* 0x000000ffffe87224 */ /* 0x000fc400078e0007 */
[C---:B------:R-:W-:Y:S01]  /*36d60*/  HMMA.1688.F32.TF32 R4, R220.reuse, R52, R20 ;  /* 0x00000034dc04723c */ /* 0x040fe20000081014 */
[----:B------:R2:W-:Y:S04]  /*36d70*/  STL [R1+0x1ee0], R210 ;  /* 0x001ee0d201007387 */ /* 0x0005e80000100800 */
[----:B------:R-:W-:Y:S11]  /*36d80*/  LDS R15, [R0+0x3e100] ;  /* 0x03e10000000f7984 */ /* 0x000ff60000000800 */
[----:B------:R-:W-:Y:S08]  /*36d90*/  @!UPT UIADD3 URZ, URZ, URZ, URZ ;  /* 0x0000003f3f3ff290 */ /* 0x000ff0000fffe03f */
[----:B------:R-:W-:Y:S01]  /*36da0*/  IMAD.MOV.U32 R239, RZ, RZ, R4 ;  /* 0x000000ffffef7224 */ /* 0x000fe200078e0004 */
[----:B------:R-:W-:Y:S01]  /*36db0*/  MOV R238, R5 ;  /* 0x0000000500ee7202 */ /* 0x000fe20000000f00 */
[----:B------:R-:W-:Y:S02]  /*36dc0*/  IMAD.MOV.U32 R237, RZ, RZ, R6 ;  /* 0x000000ffffed7224 */ /* 0x000fe400078e0006 */
[----:B------:R-:W-:Y:S02]  /*36dd0*/  IMAD.MOV.U32 R236, RZ, RZ, R7 ;  /* 0x000000ffffec7224 */ /* 0x000fe400078e0007 */
[----:B------:R-:W-:Y:S01]  /*36de0*/  HMMA.1688.F32.TF32 R4, R220, R56, R24 ;  /* 0x00000038dc04723c */ /* 0x000fe20000081018 */
[----:B------:R3:W-:Y:S04]  /*36df0*/  STL [R1+0x1edc], R211 ;  /* 0x001edcd301007387 */ /* 0x0007e80000100800 */
[----:B------:R4:W-:Y:S03]  /*36e00*/  STL [R1+0x1ef0], R218 ;  /* 0x001ef0da01007387 */ /* 0x0009e60000100800 */
[C---:B-1----:R-:W-:Y:S01]  /*36e10*/  HMMA.1688.F32.TF32 R24, R16.reuse, R42, R72 ;  /* 0x0000002a1018723c */ /* 0x042fe20000081048 */
[----:B------:R1:W-:Y:S04]  /*36e20*/  STL [R1+0x1eec], R219 ;  /* 0x001eecdb01007387 */ /* 0x0003e80000100800 */
[----:B------:R-:W-:Y:S03]  /*36e30*/  STL.64 [R1+0x1e38], R250 ;  /* 0x001e38fa01007387 */ /* 0x000fe60000100a00 */
[----:B------:R-:W-:Y:S08]  /*36e40*/  HMMA.1688.F32.TF32 R20, R16, R46, R76 ;  /* 0x0000002e1014723c */ /* 0x000ff0000008104c */
[----:B--2---:R-:W-:Y:S01]  /*36e50*/  MOV R210, R4 ;  /* 0x0000000400d27202 */ /* 0x004fe20000000f00 */
[----:B---3--:R-:W-:Y:S01]  /*36e60*/  IMAD.MOV.U32 R211, RZ, RZ, R5 ;  /* 0x000000ffffd37224 */ /* 0x008fe200078e0005 */
[----:B------:R-:W-:Y:S01]  /*36e70*/  MOV R2, R7 ;  /* 0x0000000700027202 */ /* 0x000fe20000000f00 */
[----:B------:R-:W-:-:S02]  /*36e80*/  IMAD.MOV.U32 R252, RZ, RZ, R6 ;  /* 0x000000fffffc7224 */ /* 0x000fc400078e0006 */
[----:B------:R-:W-:Y:S08]  /*36e90*/  HMMA.1688.F32.TF32 R4, R220, R60, R28 ;  /* 0x0000003cdc04723c */ /* 0x000ff0000008101c */
[----:B------:R-:W-:Y:S01]  /*36ea0*/  HMMA.1688.F32.TF32 R28, R16, R38, R68 ;  /* 0x00000026101c723c */ /* 0x000fe20000081044 */
        /* <DEDUP_REMOVED lines=13> */
[----:B----4-:R-:W-:-:S03]  /*36f80*/  IMAD.MOV.U32 R218, RZ, RZ, R4 ;  /* 0x000000ffffda7224 */ /* 0x010fc600078e0004 */
[----:B------:R-:W-:Y:S01]  /*36f90*/  STL.64 [R1+0x1ea8], R130 ;  /* 0x001ea88201007387 */ /* 0x000fe20000100a00 */
[----:B-1----:R-:W-:Y:S01]  /*36fa0*/  IMAD.MOV.U32 R219, RZ, RZ, R5 ;  /* 0x000000ffffdb7224 */ /* 0x002fe200078e0005 */
[----:B------:R-:W-:Y:S02]  /*36fb0*/  MOV R208, R6 ;  /* 0x0000000600d07202 */ /* 0x000fe40000000f00 */
[----:B------:R-:W-:Y:S01]  /*36fc0*/  STL.64 [R1+0x1ea0], R128 ;  /* 0x001ea08001007387 */ /* 0x000fe20000100a00 */
[----:B------:R-:W-:-:S03]  /*36fd0*/  IMAD.MOV.U32 R209, RZ, RZ, R7 ;  /* 0x000000ffffd17224 */ /* 0x000fc600078e0007 */
[----:B------:R1:W-:Y:S01]  /*36fe0*/  STL.64 [R1+0x200], R28 ;  /* 0x0002001c01007387 */ /* 0x0003e20000100a00 */
[----:B------:R-:W-:Y:S03]  /*36ff0*/  HMMA.1688.F32.TF32 R4, R220, R64, R32 ;  /* 0x00000040dc04723c */ /* 0x000fe60000081020 */
[----:B------:R2:W-:Y:S04]  /*37000*/  STL.64 [R1+0x208], R30 ;  /* 0x0002081e01007387 */ /* 0x0005e80000100a00 */
[----:B------:R3:W-:Y:S01]  /*37010*/  STL.64 [R1+0x1f0], R24 ;  /* 0x0001f01801007387 */ /* 0x0007e20000100a00 */
[----:B------:R-:W-:-:S03]  /*37020*/  MOV R32, R99 ;  /* 0x0000006300207202 */ /* 0x000fc60000000f00 */
[----:B------:R2:W-:Y:S01]  /*37030*/  STL.64 [R1+0x1f8], R26 ;  /* 0x0001f81a01007387 */ /* 0x0005e20000100a00 */
[----:B------:R-:W-:-:S03]  /*37040*/  IMAD.MOV.U32 R33, RZ, RZ, R92 ;  /* 0x000000ffff217224 */ /* 0x000fc600078e005c */
[----:B------:R-:W4:Y:S01]  /*37050*/  LDL.LU R99, [R1+0x1f60] ;  /* 0x001f600001637983 */ /* 0x000f220000300800 */
[----:B------:R-:W-:-:S03]  /*37060*/  IMAD.MOV.U32 R34, RZ, RZ, R93 ;  /* 0x000000ffff227224 */ /* 0x000fc600078e005d */
[----:B------:R2:W-:Y:S01]  /*37070*/  STL.64 [R1+0x1e0], R20 ;  /* 0x0001e01401007387 */ /* 0x0005e20000100a00 */
[----:B------:R-:W-:-:S03]  /*37080*/  MOV R35, R94 ;  /* 0x0000005e00237202 */ /* 0x000fc60000000f00 */
[----:B------:R3:W-:Y:S01]  /*37090*/  STL.64 [R1+0x1e8], R22 ;  /* 0x0001e81601007387 */ /* 0x0007e20000100a00 */
[----:B-1----:R-:W-:-:S03]  /*370a0*/  IMAD.MOV.U32 R28, RZ, RZ, R95 ;  /* 0x000000ffff1c7224 */ /* 0x002fc600078e005f */
[----:B------:R-:W4:Y:S01]  /*370b0*/  LDL.LU R92, [R1+0x1f5c] ;  /* 0x001f5c00015c7983 */ /* 0x000f220000300800 */
[----:B------:R-:W-:-:S03]  /*370c0*/  IMAD.MOV.U32 R29, RZ, RZ, R88 ;  /* 0x000000ffff1d7224 */ /* 0x000fc600078e0058 */
[----:B------:R-:W4:Y:S01]  /*370d0*/  LDL.LU R93, [R1+0x1f58] ;  /* 0x001f5800015d7983 */ /* 0x000f220000300800 */
[----:B--2---:R-:W-:-:S03]  /*370e0*/  MOV R30, R89 ;  /* 0x00000059001e7202 */ /* 0x004fc60000000f00 */
[----:B------:R-:W4:Y:S01]  /*370f0*/  LDL.LU R94, [R1+0x1f54] ;  /* 0x001f5400015e7983 */ /* 0x000f220000300800 */
[----:B------:R-:W-:-:S03]  /*37100*/  IMAD.MOV.U32 R31, RZ, RZ, R90 ;  /* 0x000000ffff1f7224 */ /* 0x000fc600078e005a */
[----:B------:R-:W4:Y:S01]  /*37110*/  LDL.LU R95, [R1+0x1f50] ;  /* 0x001f5000015f7983 */ /* 0x000f220000300800 */
[----:B---3--:R-:W-:-:S03]  /*37120*/  IMAD.MOV.U32 R24, RZ, RZ, R91 ;  /* 0x000000ffff187224 */ /* 0x008fc600078e005b */
        /* <DEDUP_REMOVED lines=8> */
[----:B------:R-:W3:Y:S01]  /*371b0*/  LDL.LU R84, [R1+0x1f3c] ;  /* 0x001f3c0001547983 */ /* 0x000ee20000300800 */
[----:B------:R-:W-:-:S03]  /*371c0*/  IMAD.MOV.U32 R249, RZ, RZ, R80 ;  /* 0x000000fffff97224 */ /* 0x000fc600078e0050 */
[----:B------:R-:W3:Y:S01]  /*371d0*/  LDL.LU R85, [R1+0x1f38] ;  /* 0x001f380001557983 */ /* 0x000ee20000300800 */
[----:B------:R-:W-:-:S03]  /*371e0*/  IMAD.MOV.U32 R250, RZ, RZ, R81 ;  /* 0x000000fffffa7224 */ /* 0x000fc600078e0051 */
[----:B------:R-:W3:Y:S01]  /*371f0*/  LDL.LU R86, [R1+0x1f34] ;  /* 0x001f340001567983 */ /* 0x000ee20000300800 */
[----:B------:R-:W-:-:S03]  /*37200*/  MOV R251, R82 ;  /* 0x0000005200fb7202 */ /* 0x000fc60000000f00 */
[----:B------:R-:W3:Y:S04]  /*37210*/  LDL.LU R87, [R1+0x1f30] ;  /* 0x001f300001577983 */ /* 0x000ee80000300800 */
[----:B------:R-:W2:Y:S04]  /*37220*/  LDL.LU R80, [R1+0x1f2c] ;  /* 0x001f2c0001507983 */ /* 0x000ea80000300800 */
[----:B------:R-:W2:Y:S04]  /*37230*/  LDL.LU R81, [R1+0x1f28] ;  /* 0x001f280001517983 */ /* 0x000ea80000300800 */
[----:B------:R-:W2:Y:S04]  /*37240*/  LDL.LU R82, [R1+0x1f24] ;  /* 0x001f240001527983 */ /* 0x000ea80000300800 */
[----:B------:R-:W2:Y:S04]  /*37250*/  LDL.LU R83, [R1+0x1f20] ;  /* 0x001f200001537983 */ /* 0x000ea80000300800 */
[----:B------:R-:W2:Y:S04]  /*37260*/  LDL.LU R66, [R1+0x1f1c] ;  /* 0x001f1c0001427983 */ /* 0x000ea80000300800 */
[----:B------:R-:W2:Y:S04]  /*37270*/  LDL.LU R62, [R1+0x1f18] ;  /* 0x001f1800013e7983 */ /* 0x000ea80000300800 */
[----:B------:R-:W3:Y:S01]  /*37280*/  LDL.LU R54, [R1+0x1f14] ;  /* 0x001f140001367983 */ /* 0x000ee20000300800 */
[----:B------:R-:W-:-:S03]  /*37290*/  IMAD.MOV.U32 R20, RZ, RZ, R55 ;  /* 0x000000ffff147224 */ /* 0x000fc600078e0037 */
[----:B------:R-:W2:Y:S01]  /*372a0*/  LDL.LU R244, [R1] ;  /* 0x0000000001f47983 */ /* 0x000ea20000300800 */
[----:B------:R-:W-:-:S03]  /*372b0*/  MOV R21, R50 ;  /* 0x0000003200157202 */ /* 0x000fc60000000f00 */
[----:B------:R-:W2:Y:S01]  /*372c0*/  LDL.LU R245, [R1+0x4] ;  /* 0x0000040001f57983 */ /* 0x000ea20000300800 */
[----:B------:R-:W-:-:S03]  /*372d0*/  IMAD.MOV.U32 R22, RZ, RZ, R51 ;  /* 0x000000ffff167224 */ /* 0x000fc600078e0033 */
[----:B------:R-:W2:Y:S04]  /*372e0*/  LDL.LU R246, [R1+0x8] ;  /* 0x0000080001f67983 */ /* 0x000ea80000300800 */
[----:B------:R-:W2:Y:S04]  /*372f0*/  LDL.LU R247, [R1+0xc] ;  /* 0x00000c0001f77983 */ /* 0x000ea80000300800 */
[----:B------:R-:W3:Y:S04]  /*37300*/  LDL.LU R55, [R1+0x1f10] ;  /* 0x001f100001377983 */ /* 0x000ee80000300800 */
[----:B------:R-:W2:Y:S04]  /*37310*/  LDL.LU R50, [R1+0x1f0c] ;  /* 0x001f0c0001327983 */ /* 0x000ea80000300800 */
[----:B------:R-:W2:Y:S01]  /*37320*/  LDL.LU R51, [R1+0x1f08] ;  /* 0x001f080001337983 */ /* 0x000ea20000300800 */
[----:B------:R-:W-:-:S03]  /*37330*/  IMAD.MOV.U32 R23, RZ, RZ, R63 ;  /* 0x000000ffff177224 */ /* 0x000fc600078e003f */
        /* <DEDUP_REMOVED lines=12> */
[C---:B------:R-:W-:Y:S03]  /*37400*/  HMMA.1688.F32.TF32 R164, R8.reuse, R38, R164 ;  /* 0x0000002608a4723c */ /* 0x040fe600000810a4 */
[----:B------:R-:W4:Y:S05]  /*37410*/  LDL.LU R107, [R1+0x1ef4] ;  /* 0x001ef400016b7983 */ /* 0x000f2a0000300800 */
[----:B------:R-:W-:Y:S01]  /*37420*/  HMMA.1688.F32.TF32 R168, R8, R42, R168 ;  /* 0x0000002a08a8723c */ /* 0x000fe200000810a8 */
[----:B------:R-:W-:-:S07]  /*37430*/  MOV R240, R210 ;  /* 0x000000d200f07202 */ /* 0x000fce0000000f00 */
[----:B------:R-:W-:Y:S01]  /*37440*/  HMMA.1688.F32.TF32 R172, R8, R46, R172 ;  /* 0x0000002e08ac723c */ /* 0x000fe200000810ac */
[----:B------:R-:W-:-:S07]  /*37450*/  IMAD.MOV.U32 R241, RZ, RZ, R211 ;  /* 0x000000fffff17224 */ /* 0x000fce00078e00d3 */
[C---:B---3--:R-:W-:Y:S08]  /*37460*/  HMMA.1688.F32.TF32 R84, R16.reuse, R54, R84 ;  /* 0x000000361054723c */ /* 0x048ff00000081054 */
[-C--:B--2---:R-:W-:Y:S08]  /*37470*/  HMMA.1688.F32.TF32 R68, R16, R50.reuse, R80 ;  /* 0x000000321044723c */ /* 0x084ff00000081050 */
[C---:B------:R-:W-:Y:S07]  /*37480*/  HMMA.1688.F32.TF32 R176, R8.reuse, R50, R176 ;  /* 0x0000003208b0723c */ /* 0x040fee00000810b0 */
[----:B------:R-:W-:Y:S01]  /*37490*/  STL.64 [R1+0x1eb8], R86 ;  /* 0x001eb85601007387 */ /* 0x000fe20000100a00 */
[C---:B------:R-:W-:Y:S07]  /*374a0*/  HMMA.1688.F32.TF32 R180, R8.reuse, R54, R180 ;  /* 0x0000003608b4723c */ /* 0x040fee00000810b4 */
[----:B------:R2:W-:Y:S01]  /*374b0*/  STL.64 [R1+0x1d0], R68 ;  /* 0x0001d04401007387 */ /* 0x0005e20000100a00 */
[C---:B----4-:R-:W-:Y:S03]  /*374c0*/  HMMA.1688.F32.TF32 R184, R8.reuse, R58, R184 ;  /* 0x0000003a08b8723c */ /* 0x050fe600000810b8 */
[----:B------:R3:W-:Y:S05]  /*374d0*/  STL.64 [R1+0x1d8], R70 ;  /* 0x0001d84601007387 */ /* 0x0007ea0000100a00 */
[C---:B------:R-:W-:Y:S01]  /*374e0*/  HMMA.1688.F32.TF32 R188, R8.reuse, R62, R188 ;  /* 0x0000003e08bc723c */ /* 0x040fe200000810bc */
[----:B------:R4:W-:Y:S07]  /*374f0*/  STL.64 [R1+0x1eb0], R84 ;  /* 0x001eb05401007387 */ /* 0x0009ee0000100a00 */
[----:B------:R-:W-:Y:S08]  /*37500*/  HMMA.1688.F32.TF32 R192, R8, R66, R192 ;  /* 0x0000004208c0723c */ /* 0x000ff000000810c0 */
[----:B-1----:R-:W-:Y:S07]  /*37510*/  HMMA.1688.F32.TF32 R8, R4, R38, R244 ;  /* 0x000000260408723c */ /* 0x002fee00000810f4 */
        /* <DEDUP_REMOVED lines=8> */
[----:B------:R-:W4:Y:S04]  /*375a0*/  LDL.LU R210, [R1+0x1ee0] ;  /* 0x001ee00001d27983 */ /* 0x000f280000300800 */
[----:B------:R-:W4:Y:S01]  /*375b0*/  LDL.LU R211, [R1+0x1edc] ;  /* 0x001edc0001d37983 */ /* 0x000f220000300800 */
[C---:B------:R-:W-:Y:S01]  /*375c0*/  HMMA.1688.F32.TF32 R100, R12.reuse, R38, R100 ;  /* 0x000000260c64723c */ /* 0x040fe20000081064 */
[----:B------:R-:W-:Y:S01]  /*375d0*/  IMAD.MOV.U32 R242, RZ, RZ, R252 ;  /* 0x000000fffff27224 */ /* 0x000fe200078e00fc */
[----:B------:R-:W-:Y:S01]  /*375e0*/  MOV R243, R2 ;  /* 0x0000000200f37202 */ /* 0x000fe20000000f00 */
        /* <DEDUP_REMOVED lines=10> */
[----:B------:R-:W-:Y:S01]  /*37690*/  IMAD.MOV.U32 R135, RZ, RZ, R212 ;  /* 0x000000ffff877224 */ /* 0x000fe200078e00d4 */
[----:B------:R-:W-:Y:S01]  /*376a0*/  MOV R134, R213 ;  /* 0x000000d500867202 */ /* 0x000fe20000000f00 */
[----:B------:R-:W-:-:S02]  /*376b0*/  IMAD.MOV.U32 R133, RZ, RZ, R214 ;  /* 0x000000ffff857224 */ /* 0x000fc400078e00d6 */
[----:B------:R-:W-:Y:S02]  /*376c0*/  IMAD.MOV.U32 R132, RZ, RZ, R215 ;  /* 0x000000ffff847224 */ /* 0x000fe400078e00d7 */
[----:B------:R-:W-:Y:S01]  /*376d0*/  IMAD.MOV.U32 R131, RZ, RZ, R200 ;  /* 0x000000ffff837224 */ /* 0x000fe200078e00c8 */
[----:B------:R-:W-:Y:S01]  /*376e0*/  MOV R129, R202 ;  /* 0x000000ca00817202 */ /* 0x000fe20000000f00 */
[----:B------:R-:W-:Y:S02]  /*376f0*/  IMAD.MOV.U32 R130, RZ, RZ, R201 ;  /* 0x000000ffff827224 */ /* 0x000fe400078e00c9 */
[----:B------:R-:W-:Y:S01]  /*37700*/  IMAD.MOV.U32 R128, RZ, RZ, R203 ;  /* 0x000000ffff807224 */ /* 0x000fe200078e00cb */
[C---:B------:R-:W-:Y:S08]  /*37710*/  HMMA.1688.F32.TF32 R88, R16.reuse, R58, R88 ;  /* 0x0000003a1058723c */ /* 0x040ff00000081058 */
[C---:B------:R-:W-:Y:S08]  /*37720*/  HMMA.1688.F32.TF32 R92, R16.reuse, R62, R92 ;  /* 0x0000003e105c723c */ /* 0x040ff0000008105c */
[----:B------:R-:W-:Y:S08]  /*37730*/  HMMA.1688.F32.TF32 R96, R16, R66, R96 ;  /* 0x000000421060723c */ /* 0x000ff00000081060 */
[C---:B------:R-:W-:Y:S08]  /*37740*/  HMMA.1688.F32.TF32 R16, R4.reuse, R46, R248 ;  /* 0x0000002e0410723c */ /* 0x040ff000000810f8 */
[----:B------:R-:W-:Y:S01]  /*37750*/  HMMA.1688.F32.TF32 R20, R4, R50, R20 ;  /* 0x000000320414723c */ /* 0x000fe20000081014 */
[----:B------:R-:W-:Y:S01]  /*37760*/  IMAD.MOV.U32 R251, RZ, RZ, R220 ;  /* 0x000000fffffb7224 */ /* 0x000fe200078e00dc */
[----:B------:R-:W-:-:S06]  /*37770*/  MOV R250, R221 ;  /* 0x000000dd00fa7202 */ /* 0x000fcc0000000f00 */
[----:B------:R-:W-:Y:S01]  /*37780*/  HMMA.1688.F32.TF32 R24, R4, R54, R24 ;  /* 0x000000360418723c */ /* 0x000fe20000081018 */
[----:B------:R-:W-:-:S07]  /*37790*/  IMAD.MOV.U32 R249, RZ, RZ, R222 ;  /* 0x000000fffff97224 */ /* 0x000fce00078e00de */
[C---:B------:R-:W-:Y:S08]  /*377a0*/  HMMA.1688.F32.TF32 R28, R4.reuse, R58, R28 ;  /* 0x0000003a041c723c */ /* 0x040ff0000008101c */
[----:B------:R-:W-:Y:S01]  /*377b0*/  HMMA.1688.F32.TF32 R32, R4, R62, R32 ;  /* 0x0000003e0420723c */ /* 0x000fe20000081020 */
[----:B------:R-:W-:-:S07]  /*377c0*/  IMAD.MOV.U32 R248, RZ, RZ, R223 ;  /* 0x000000fffff87224 */ /* 0x000fce00078e00df */
[----:B------:R-:W-:Y:S01]  /*377d0*/  HMMA.1688.F32.TF32 R4, R4, R66, R156 ;  /* 0x000000420404723c */ /* 0x000fe2000008109c */
[----:B--2---:R-:W-:Y:S02]  /*377e0*/  MOV R155, R208 ;  /* 0x000000d0009b7202 */ /* 0x004fe40000000f00 */
[----:B------:R-:W2:Y:S01]  /*377f0*/  LDL.LU R208, [R1+0x170] ;  /* 0x0001700001d07983 */ /* 0x000ea20000300800 */
[----:B---3--:R-:W-:-:S03]  /*37800*/  IMAD.MOV.U32 R154, RZ, RZ, R209 ;  /* 0x000000ffff9a7224 */ /* 0x008fc600078e00d1 */
[----:B------:R-:W2:Y:S01]  /*37810*/  LDL.LU R209, [R1+0x174] ;  /* 0x0001740001d17983 */ /* 0x000ea20000300800 */
[----:B----4-:R-:W-:-:S03]  /*37820*/  IMAD.MOV.U32 R153, RZ, RZ, R210 ;  /* 0x000000ffff997224 */ /* 0x010fc600078e00d2 */
[----:B------:R-:W2:Y:S01]  /*37830*/  LDL.LU R210, [R1+0x178] ;  /* 0x0001780001d27983 */ /* 0x000ea20000300800 */
[----:B------:R-:W-:-:S03]  /*37840*/  MOV R152, R211 ;  /* 0x000000d300987202 */ /* 0x000fc60000000f00 */
        /* <DEDUP_REMOVED lines=40> */
[----:B------:R-:W-:Y:S01]  /*37ad0*/  IMAD.MOV.U32 R86, RZ, RZ, R205 ;  /* 0x000000ffff567224 */ /* 0x000fe200078e00cd */
[----:B------:R-:W-:Y:S04]  /*37ae0*/  LDS R204, [R3+0x3c400] ;  /* 0x03c4000003cc7984 */ /* 0x000fe80000000800 */
[----:B------:R-:W-:Y:S04]  /*37af0*/  LDS R206, [R3+0x3e400] ;  /* 0x03e4000003ce7984 */ /* 0x000fe80000000800 */
[----:B------:R-:W-:Y:S04]  /*37b00*/  LDS R205, [R0+0x3c400] ;  /* 0x03c4000000cd7984 */ /* 0x000fe80000000800 */
[----:B------:R-:W2:Y:S01]  /*37b10*/  LDS R207, [R0+0x3e400] ;  /* 0x03e4000000cf7984 */ /* 0x000ea20000000800 */
[----:B------:R-:W-:-:S03]  /*37b20*/  IMAD.MOV.U32 R150, RZ, RZ, R2 ;  /* 0x000000ffff967224 */ /* 0x000fc600078e0002 */
[----:B------:R-:W4:Y:S04]  /*37b30*/  LDL.LU R148, [R1+0x160] ;  /* 0x0001600001947983 */ /* 0x000f280000300800 */
[----:B------:R-:W4:Y:S04]  /*37b40*/  LDL.LU R149, [R1+0x164] ;  /* 0x0001640001957983 */ /* 0x000f280000300800 */
[----:B------:R-:W4:Y:S01]  /*37b50*/  LDL.LU R2, [R1+0x1ed0] ;  /* 0x001ed00001027983 */ /* 0x000f220000300800 */
        /* <DEDUP_REMOVED lines=8> */
[----:B------:R-:W2:Y:S04]  /*37be0*/  LDL.LU.64 R214, [R1+0x1ec8] ;  /* 0x001ec80001d67983 */ /* 0x000ea80000300a00 */
[----:B------:R-:W2:Y:S01]  /*37bf0*/  LDL.LU.64 R212, [R1+0x1ec0] ;  /* 0x001ec00001d47983 */ /* 0x000ea20000300a00 */
        /* <DEDUP_REMOVED lines=8> */
[----:B------:R-:W-:Y:S01]  /*37c80*/  MOV R136, R231 ;  /* 0x000000e700887202 */ /* 0x000fe20000000f00 */
[----:B------:R-:W-:Y:S01]  /*37c90*/  IMAD.MOV.U32 R137, RZ, RZ, R230 ;  /* 0x000000ffff897224 */ /* 0x000fe200078e00e6 */
[----:B------:R-:W-:Y:S01]  /*37ca0*/  MOV R139, R228 ;  /* 0x000000e4008b7202 */ /* 0x000fe20000000f00 */
[----:B------:R-:W-:Y:S01]  /*37cb0*/  IMAD.MOV.U32 R138, RZ, RZ, R229 ;  /* 0x000000ffff8a7224 */ /* 0x000fe200078e00e5 */
[----:B------:R-:W-:Y:S04]  /*37cc0*/  LDS R228, [R3+0x3c500] ;  /* 0x03c5000003e47984 */ /* 0x000fe80000000800 */
[----:B------:R-:W-:Y:S04]  /*37cd0*/  LDS R230, [R3+0x3e500] ;  /* 0x03e5000003e67984 */ /* 0x000fe80000000800 */
[----:B------:R-:W-:Y:S04]  /*37ce0*/  LDS R229, [R0+0x3c500] ;  /* 0x03c5000000e57984 */ /* 0x000fe80000000800 */
[----:B------:R-:W3:Y:S01]  /*37cf0*/  LDS R231, [R0+0x3e500] ;  /* 0x03e5000000e77984 */ /* 0x000ee20000000800 */
[----:B------:R-:W-:Y:S01]  /*37d00*/  IMAD.MOV.U32 R144, RZ, RZ, R239 ;  /* 0x000000ffff907224 */ /* 0x000fe200078e00ef */
[----:B------:R-:W-:Y:S01]  /*37d10*/  MOV R146, R237 ;  /* 0x000000ed00927202 */ /* 0x000fe20000000f00 */
[----:B------:R-:W-:Y:S01]  /*37d20*/  IMAD.MOV.U32 R145, RZ, RZ, R238 ;  /* 0x000000ffff917224 */ /* 0x000fe200078e00ee */
[----:B------:R-:W-:Y:S01]  /*37d30*/  LDS R239, [R0+0x3e700] ;  /* 0x03e7000000ef7984 */ /* 0x000fe20000000800 */
[----:B------:R-:W-:-:S02]  /*37d40*/  IMAD.MOV.U32 R147, RZ, RZ, R236 ;  /* 0x000000ffff937224 */ /* 0x000fc400078e00ec */
[----:B------:R-:W-:Y:S01]  /*37d50*/  IMAD.MOV.U32 R151, RZ, RZ, R252 ;  /* 0x000000ffff977224 */ /* 0x000fe200078e00fc */
[----:B------:R-:W-:Y:S04]  /*37d60*/  LDS R238, [R3+0x3e700] ;  /* 0x03e7000003ee7984 */ /* 0x000fe80000000800 */
[----:B------:R-:W-:Y:S04]  /*37d70*/  LDS R236, [R3+0x3c700] ;  /* 0x03c7000003ec7984 */ /* 0x000fe80000000800 */
[----:B------:R-:W4:Y:S01]  /*37d80*/  LDS R237, [R0+0x3c700] ;  /* 0x03c7000000ed7984 */ /* 0x000f220000000800 */
[C---:B-1----:R-:W-:Y:S08]  /*37d90*/  HMMA.1688.F32.TF32 R128, R232.reuse, R38, R128 ;  /* 0x00000026e880723c */ /* 0x042ff00000081080 */
[C---:B------:R-:W-:Y:S08]  /*37da0*/  HMMA.1688.F32.TF32 R132, R232.reuse, R42, R132 ;  /* 0x0000002ae884723c */ /* 0x040ff00000081084 */
[C---:B------:R-:W-:Y:S08]  /*37db0*/  HMMA.1688.F32.TF32 R136, R232.reuse, R46, R136 ;  /* 0x0000002ee888723c */ /* 0x040ff00000081088 */
[C---:B------:R-:W-:Y:S08]  /*37dc0*/  HMMA.1688.F32.TF32 R140, R232.reuse, R50, R140 ;  /* 0x00000032e88c723c */ /* 0x040ff0000008108c */
[----:B------:R-:W-:Y:S08]  /*37dd0*/  HMMA.1688.F32.TF32 R144, R232, R54, R144 ;  /* 0x00000036e890723c */ /* 0x000ff00000081090 */
[C---:B---3--:R-:W-:Y:S08]  /*37de0*/  HMMA.1688.F32.TF32 R80, R228.reuse, R38, R80 ;  /* 0x00000026e450723c */ /* 0x048ff00000081050 */
[C---:B------:R-:W-:Y:S08]  /*37df0*/  HMMA.1688.F32.TF32 R208, R228.reuse, R42, R208 ;  /* 0x0000002ae4d0723c */ /* 0x040ff000000810d0 */
[C---:B------:R-:W-:Y:S08]  /*37e00*/  HMMA.1688.F32.TF32 R148, R228.reuse, R46, R148 ;  /* 0x0000002ee494723c */ /* 0x040ff00000081094 */
[C---:B------:R-:W-:Y:S08]  /*37e10*/  HMMA.1688.F32.TF32 R152, R228.reuse, R54, R152 ;  /* 0x00000036e498723c */ /* 0x040ff00000081098 */
[C---:B------:R-:W-:Y:S08]  /*37e20*/  HMMA.1688.F32.TF32 R216, R228.reuse, R58, R216 ;  /* 0x0000003ae4d8723c */ /* 0x040ff000000810d8 */
[----:B------:R-:W-:Y:S08]  /*37e30*/  HMMA.1688.F32.TF32 R196, R228, R62, R196 ;  /* 0x0000003ee4c4723c */ /* 0x000ff000000810c4 */
[C---:B------:R-:W-:Y:S08]  /*37e40*/  HMMA.1688.F32.TF32 R240, R232.reuse, R58, R240 ;  /* 0x0000003ae8f0723c */ /* 0x040ff000000810f0 */
[C---:B------:R-:W-:Y:S08]  /*37e50*/  HMMA.1688.F32.TF32 R244, R232.reuse, R62, R244 ;  /* 0x0000003ee8f4723c */ /* 0x040ff000000810f4 */
[----:B------:R-:W-:Y:S08]  /*37e60*/  HMMA.1688.F32.TF32 R232, R232, R66, R248 ;  /* 0x00000042e8e8723c */ /* 0x000ff000000810f8 */
[C---:B--2---:R-:W-:Y:S08]  /*37e70*/  HMMA.1688.F32.TF32 R212, R228.reuse, R50, R212 ;  /* 0x00000032e4d4723c */ /* 0x044ff000000810d4 */
[----:B------:R-:W-:Y:S01]  /*37e80*/  HMMA.1688.F32.TF32 R228, R228, R66, R84 ;  /* 0x00000042e4e4723c */ /* 0x000fe20000081054 */
[----:B------:R1:W5:Y:S04]  /*37e90*/  LDL.LU.64 R86, [R1+0x1eb8] ;  /* 0x001eb80001567983 */ /* 0x0003680000300a00 */
[----:B------:R1:W5:Y:S04]  /*37ea0*/  LDL.LU.64 R84, [R1+0x1eb0] ;  /* 0x001eb00001547983 */ /* 0x0003680000300a00 */
[----:B------:R-:W-:Y:S04]  /*37eb0*/  STL.64 [R1+0x90], R128 ;  /* 0x0000908001007387 */ /* 0x000fe80000100a00 */
[----:B------:R2:W-:Y:S04]  /*37ec0*/  STL.64 [R1+0x98], R130 ;  /* 0x0000988201007387 */ /* 0x0005e80000100a00 */
[----:B--2---:R-:W2:Y:S04]  /*37ed0*/  LDL.LU.64 R130, [R1+0x1ea8] ;  /* 0x001ea80001827983 */ /* 0x004ea80000300a00 */
[----:B------:R-:W2:Y:S04]  /*37ee0*/  LDL.LU.64 R128, [R1+0x1ea0] ;  /* 0x001ea00001807983 */ /* 0x000ea80000300a00 */
[----:B------:R-:W3:Y:S04]  /*37ef0*/  LDL R40, [R1+0x398] ;  /* 0x0003980001287983 */ /* 0x000ee80000100800 */
        /* <DEDUP_REMOVED lines=18> */
[----:B-1----:R-:W4:Y:S04]  /*38020*/  LDL.LU.64 R242, [R1+0x1e58] ;  /* 0x001e580001f27983 */ /* 0x002f280000300a00 */
[----:B------:R-:W4:Y:S04]  /*38030*/  LDL.LU.64 R240, [R1+0x1e50] ;  /* 0x001e500001f07983 */ /* 0x000f280000300a00 */
[----:B------:R-:W-:Y:S04]  /*38040*/  STL.64 [R1+0xd0], R244 ;  /* 0x0000d0f401007387 */ /* 0x000fe80000100a00 */
[----:B------:R1:W-:Y:S04]  /*38050*/  STL.64 [R1+0xd8], R246 ;  /* 0x0000d8f601007387 */ /* 0x0003e80000100a00 */
[----:B-1----:R-:W3:Y:S04]  /*38060*/  LDL.LU.64 R246, [R1+0x1e48] ;  /* 0x001e480001f67983 */ /* 0x002ee80000300a00 */
[----:B------:R-:W3:Y:S04]  /*38070*/  LDL.LU.64 R244, [R1+0x1e40] ;  /* 0x001e400001f47983 */ /* 0x000ee80000300a00 */
[----:B------:R-:W3:Y:S04]  /*38080*/  LDL.LU.64 R250, [R1+0x1e38] ;  /* 0x001e380001fa7983 */ /* 0x000ee80000300a00 */
[----:B------:R-:W3:Y:S04]  /*38090*/  LDL.LU.64 R248, [R1+0x1e30] ;  /* 0x001e300001f87983 */ /* 0x000ee80000300a00 */
[----:B------:R-:W-:Y:S04]  /*380a0*/  STL.64 [R1+0xc0], R232 ;  /* 0x0000c0e801007387 */ /* 0x000fe80000100a00 */
[----:B------:R4:W-:Y:S01]  /*380b0*/  STL.64 [R1+0xc8], R234 ;  /* 0x0000c8ea01007387 */ /* 0x0009e20000100a00 */
[----:B------:R-:W-:Y:S01]  /*380c0*/  IMAD.MOV.U32 R41, RZ, RZ, 0x7f ;  /* 0x0000007fff297424 */ /* 0x000fe200078e00ff */
[----:B------:R-:W-:Y:S01]  /*380d0*/  MOV R252, c[0x0][0x188] ;  /* 0x0000620000fc7a02 */ /* 0x000fe20000000f00 */
[----:B------:R-:W-:Y:S01]  /*380e0*/  IMAD.MOV.U32 R0, RZ, RZ, c[0x0][0x180] ;  /* 0x00006000ff007624 */ /* 0x000fe200078e00ff */
[----:B------:R-:W-:Y:S01]  /*380f0*/  UIADD3 UR5, UR5, 0x1, URZ ;  /* 0x0000000105057890 */ /* 0x000fe2000fffe03f */
[----:B------:R-:W-:Y:S01]  /*38100*/  BAR.SYNC.DEFER_BLOCKING 0x0 ;  /* 0x0000000000007b1d */ /* 0x000fe20000010000 */
[C---:B----4-:R-:W-:Y:S08]  /*38110*/  HMMA.1688.F32.TF32 R232, R236.reuse, R46, R240 ;  /* 0x0000002eece8723c */ /* 0x050ff000000810f0 */
[C---:B--2---:R-:W-:Y:S08]  /*38120*/  HMMA.1688.F32.TF32 R44, R236.reuse, R50, R144 ;  /* 0x00000032ec2c723c */ /* 0x044ff00000081090 */
[C---:B---3--:R-:W-:Y:S08]  /*38130*/  HMMA.1688.F32.TF32 R248, R236.reuse, R38, R248 ;  /* 0x00000026ecf8723c */ /* 0x048ff000000810f8 */
[C---:B------:R-:W-:Y:S08]  /*38140*/  HMMA.1688.F32.TF32 R36, R236.reuse, R42, R244 ;  /* 0x0000002aec24723c */ /* 0x040ff000000810f4 */
[C---:B------:R-:W-:Y:S07]  /*38150*/  HMMA.1688.F32.TF32 R48, R236.reuse, R54, R140 ;  /* 0x00000036ec30723c */ /* 0x040fee000008108c */
[----:B------:R-:W-:Y:S04]  /*38160*/  STL.64 [R1+0xa0], R248 ;  /* 0x0000a0f801007387 */ /* 0x000fe80000100a00 */
[----:B------:R-:W-:Y:S04]  /*38170*/  STL.64 [R1+0xa8], R250 ;  /* 0x0000a8fa01007387 */ /* 0x000fe80000100a00 */
[----:B------:R1:W-:Y:S04]  /*38180*/  STL.64 [R1+0x70], R36 ;  /* 0x0000702401007387 */ /* 0x0003e80000100a00 */
[----:B------:R-:W-:Y:S04]  /*38190*/  STL.64 [R1+0x78], R38 ;  /* 0x0000782601007387 */ /* 0x000fe80000100a00 */
[----:B-1----:R-:W2:Y:S04]  /*381a0*/  LDL.LU R37, [R1+0x1590] ;  /* 0x0015900001257983 */ /* 0x002ea80000300800 */
[----:B------:R-:W-:Y:S04]  /*381b0*/  STL.64 [R1+0x60], R232 ;  /* 0x000060e801007387 */ /* 0x000fe80000100a00 */
[----:B------:R-:W-:Y:S04]  /*381c0*/  STL.64 [R1+0x68], R234 ;  /* 0x000068ea01007387 */ /* 0x000fe80000100a00 */
[----:B------:R-:W3:Y:S04]  /*381d0*/  LDL.LU R36, [R1+0x1594] ;  /* 0x0015940001247983 */ /* 0x000ee80000300800 */
[----:B------:R-:W-:Y:S04]  /*381e0*/  STL.64 [R1+0x40], R44 ;  /* 0x0000402c01007387 */ /* 0x000fe80000100a00 */
[----:B------:R1:W-:Y:S04]  /*381f0*/  STL.64 [R1+0x48], R46 ;  /* 0x0000482e01007387 */ /* 0x0003e80000100a00 */
[----:B------:R-:W4:Y:S01]  /*38200*/  LDL.LU R52, [R1+0x1598] ;  /* 0x0015980001347983 */ /* 0x000f220000300800 */
[----:B-1----:R-:W-:Y:S03]  /*38210*/  HMMA.1688.F32.TF32 R44, R236, R58, R136 ;  /* 0x0000003aec2c723c */ /* 0x002fe60000081088 */
[----:B------:R-:W-:Y:S04]  /*38220*/  STL.64 [R1+0x20], R48 ;  /* 0x0000203001007387 */ /* 0x000fe80000100a00 */
[----:B------:R1:W-:Y:S04]  /*38230*/  STL.64 [R1+0x28], R50 ;  /* 0x0000283201007387 */ /* 0x0003e80000100a00 */
[----:B-1----:R-:W4:Y:S11]  /*38240*/  LDL.LU R51, [R1+0x159c] ;  /* 0x00159c0001337983 */ /* 0x002f360000300800 */
[----:B------:R-:W-:Y:S01]  /*38250*/  @!UPT UIADD3 URZ, URZ, URZ, URZ ;  /* 0x0000003f3f3ff290 */ /* 0x000fe2000fffe03f */
[----:B------:R-:W-:Y:S04]  /*38260*/  STL.64 [R1], R44 ;  /* 0x0000002c01007387 */ /* 0x000fe80000100a00 */
[----:B------:R1:W-:Y:S04]  /*38270*/  STL.64 [R1+0x8], R46 ;  /* 0x0000082e01007387 */ /* 0x0003e80000100a00 */
[----:B------:R-:W4:Y:S04]  /*38280*/  LDL.LU R50, [R1+0x15a0] ;  /* 0x0015a00001327983 */ /* 0x000f280000300800 */
[----:B------:R-:W4:Y:S04]  /*38290*/  LDL.LU R49, [R1+0x15a4] ;  /* 0x0015a40001317983 */ /* 0x000f280000300800 */
[----:B------:R-:W4:Y:S04]  /*382a0*/  LDL.LU R48, [R1+0x15a8] ;  /* 0x0015a80001307983 */ /* 0x000f280000300800 */
[----:B-1----:R-:W4:Y:S04]  /*382b0*/  LDL.LU R47, [R1+0x15ac] ;  /* 0x0015ac00012f7983 */ /* 0x002f280000300800 */
[----:B------:R-:W4:Y:S04]  /*382c0*/  LDL.LU R39, [R1+0x1514] ;  /* 0x0015140001277983 */ /* 0x000f280000300800 */
[----:B------:R-:W4:Y:S01]  /*382d0*/  LDL.LU R38, [R1+0x1518] ;  /* 0x0015180001267983 */ /* 0x000f220000300800 */
[----:B------:R-:W-:-:S04]  /*382e0*/  IADD3 R41, R41, c[0x0][0x180], RZ ;  /* 0x0000600029297a10 */ /* 0x000fc80007ffe0ff */
[----:B------:R-:W-:Y:S01]  /*382f0*/  SHF.R.S32.HI R3, RZ, 0x1f, R41 ;  /* 0x0000001fff037819 */ /* 0x000fe20000011429 */
[----:B------:R-:W-:-:S03]  /*38300*/  IMAD.SHL.U32 R252, R252, 0x80, RZ ;  /* 0x00000080fcfc7824 */ /* 0x000fc600078e00ff */
[----:B------:R-:W-:Y:S02]  /*38310*/  LEA.HI R3, R3, R41, RZ, 0x7 ;  /* 0x0000002903037211 */ /* 0x000fe400078f38ff */
[----:B------:R-:W1:Y:S01]  /*38320*/  S2R R41, SR_TID.X ;  /* 0x0000000000297919 */ /* 0x000e620000002100 */
[----:B------:R-:W-:Y:S01]  /*38330*/  IADD3 R0, R0, -0x100, RZ ;  /* 0xffffff0000007810 */ /* 0x000fe20007ffe0ff */
[----:B------:R-:W-:Y:S01]  /*38340*/  IMAD.SHL.U32 R252, R252, 0x4, RZ ;  /* 0x00000004fcfc7824 */ /* 0x000fe200078e00ff */
[----:B------:R-:W-:-:S03]  /*38350*/  SHF.R.S32.HI R3, RZ, 0x7, R3 ;  /* 0x00000007ff037819 */ /* 0x000fc60000011403 */
[----:B------:R-:W-:Y:S01]  /*38360*/  IMAD R0, R40, -0x80, R0 ;  /* 0xffffff8028007824 */ /* 0x000fe200078e0200 */
[----:B------:R-:W-:-:S04]  /*38370*/  IADD3 R3, R3, -0x2, RZ ;  /* 0xfffffffe03037810 */ /* 0x000fc80007ffe0ff */
[----:B------:R-:W-:Y:S02]  /*38380*/  ISETP.GT.AND P1, PT, R0, RZ, PT ;  /* 0x000000ff0000720c */ /* 0x000fe40003f24270 */
[----:B------:R-:W-:Y:S01]  /*38390*/  ISETP.GE.AND P0, PT, R40, R3, PT ;  /* 0x000000032800720c */ /* 0x000fe20003f06270 */
[----:B------:R-:W-:Y:S01]  /*383a0*/  UISETP.GT.AND UP0, UPT, UR5, 0x1, UPT ;  /* 0x000000010500788c */ /* 0x000fe2000bf04270 */
[----:B------:R-:W-:-:S03]  /*383b0*/  SEL R3, RZ, 0x4, !P1 ;  /* 0x00000004ff037807 */ /* 0x000fc60004800000 */
[----:B------:R-:W-:Y:S01]  /*383c0*/  USEL UR5, UR5, URZ, !UP0 ;  /* 0x0000003f05057287 */ /* 0x000fe2000c000000 */
[----:B------:R-:W-:-:S04]  /*383d0*/  SEL R3, R3, RZ, !P0 ;  /* 0x000000ff03037207 */ /* 0x000fc80004000000 */
[----:B------:R-:W-:Y:S02]  /*383e0*/  ISETP.NE.U32.AND P1, PT, R3, RZ, PT ;  /* 0x000000ff0300720c */ /* 0x000fe40003f25070 */
[----:B-1----:R-:W-:Y:S01]  /*383f0*/  LOP3.LUT R45, R41, 0x7f, RZ, 0xc0, !PT ;  /* 0x0000007f292d7812 */ /* 0x002fe200078ec0ff */
[----:B------:R-:W-:-:S03]  /*38400*/  IMAD.U32 R3, RZ, RZ, UR5 ;  /* 0x00000005ff037e24 */ /* 0x000fc6000f8e00ff */
[----:B------:R-:W-:-:S04]  /*38410*/  SHF.L.U32 R41, R45, 0x2, RZ ;  /* 0x000000022d297819 */ /* 0x000fc800000006ff */
[----:B------:R-:W-:Y:S02]  /*38420*/  LEA R3, R3, R41, 0x12 ;  /* 0x0000002903037211 */ /* 0x000fe400078e90ff */
[----:B---3--:R-:W-:-:S05]  /*38430*/  IADD3 R36, P2, R36, R252, RZ ;  /* 0x000000fc24247210 */ /* 0x008fca0007f5e0ff */
[----:B--2---:R-:W-:Y:S01]  /*38440*/  IMAD.X R37, R37, 0x1, R2, P2 ;  /* 0x0000000125257824 */ /* 0x004fe200010e0602 */
[----:B------:R1:W-:Y:S04]  /*38450*/  STL [R1+0x1594], R36 ;  /* 0x0015942401007387 */ /* 0x0003e80000100800 */
[----:B------:R2:W-:Y:S04]  /*38460*/  STL [R1+0x1590], R37 ;  /* 0x0015902501007387 */ /* 0x0005e80000100800 */
[----:B------:R-:W3:Y:S04]  /*38470*/  LDL.LU R46, [R1+0x151c] ;  /* 0x00151c00012e7983 */ /* 0x000ee80000300800 */
[----:B------:R-:W3:Y:S04]  /*38480*/  LDL.LU R44, [R1+0x1520] ;  /* 0x00152000012c7983 */ /* 0x000ee80000300800 */
[----:B------:R-:W3:Y:S04]  /*38490*/  LDL.LU R43, [R1+0x1524] ;  /* 0x00152400012b7983 */ /* 0x000ee80000300800 */
[----:B------:R-:W3:Y:S04]  /*384a0*/  LDL.LU R42, [R1+0x1528] ;  /* 0x00152800012a7983 */ /* 0x000ee80000300800 */
[----:B------:R-:W-:Y:S01]  /*384b0*/  @!PT LDS RZ, [RZ] ;  /* 0x00000000fffff984 */ /* 0x000fe20000000800 */
[----:B------:R-:W-:Y:S01]  /*384c0*/  @!PT LDS RZ, [RZ] ;  /* 0x00000000fffff984 */ /* 0x000fe20000000800 */
[----:B------:R-:W-:Y:S01]  /*384d0*/  @!PT LDS RZ, [RZ] ;  /* 0x00000000fffff984 */ /* 0x000fe20000000800 */
[----:B------:R1:W-:Y:S01]  /*384e0*/  LDGSTS.E [R3], [R36.64], P1 ;  /* 0x0000000024037fae */ /* 0x0003e20008921848 */
[----:B----4-:R-:W-:-:S05]  /*384f0*/  IADD3 R51, P2, R51, R252, RZ ;  /* 0x000000fc33337210 */ /* 0x010fca0007f5e0ff */
[----:B------:R-:W-:Y:S01]  /*38500*/  IMAD.X R52, R52, 0x1, R2, P2 ;  /* 0x0000000134347824 */ /* 0x000fe200010e0602 */
[----:B-1----:R-:W-:Y:S01]  /*38510*/  MOV R36, R51 ;  /* 0x0000003300247202 */ /* 0x002fe20000000f00 */
[----:B------:R-:W-:Y:S02]  /*38520*/  STL [R1+0x159c], R51 ;  /* 0x00159c3301007387 */ /* 0x000fe40000100800 */
[----:B--2---:R-:W-:Y:S01]  /*38530*/  IMAD.MOV.U32 R37, RZ, RZ, R52 ;  /* 0x000000ffff257224 */ /* 0x004fe200078e0034 */
[----:B------:R-:W-:Y:S01]  /*38540*/  IADD3 R49, P3, R49, R252, RZ ;  /* 0x000000fc31317210 */ /* 0x000fe20007f7e0ff */
[----:B------:R1:W-:Y:S04]  /*38550*/  STL [R1+0x1598], R52 ;  /* 0x0015983401007387 */ /* 0x0003e80000100800 */
[----:B------:R-:W-:Y:S01]  /*38560*/  IMAD.X R50, R50, 0x1, R2, P3 ;  /* 0x0000000132327824 */ /* 0x000fe200018e0602 */
[----:B------:R-:W-:Y:S04]  /*38570*/  STL [R1+0x15a4], R49 ;  /* 0x0015a43101007387 */ /* 0x000fe80000100800 */
[----:B------:R2:W-:Y:S01]  /*38580*/  STL [R1+0x15a0], R50 ;  /* 0x0015a03201007387 */ /* 0x0005e20000100800 */
[----:B------:R-:W-:-:S03]  /*38590*/  ISETP.GT.AND P2, PT, R0, 0x4, PT ;  /* 0x000000040000780c */ /* 0x000fc60003f44270 */
[----:B------:R4:W-:Y:S04]  /*385a0*/  LDGSTS.E [R3+0x200], [R36.64], P1 ;  /* 0x0020000024037fae */ /* 0x0009e80008921848 */
[----:B-1----:R-:W3:Y:S04]  /*385b0*/  LDL.LU R52, [R1+0x152c] ;  /* 0x00152c0001347983 */ /* 0x002ee80000300800 */
[----:B------:R-:W3:Y:S01]  /*385c0*/  LDL.LU R51, [R1+0x1530] ;  /* 0x0015300001337983 */ /* 0x000ee20000300800 */
[----:B----4-:R-:W-:Y:S01]  /*385d0*/  IMAD.MOV.U32 R36, RZ, RZ, R49 ;  /* 0x000000ffff247224 */ /* 0x010fe200078e0031 */
[----:B------:R-:W-:-:S02]  /*385e0*/  MOV R37, R50 ;  /* 0x0000003200257202 */ /* 0x000fc40000000f00 */
[----:B--2---:R-:W4:Y:S04]  /*385f0*/  LDL.LU R50, [R1+0x1494] ;  /* 0x0014940001327983 */ /* 0x004f280000300800 */
[----:B------:R-:W4:Y:S01]  /*38600*/  LDL.LU R49, [R1+0x1498] ;  /* 0x0014980001317983 */ /* 0x000f220000300800 */
[----:B------:R-:W-:-:S03]  /*38610*/  IADD3 R47, P3, R47, R252, RZ ;  /* 0x000000fc2f2f7210 */ /* 0x000fc60007f7e0ff */
[----:B------:R1:W-:Y:S01]  /*38620*/  LDGSTS.E [R3+0x400], [R36.64], P1 ;  /* 0x0040000024037fae */ /* 0x0003e20008921848 */
[----:B------:R-:W-:Y:S01]  /*38630*/  IADD3 R38, P4, R38, R252, RZ ;  /* 0x000000fc26267210 */ /* 0x000fe20007f9e0ff */
[----:B------:R-:W-:Y:S01]  /*38640*/  IMAD.X R48, R48, 0x1, R2, P3 ;  /* 0x0000000130307824 */ /* 0x000fe200018e0602 */
[----:B-1----:R-:W-:-:S03]  /*38650*/  SEL R36, RZ, 0x4, !P2 ;  /* 0x00000004ff247807 */ /* 0x002fc60005000000 */
[----:B------:R-:W-:Y:S01]  /*38660*/  IMAD.X R39, R39, 0x1, R2, P4 ;  /* 0x0000000127277824 */ /* 0x000fe200020e0602 */
[----:B------:R-:W-:Y:S01]  /*38670*/  SEL R36, R36, RZ, !P0 ;  /* 0x000000ff24247207 */ /* 0x000fe20004000000 */
[----:B------:R-:W-:Y:S01]  /*38680*/  STL [R1+0x15ac], R47 ;  /* 0x0015ac2f01007387 */ /* 0x000fe20000100800 */
[----:B------:R-:W-:Y:S02]  /*38690*/  IMAD.MOV.U32 R37, RZ, RZ, R48 ;  /* 0x000000ffff257224 */ /* 0x000fe400078e0030 */
[----:B------:R-:W-:Y:S01]  /*386a0*/  ISETP.NE.U32.AND P2, PT, R36, RZ, PT ;  /* 0x000000ff2400720c */ /* 0x000fe20003f45070 */
[----:B------:R1:W-:Y:S01]  /*386b0*/  STL [R1+0x15a8], R48 ;  /* 0x0015a83001007387 */ /* 0x0003e20000100800 */
[----:B------:R-:W-:-:S03]  /*386c0*/  MOV R36, R47 ;  /* 0x0000002f00247202 */ /* 0x000fc60000000f00 */
[----:B------:R-:W-:Y:S04]  /*386d0*/  STL [R1+0x1518], R38 ;  /* 0x0015182601007387 */ /* 0x000fe80000100800 */
[----:B------:R1:W-:Y:S04]  /*386e0*/  STL [R1+0x1514], R39 ;  /* 0x0015142701007387 */ /* 0x0003e80000100800 */
[----:B-1----:R-:W4:Y:S04]  /*386f0*/  LDL.LU R48, [R1+0x149c] ;  /* 0x00149c0001307983 */ /* 0x002f280000300800 */
[----:B------:R1:W-:Y:S04]  /*38700*/  LDGSTS.E [R3+0x600], [R36.64], P1 ;  /* 0x0060000024037fae */ /* 0x0003e80008921848 */
[----:B------:R-:W4:Y:S01]  /*38710*/  LDL.LU R47, [R1+0x14a0] ;  /* 0x0014a000012f7983 */ /* 0x000f220000300800 */
[----:B-1----:R-:W-:Y:S01]  /*38720*/  MOV R37, R39 ;  /* 0x0000002700257202 */ /* 0x002fe20000000f00 */
[----:B------:R-:W-:-:S02]  /*38730*/  IMAD.MOV.U32 R36, RZ, RZ, R38 ;  /* 0x000000ffff247224 */ /* 0x000fc400078e0026 */
[----:B------:R-:W4:Y:S04]  /*38740*/  LDL.LU R39, [R1+0x14a4] ;  /* 0x0014a40001277983 */ /* 0x000f280000300800 */
[----:B------:R-:W4:Y:S04]  /*38750*/  LDL.LU R38, [R1+0x14a8] ;  /* 0x0014a80001267983 */ /* 0x000f280000300800 */
[----:B------:R1:W-:Y:S01]  /*38760*/  LDGSTS.E [R3+0x2000], [R36.64], P2 ;  /* 0x0200000024037fae */ /* 0x0003e20009121848 */
[----:B---3--:R-:W-:-:S05]  /*38770*/  IADD3 R44, P1, R44, R252, RZ ;  /* 0x000000fc2c2c7210 */ /* 0x008fca0007f3e0ff */
[----:B------:R-:W-:Y:S01]  /*38780*/  IMAD.X R46, R46, 0x1, R2, P1 ;  /* 0x000000012e2e7824 */ /* 0x000fe200008e0602 */
[----:B------:R-:W-:Y:S01]  /*38790*/  IADD3 R42, P3, R42, R252, RZ ;  /* 0x000000fc2a2a7210 */ /* 0x000fe20007f7e0ff */
[----:B------:R-:W-:Y:S01]  /*387a0*/  STL [R1+0x1520], R44 ;  /* 0x0015202c01007387 */ /* 0x000fe20000100800 */
[----:B-1----:R-:W-:Y:S01]  /*387b0*/  MOV R36, R44 ;  /* 0x0000002c00247202 */ /* 0x002fe20000000f00 */
[----:B------:R-:W-:Y:S02]  /*387c0*/  IMAD.MOV.U32 R37, RZ, RZ, R46 ;  /* 0x000000ffff257224 */ /* 0x000fe400078e002e */
[----:B------:R-:W-:Y:S01]  /*387d0*/  IMAD.X R43, R43, 0x1, R2, P3 ;  /* 0x000000012b2b7824 */ /* 0x000fe200018e0602 */
[----:B------:R1:W-:Y:S04]  /*387e0*/  STL [R1+0x151c], R46 ;  /* 0x00151c2e01007387 */ /* 0x0003e80000100800 */
[----:B------:R-:W-:Y:S04]  /*387f0*/  STL [R1+0x1528], R42 ;  /* 0x0015282a01007387 */ /* 0x000fe80000100800 */
[----:B------:R3:W-:Y:S04]  /*38800*/  STL [R1+0x1524], R43 ;  /* 0x0015242b01007387 */ /* 0x0007e80000100800 */
[----:B-1----:R-:W2:Y:S04]  /*38810*/  LDL.LU R46, [R1+0x14ac] ;  /* 0x0014ac00012e7983 */ /* 0x002ea80000300800 */
[----:B------:R1:W-:Y:S04]  /*38820*/  LDGSTS.E [R3+0x2200], [R36.64], P2 ;  /* 0x0220000024037fae */ /* 0x0003e80009121848 */
[----:B------:R-:W2:Y:S01]  /*38830*/  LDL.LU R44, [R1+0x14b0] ;  /* 0x0014b000012c7983 */ /* 0x000ea20000300800 */
[----:B------:R-:W-:-:S02]  /*38840*/  ISETP.GT.AND P1, PT, R0, 0x8, PT ;  /* 0x000000080000780c */ /* 0x000fc40003f24270 */
[----:B-1----:R-:W-:Y:S01]  /*38850*/  MOV R37, R43 ;  /* 0x0000002b00257202 */ /* 0x002fe20000000f00 */
[----:B------:R-:W-:Y:S01]  /*38860*/  IMAD.MOV.U32 R36, RZ, RZ, R42 ;  /* 0x000000ffff247224 */ /* 0x000fe200078e002a */
[----:B---3--:R-:W3:Y:S04]  /*38870*/  LDL.LU R43, [R1+0x1414] ;  /* 0x00141400012b7983 */ /* 0x008ee80000300800 */
[----:B------:R-:W3:Y:S04]  /*38880*/  LDL.LU R42, [R1+0x1418] ;  /* 0x00141800012a7983 */ /* 0x000ee80000300800 */
[----:B------:R1:W-:Y:S01]  /*38890*/  LDGSTS.E [R3+0x2400], [R36.64], P2 ;  /* 0x0240000024037fae */ /* 0x0003e20009121848 */
[----:B------:R-:W-:-:S02]  /*388a0*/  IADD3 R51, P3, R51, R252, RZ ;  /* 0x000000fc33337210 */ /* 0x000fc40007f7e0ff */
[----:B-1----:R-:W-:-:S03]  /*388b0*/  SEL R36, RZ, 0x4, !P1 ;  /* 0x00000004ff247807 */ /* 0x002fc60004800000 */
[----:B------:R-:W-:Y:S01]  /*388c0*/  IMAD.X R52, R52, 0x1, R2, P3 ;  /* 0x0000000134347824 */ /* 0x000fe200018e0602 */
[----:B------:R-:W-:Y:S02]  /*388d0*/  SEL R36, R36, RZ, !P0 ;  /* 0x000000ff24247207 */ /* 0x000fe40004000000 */
[----:B----4-:R-:W-:Y:S01]  /*388e0*/  IADD3 R49, P4, R49, R252, RZ ;  /* 0x000000fc31317210 */ /* 0x010fe20007f9e0ff */
[----:B------:R-:W-:Y:S01]  /*388f0*/  STL [R1+0x1530], R51 ;  /* 0x0015303301007387 */ /* 0x000fe20000100800 */
[----:B------:R-:W-:Y:S01]  /*38900*/  ISETP.NE.U32.AND P1, PT, R36, RZ, PT ;  /* 0x000000ff2400720c */ /* 0x000fe20003f25070 */
[----:B------:R-:W-:Y:S02]  /*38910*/  IMAD.MOV.U32 R37, RZ, RZ, R52 ;  /* 0x000000ffff257224 */ /* 0x000fe400078e0034 */
[----:B------:R-:W-:Y:S01]  /*38920*/  IMAD.X R50, R50, 0x1, R2, P4 ;  /* 0x0000000132327824 */ /* 0x000fe200020e0602 */
[----:B------:R-:W-:Y:S01]  /*38930*/  MOV R36, R51 ;  /* 0x0000003300247202 */ /* 0x000fe20000000f00 */
[----:B------:R1:W-:Y:S04]  /*38940*/  STL [R1+0x152c], R52 ;  /* 0x00152c3401007387 */ /* 0x0003e80000100800 */
[----:B------:R-:W-:Y:S04]  /*38950*/  STL [R1+0x1498], R49 ;  /* 0x0014983101007387 */ /* 0x000fe80000100800 */
[----:B------:R4:W-:Y:S04]  /*38960*/  STL [R1+0x1494], R50 ;  /* 0x0014943201007387 */ /* 0x0009e80000100800 */
[----:B-1----:R-:W3:Y:S04]  /*38970*/  LDL.LU R52, [R1+0x141c] ;  /* 0x00141c0001347983 */ /* 0x002ee80000300800 */
[----:B------:R1:W-:Y:S04]  /*38980*/  LDGSTS.E [R3+0x2600], [R36.64], P2 ;  /* 0x0260000024037fae */ /* 0x0003e80009121848 */
[----:B------:R-:W3:Y:S01]  /*38990*/  LDL.LU R51, [R1+0x1420] ;  /* 0x0014200001337983 */ /* 0x000ee20000300800 */
[----:B-1----:R-:W-:Y:S01]  /*389a0*/  MOV R37, R50 ;  /* 0x0000003200257202 */ /* 0x002fe20000000f00 */
[----:B------:R-:W-:-:S02]  /*389b0*/  IMAD.MOV.U32 R36, RZ, RZ, R49 ;  /* 0x000000ffff247224 */ /* 0x000fc400078e0031 */
[----:B----4-:R-:W3:Y:S04]  /*389c0*/  LDL.LU R50, [R1+0x1424] ;  /* 0x0014240001327983 */ /* 0x010ee80000300800 */
[----:B------:R-:W3:Y:S01]  /*389d0*/  LDL.LU R49, [R1+0x1428] ;  /* 0x0014280001317983 */ /* 0x000ee20000300800 */
[----:B------:R-:W-:-:S03]  /*389e0*/  IADD3 R47, P2, R47, R252, RZ ;  /* 0x000000fc2f2f7210 */ /* 0x000fc60007f5e0ff */
[----:B------:R1:W-:Y:S02]  /*389f0*/  LDGSTS.E [R3+0x4000], [R36.64], P1 ;  /* 0x0400000024037fae */ /* 0x0003e40008921848 */
[----:B------:R-:W-:Y:S02]  /*38a00*/  IMAD.X R48, R48, 0x1, R2, P2 ;  /* 0x0000000130307824 */ /* 0x000fe400010e0602 */
[----:B------:R-:W-:Y:S01]  /*38a10*/  STL [R1+0x14a0], R47 ;  /* 0x0014a02f01007387 */ /* 0x000fe20000100800 */
[----:B------:R-:W-:Y:S01]  /*38a20*/  IADD3 R38, P3, R38, R252, RZ ;  /* 0x000000fc26267210 */ /* 0x000fe20007f7e0ff */
[----:B-1----:R-:W-:Y:S01]  /*38a30*/  IMAD.MOV.U32 R37, RZ, RZ, R48 ;  /* 0x000000ffff257224 */ /* 0x002fe200078e0030 */
[----:B------:R-:W-:-:S03]  /*38a40*/  MOV R36, R47 ;  /* 0x0000002f00247202 */ /* 0x000fc60000000f00 */
[----:B------:R-:W-:Y:S01]  /*38a50*/  IMAD.X R39, R39, 0x1, R2, P3 ;  /* 0x0000000127277824 */ /* 0x000fe200018e0602 */
[----:B------:R1:W-:Y:S04]  /*38a60*/  STL [R1+0x149c], R48 ;  /* 0x00149c3001007387 */ /* 0x0003e80000100800 */
[----:B------:R-:W-:Y:S04]  /*38a70*/  STL [R1+0x14a8], R38 ;  /* 0x0014a82601007387 */ /* 0x000fe80000100800 */
[----:B------:R1:W-:Y:S04]  /*38a80*/  STL [R1+0x14a4], R39 ;  /* 0x0014a42701007387 */ /* 0x0003e80000100800 */
[----:B------:R1:W-:Y:S04]  /*38a90*/  LDGSTS.E [R3+0x4200], [R36.64], P1 ;  /* 0x0420000024037fae */ /* 0x0003e80008921848 */
[----:B-1----:R-:W3:Y:S04]  /*38aa0*/  LDL.LU R48, [R1+0x142c] ;  /* 0x00142c0001307983 */ /* 0x002ee80000300800 */
[----:B------:R-:W3:Y:S01]  /*38ab0*/  LDL.LU R47, [R1+0x1430] ;  /* 0x00143000012f7983 */ /* 0x000ee20000300800 */
[----:B------:R-:W-:Y:S01]  /*38ac0*/  MOV R37, R39 ;  /* 0x0000002700257202 */ /* 0x000fe20000000f00 */
[----:B------:R-:W-:-:S02]  /*38ad0*/  IMAD.MOV.U32 R36, RZ, RZ, R38 ;  /* 0x000000ffff247224 */ /* 0x000fc400078e0026 */
[----:B------:R-:W3:Y:S04]  /*38ae0*/  LDL.LU R39, [R1+0x1374] ;  /* 0x0013740001277983 */ /* 0x000ee80000300800 */
[----:B------:R-:W3:Y:S01]  /*38af0*/  LDL.LU R38, [R1+0x1378] ;  /* 0x0013780001267983 */ /* 0x000ee20000300800 */
[----:B------:R-:W-:-:S03]  /*38b00*/  ISETP.GT.AND P2, PT, R0, 0xc, PT ;  /* 0x0000000c0000780c */ /* 0x000fc60003f44270 */
[----:B------:R1:W-:Y:S02]  /*38b10*/  LDGSTS.E [R3+0x4400], [R36.64], P1 ;  /* 0x0440000024037fae */ /* 0x0003e40008921848 */
[----:B-1----:R-:W-:-:S04]  /*38b20*/  SEL R36, RZ, 0x4, !P2 ;  /* 0x00000004ff247807 */ /* 0x002fc80005000000 */
[----:B------:R-:W-:-:S04]  /*38b30*/  SEL R36, R36, RZ, !P0 ;  /* 0x000000ff24247207 */ /* 0x000fc80004000000 */
[----:B------:R-:W-:Y:S02]  /*38b40*/  ISETP.NE.U32.AND P2, PT, R36, RZ, PT ;  /* 0x000000ff2400720c */ /* 0x000fe40003f45070 */
[----:B--2---:R-:W-:-:S05]  /*38b50*/  IADD3 R44, P3, R44, R252, RZ ;  /* 0x000000fc2c2c7210 */ /* 0x004fca0007f7e0ff */
[----:B------:R-:W-:Y:S01]  /*38b60*/  IMAD.X R46, R46, 0x1, R2, P3 ;  /* 0x000000012e2e7824 */ /* 0x000fe200018e0602 */
[----:B------:R-:W-:Y:S01]  /*38b70*/  MOV R36, R44 ;  /* 0x0000002c00247202 */ /* 0x000fe20000000f00 */
[----:B------:R-:W-:Y:S01]  /*38b80*/  STL [R1+0x14b0], R44 ;  /* 0x0014b02c01007387 */ /* 0x000fe20000100800 */
[----:B---3--:R-:W-:Y:S01]  /*38b90*/  IADD3 R42, P4, R42, R252, RZ ;  /* 0x000000fc2a2a7210 */ /* 0x008fe20007f9e0ff */
[----:B------:R-:W-:Y:S02]  /*38ba0*/  IMAD.MOV.U32 R37, RZ, RZ, R46 ;  /* 0x000000ffff257224 */ /* 0x000fe400078e002e */
[----:B------:R1:W-:Y:S02]  /*38bb0*/  STL [R1+0x14ac], R46 ;  /* 0x0014ac2e01007387 */ /* 0x0003e40000100800 */
[----:B------:R-:W-:Y:S02]  /*38bc0*/  IMAD.X R43, R43, 0x1, R2, P4 ;  /* 0x000000012b2b7824 */ /* 0x000fe400020e0602 */
[----:B------:R-:W-:Y:S04]  /*38bd0*/  STL [R1+0x1418], R42 ;  /* 0x0014182a01007387 */ /* 0x000fe80000100800 */
[----:B------:R2:W-:Y:S04]  /*38be0*/  STL [R1+0x1414], R43 ;  /* 0x0014142b01007387 */ /* 0x0005e80000100800 */
[----:B------:R3:W-:Y:S04]  /*38bf0*/  LDGSTS.E [R3+0x4600], [R36.64], P1 ;  /* 0x0460000024037fae */ /* 0x0007e80008921848 */
[----:B-1----:R-:W4:Y:S04]  /*38c00*/  LDL.LU R46, [R1+0x137c] ;  /* 0x00137c00012e7983 */ /* 0x002f280000300800 */
[----:B------:R-:W4:Y:S01]  /*38c10*/  LDL.LU R44, [R1+0x1380] ;  /* 0x00138000012c7983 */ /* 0x000f220000300800 */
[----:B---3--:R-:W-:Y:S01]  /*38c20*/  MOV R37, R43 ;  /* 0x0000002b00257202 */ /* 0x008fe20000000f00 */
[----:B------:R-:W-:-:S02]  /*38c30*/  IMAD.MOV.U32 R36, RZ, RZ, R42 ;  /* 0x000000ffff247224 */ /* 0x000fc400078e002a */
[----:B--2---:R-:W2:Y:S04]  /*38c40*/  LDL.LU R43, [R1+0x1384] ;  /* 0x00138400012b7983 */ /* 0x004ea80000300800 */
[----:B------:R-:W3:Y:S04]  /*38c50*/  LDL.LU R42, [R1+0x1388] ;  /* 0x00138800012a7983 */ /* 0x000ee80000300800 */
[----:B------:R1:W-:Y:S01]  /*38c60*/  LDGSTS.E [R3+0x6000], [R36.64], P2 ;  /* 0x0600000024037fae */ /* 0x0003e20009121848 */
[----:B------:R-:W-:-:S05]  /*38c70*/  IADD3 R51, P1, R51, R252, RZ ;  /* 0x000000fc33337210 */ /* 0x000fca0007f3e0ff */
[----:B------:R-:W-:Y:S01]  /*38c80*/  IMAD.X R52, R52, 0x1, R2, P1 ;  /* 0x0000000134347824 */ /* 0x000fe200008e0602 */
[----:B-1----:R-:W-:Y:S01]  /*38c90*/  MOV R36, R51 ;  /* 0x0000003300247202 */ /* 0x002fe20000000f00 */
[----:B------:R-:W-:Y:S01]  /*38ca0*/  STL [R1+0x1420], R51 ;  /* 0x0014203301007387 */ /* 0x000fe20000100800 */
[----:B------:R-:W-:Y:S01]  /*38cb0*/  IADD3 R49, P3, R49, R252, RZ ;  /* 0x000000fc31317210 */ /* 0x000fe20007f7e0ff */
[----:B------:R-:W-:Y:S02]  /*38cc0*/  IMAD.MOV.U32 R37, RZ, RZ, R52 ;  /* 0x000000ffff257224 */ /* 0x000fe400078e0034 */
[----:B------:R1:W-:Y:S02]  /*38cd0*/  STL [R1+0x141c], R52 ;  /* 0x00141c3401007387 */ /* 0x0003e40000100800 */
[----:B------:R-:W-:Y:S02]  /*38ce0*/  IMAD.X R50, R50, 0x1, R2, P3 ;  /* 0x0000000132327824 */ /* 0x000fe400018e0602 */
[----:B------:R-:W-:Y:S04]  /*38cf0*/  STL [R1+0x1428], R49 ;  /* 0x0014283101007387 */ /* 0x000fe80000100800 */
[----:B------:R1:W-:Y:S01]  /*38d00*/  STL [R1+0x1424], R50 ;  /* 0x0014243201007387 */ /* 0x0003e20000100800 */
[----:B------:R-:W-:-:S03]  /*38d10*/  ISETP.GT.AND P1, PT, R0, 0x10, PT ;  /* 0x000000100000780c */ /* 0x000fc60003f24270 */
[----:B------:R1:W-:Y:S04]  /*38d20*/  LDGSTS.E [R3+0x6200], [R36.64], P2 ;  /* 0x0620000024037fae */ /* 0x0003e80009121848 */
[----:B-1----:R-:W2:Y:S04]  /*38d30*/  LDL.LU R52, [R1+0x138c] ;  /* 0x00138c0001347983 */ /* 0x002ea80000300800 */
[----:B------:R-:W2:Y:S01]  /*38d40*/  LDL.LU R51, [R1+0x1390] ;  /* 0x0013900001337983 */ /* 0x000ea20000300800 */
[----:B------:R-:W-:Y:S01]  /*38d50*/  IMAD.MOV.U32 R36, RZ, RZ, R49 ;  /* 0x000000ffff247224 */ /* 0x000fe200078e0031 */
[----:B------:R-:W-:-:S02]  /*38d60*/  MOV R37, R50 ;  /* 0x0000003200257202 */ /* 0x000fc40000000f00 */
[----:B------:R-:W2:Y:S04]  /*38d70*/  LDL.LU R50, [R1+0x12f4] ;  /* 0x0012f40001327983 */ /* 0x000ea80000300800 */
[----:B------:R-:W2:Y:S04]  /*38d80*/  LDL.LU R49, [R1+0x12f8] ;  /* 0x0012f80001317983 */ /* 0x000ea80000300800 */
[----:B------:R1:W-:Y:S01]  /*38d90*/  LDGSTS.E [R3+0x6400], [R36.64], P2 ;  /* 0x0640000024037fae */ /* 0x0003e20009121848 */
[----:B------:R-:W-:Y:S02]  /*38da0*/  IADD3 R47, P3, R47, R252, RZ ;  /* 0x000000fc2f2f7210 */ /* 0x000fe40007f7e0ff */
[----:B-1----:R-:W-:-:S03]  /*38db0*/  SEL R36, RZ, 0x4, !P1 ;  /* 0x00000004ff247807 */ /* 0x002fc60004800000 */
[--C-:B------:R-:W-:Y:S01]  /*38dc0*/  IMAD.X R48, R48, 0x1, R2.reuse, P3 ;  /* 0x0000000130307824 */ /* 0x100fe200018e0602 */
[----:B------:R-:W-:Y:S02]  /*38dd0*/  IADD3 R38, P4, R38, R252, RZ ;  /* 0x000000fc26267210 */ /* 0x000fe40007f9e0ff */
[----:B------:R-:W-:Y:S01]  /*38de0*/  SEL R36, R36, RZ, !P0 ;  /* 0x000000ff24247207 */ /* 0x000fe20004000000 */
[----:B------:R-:W-:Y:S02]  /*38df0*/  STL [R1+0x1430], R47 ;  /* 0x0014302f01007387 */ /* 0x000fe40000100800 */
[----:B------:R-:W-:Y:S01]  /*38e00*/  IMAD.X R39, R39, 0x1, R2, P4 ;  /* 0x0000000127277824 */ /* 0x000fe200020e0602 */
[----:B------:R-:W-:Y:S01]  /*38e10*/  ISETP.NE.U32.AND P1, PT, R36, RZ, PT ;  /* 0x000000ff2400720c */ /* 0x000fe20003f25070 */
[----:B------:R-:W-:Y:S01]  /*38e20*/  IMAD.MOV.U32 R37, RZ, RZ, R48 ;  /* 0x000000ffff257224 */ /* 0x000fe200078e0030 */
[----:B------:R-:W-:Y:S01]  /*38e30*/  MOV R36, R47 ;  /* 0x0000002f00247202 */ /* 0x000fe20000000f00 */
[----:B------:R1:W-:Y:S04]  /*38e40*/  STL [R1+0x142c], R48 ;  /* 0x00142c3001007387 */ /* 0x0003e80000100800 */
[----:B------:R-:W-:Y:S04]  /*38e50*/  STL [R1+0x1378], R38 ;  /* 0x0013782601007387 */ /* 0x000fe80000100800 */
[----:B------:R1:W-:Y:S04]  /*38e60*/  STL [R1+0x1374], R39 ;  /* 0x0013742701007387 */ /* 0x0003e80000100800 */
[----:B-1----:R-:W2:Y:S04]  /*38e70*/  LDL.LU R48, [R1+0x12fc] ;  /* 0x0012fc0001307983 */ /* 0x002ea80000300800 */
[----:B------:R1:W-:Y:S04]  /*38e80*/  LDGSTS.E [R3+0x6600], [R36.64], P2 ;  /* 0x0660000024037fae */ /* 0x0003e80009121848 */
[----:B------:R-:W2:Y:S01]  /*38e90*/  LDL.LU R47, [R1+0x1300] ;  /* 0x00130000012f7983 */ /* 0x000ea20000300800 */
[----:B-1----:R-:W-:Y:S01]  /*38ea0*/  MOV R37, R39 ;  /* 0x0000002700257202 */ /* 0x002fe20000000f00 */
[----:B------:R-:W-:-:S02]  /*38eb0*/  IMAD.MOV.U32 R36, RZ, RZ, R38 ;  /* 0x000000ffff247224 */ /* 0x000fc400078e0026 */
[----:B------:R-:W2:Y:S04]  /*38ec0*/  LDL.LU R39, [R1+0x1304] ;  /* 0x0013040001277983 */ /* 0x000ea80000300800 */
[----:B------:R-:W2:Y:S04]  /*38ed0*/  LDL.LU R38, [R1+0x1308] ;  /* 0x0013080001267983 */ /* 0x000ea80000300800 */
[----:B------:R1:W-:Y:S01]  /*38ee0*/  LDGSTS.E [R3+0x8000], [R36.64], P1 ;  /* 0x0800000024037fae */ /* 0x0003e20008921848 */
[----:B----4-:R-:W-:-:S05]  /*38ef0*/  IADD3 R44, P2, R44, R252, RZ ;  /* 0x000000fc2c2c7210 */ /* 0x010fca0007f5e0ff */
[----:B------:R-:W-:Y:S01]  /*38f00*/  IMAD.X R46, R46, 0x1, R2, P2 ;  /* 0x000000012e2e7824 */ /* 0x000fe200010e0602 */
[----:B---3--:R-:W-:Y:S01]  /*38f10*/  IADD3 R42, P3, R42, R252, RZ ;  /* 0x000000fc2a2a7210 */ /* 0x008fe20007f7e0ff */
[----:B------:R-:W-:Y:S01]  /*38f20*/  STL [R1+0x1380], R44 ;  /* 0x0013802c01007387 */ /* 0x000fe20000100800 */
[----:B-1----:R-:W-:Y:S01]  /*38f30*/  MOV R36, R44 ;  /* 0x0000002c00247202 */ /* 0x002fe20000000f00 */
[----:B------:R-:W-:Y:S02]  /*38f40*/  IMAD.MOV.U32 R37, RZ, RZ, R46 ;  /* 0x000000ffff257224 */ /* 0x000fe400078e002e */
[----:B--2---:R-:W-:Y:S01]  /*38f50*/  IMAD.X R43, R43, 0x1, R2, P3 ;  /* 0x000000012b2b7824 */ /* 0x004fe200018e0602 */
[----:B------:R1:W-:Y:S04]  /*38f60*/  STL [R1+0x137c], R46 ;  /* 0x00137c2e01007387 */ /* 0x0003e80000100800 */
[----:B------:R-:W-:Y:S04]  /*38f70*/  STL [R1+0x1388], R42 ;  /* 0x0013882a01007387 */ /* 0x000fe80000100800 */
[----:B------:R2:W-:Y:S04]  /*38f80*/  STL [R1+0x1384], R43 ;  /* 0x0013842b01007387 */ /* 0x0005e80000100800 */
[----:B-1----:R-:W3:Y:S04]  /*38f90*/  LDL.LU R46, [R1+0x130c] ;  /* 0x00130c00012e7983 */ /* 0x002ee80000300800 */
[----:B------:R1:W-:Y:S04]  /*38fa0*/  LDGSTS.E [R3+0x8200], [R36.64], P1 ;  /* 0x0820000024037fae */ /* 0x0003e80008921848 */
[----:B------:R-:W4:Y:S01]  /*38fb0*/  LDL.LU R44, [R1+0x1310] ;  /* 0x00131000012c7983 */ /* 0x000f220000300800 */
[----:B------:R-:W-:-:S02]  /*38fc0*/  ISETP.GT.AND P2, PT, R0, 0x14, PT ;  /* 0x000000140000780c */ /* 0x000fc40003f44270 */
[----:B-1----:R-:W-:Y:S01]  /*38fd0*/  MOV R37, R43 ;  /* 0x0000002b00257202 */ /* 0x002fe20000000f00 */
[----:B------:R-:W-:Y:S01]  /*38fe0*/  IMAD.MOV.U32 R36, RZ, RZ, R42 ;  /* 0x000000ffff247224 */ /* 0x000fe200078e002a */
[----:B--2---:R-:W2:Y:S04]  /*38ff0*/  LDL.LU R43, [R1+0x1274] ;  /* 0x00127400012b7983 */ /* 0x004ea80000300800 */
[----:B------:R-:W2:Y:S04]  /*39000*/  LDL.LU R42, [R1+0x1278] ;  /* 0x00127800012a7983 */ /* 0x000ea80000300800 */
[----:B------:R1:W-:Y:S01]  /*39010*/  LDGSTS.E [R3+0x8400], [R36.64], P1 ;  /* 0x0840000024037fae */ /* 0x0003e20008921848 */
[----:B------:R-:W-:-:S02]  /*39020*/  IADD3 R51, P3, R51, R252, RZ ;  /* 0x000000fc33337210 */ /* 0x000fc40007f7e0ff */
[----:B-1----:R-:W-:-:S03]  /*39030*/  SEL R36, RZ, 0x4, !P2 ;  /* 0x00000004ff247807 */ /* 0x002fc60005000000 */
[----:B------:R-:W-:Y:S01]  /*39040*/  IMAD.X R52, R52, 0x1, R2, P3 ;  /* 0x0000000134347824 */ /* 0x000fe200018e0602 */
[----:B------:R-:W-:Y:S02]  /*39050*/  SEL R36, R36, RZ, !P0 ;  /* 0x000000ff24247207 */ /* 0x000fe40004000000 */
[----:B------:R-:W-:Y:S01]  /*39060*/  IADD3 R49, P4, R49, R252, RZ ;  /* 0x000000fc31317210 */ /* 0x000fe20007f9e0ff */
        /* <DEDUP_REMOVED lines=16> */
[----:B------:R-:W-:-:S05]  /*39170*/  IADD3 R47, P1, R47, R252, RZ ;  /* 0x000000fc2f2f7210 */ /* 0x000fca0007f3e0ff */
[----:B------:R-:W-:Y:S01]  /*39180*/  IMAD.X R48, R48, 0x1, R2, P1 ;  /* 0x0000000130307824 */ /* 0x000fe200008e0602 */
[----:B------:R-:W-:Y:S01]  /*39190*/  STL [R1+0x1300], R47 ;  /* 0x0013002f01007387 */ /* 0x000fe20000100800 */
[----:B-1----:R-:W-:Y:S02]  /*391a0*/  MOV R36, R47 ;  /* 0x0000002f00247202 */ /* 0x002fe40000000f00 */
[----:B------:R-:W-:Y:S01]  /*391b0*/  IADD3 R38, P3, R38, R252, RZ ;  /* 0x000000fc26267210 */ /* 0x000fe20007f7e0ff */
[----:B------:R-:W-:Y:S01]  /*391c0*/  IMAD.MOV.U32 R37, RZ, RZ, R48 ;  /* 0x000000ffff257224 */ /* 0x000fe200078e0030 */
[----:B------:R1:W-:Y:S03]  /*391d0*/  STL [R1+0x12fc], R48 ;  /* 0x0012fc3001007387 */ /* 0x0003e60000100800 */
[----:B------:R-:W-:Y:S01]  /*391e0*/  IMAD.X R39, R39, 0x1, R2, P3 ;  /* 0x0000000127277824 */ /* 0x000fe200018e0602 */
[----:B------:R-:W-:Y:S04]  /*391f0*/  STL [R1+0x1308], R38 ;  /* 0x0013082601007387 */ /* 0x000fe80000100800 */
[----:B------:R1:W-:Y:S04]  /*39200*/  STL [R1+0x1304], R39 ;  /* 0x0013042701007387 */ /* 0x0003e80000100800 */
[----:B------:R1:W-:Y:S04]  /*39210*/  LDGSTS.E [R3+0xa200], [R36.64], P2 ;  /* 0x0a20000024037fae */ /* 0x0003e80009121848 */
[----:B-1----:R-:W2:Y:S04]  /*39220*/  LDL.LU R48, [R1+0x128c] ;  /* 0x00128c0001307983 */ /* 0x002ea80000300800 */
[----:B------:R-:W2:Y:S01]  /*39230*/  LDL.LU R47, [R1+0x1290] ;  /* 0x00129000012f7983 */ /* 0x000ea20000300800 */
[----:B------:R-:W-:Y:S01]  /*39240*/  MOV R37, R39 ;  /* 0x0000002700257202 */ /* 0x000fe20000000f00 */
[----:B------:R-:W-:-:S02]  /*39250*/  IMAD.MOV.U32 R36, RZ, RZ, R38 ;  /* 0x000000ffff247224 */ /* 0x000fc400078e0026 */
[----:B------:R-:W2:Y:S04]  /*39260*/  LDL.LU R39, [R1+0x11f4] ;  /* 0x0011f40001277983 */ /* 0x000ea80000300800 */
[----:B------:R-:W2:Y:S01]  /*39270*/  LDL.LU R38, [R1+0x11f8] ;  /* 0x0011f80001267983 */ /* 0x000ea20000300800 */
[----:B------:R-:W-:-:S03]  /*39280*/  ISETP.GT.AND P1, PT, R0, 0x18, PT ;  /* 0x000000180000780c */ /* 0x000fc60003f24270 */
[----:B------:R1:W-:Y:S02]  /*39290*/  LDGSTS.E [R3+0xa400], [R36.64], P2 ;  /* 0x0a40000024037fae */ /* 0x0003e40009121848 */
[----:B-1----:R-:W-:-:S04]  /*392a0*/  SEL R36, RZ, 0x4, !P1 ;  /* 0x00000004ff247807 */ /* 0x002fc80004800000 */
[----:B------:R-:W-:-:S04]  /*392b0*/  SEL R36, R36, RZ, !P0 ;  /* 0x000000ff24247207 */ /* 0x000fc80004000000 */
[----:B------:R-:W-:Y:S02]  /*392c0*/  ISETP.NE.U32.AND P1, PT, R36, RZ, PT ;  /* 0x000000ff2400720c */ /* 0x000fe40003f25070 */
[----:B----4-:R-:W-:-:S05]  /*392d0*/  IADD3 R44, P3, R44, R252, RZ ;  /* 0x000000fc2c2c7210 */ /* 0x010fca0007f7e0ff */
[----:B---3--:R-:W-:Y:S01]  /*392e0*/  IMAD.X R46, R46, 0x1, R2, P3 ;  /* 0x000000012e2e7824 */ /* 0x008fe200018e0602 */
[----:B------:R-:W-:Y:S01]  /*392f0*/  MOV R36, R44 ;  /* 0x0000002c00247202 */ /* 0x000fe20000000f00 */
[----:B------:R-:W-:Y:S01]  /*39300*/  STL [R1+0x1310], R44 ;  /* 0x0013102c01007387 */ /* 0x000fe20000100800 */
[----:B--2---:R-:W-:Y:S01]  /*39310*/  IADD3 R42, P4, R42, R252, RZ ;  /* 0x000000fc2a2a7210 */ /* 0x004fe20007f9e0ff */
        /* <DEDUP_REMOVED lines=191> */
[----:B------:R1:W-:Y:S02]  /*39f10*/  LDGSTS.E [R3+0x14400], [R36.64], P1 ;  /* 0x1440000024037fae */ /* 0x0003e40008921848 */
[----:B-1----:R-:W-:-:S02]  /*39f20*/  SEL R36, RZ, 0x4, !P2 ;  /* 0x00000004ff247807 */ /* 0x002fc40005000000 */
[----:B------:R-:W-:Y:S02]  /*39f30*/  IADD3 R51, P3, R51, R252, RZ ;  /* 0x000000fc33337210 */ /* 0x000fe40007f7e0ff */
[----:B------:R-:W-:-:S03]  /*39f40*/  SEL R36, R36, RZ, !P0 ;  /* 0x000000ff24247207 */ /* 0x000fc60004000000 */
[----:B------:R-:W-:Y:S01]  /*39f50*/  IMAD.X R52, R52, 0x1, R2, P3 ;  /* 0x0000000134347824 */ /* 0x000fe200018e0602 */
        /* <DEDUP_REMOVED lines=482> */
[----:B------:R-:W-:-:S03]  /*3bd80*/  ISETP.NE.U32.AND P2, PT, R36, RZ, PT ;  /* 0x000000ff2400720c */ /* 0x000fc60003f45070 */
[----:B------:R-:W-:Y:S01]  /*3bd90*/  IMAD.X R50, R50, 0x1, R2, P4 ;  /* 0x0000000132327824 */ /* 0x000fe200020e0602 */
[----:B------:R1:W-:Y:S01]  /*3bda0*/  STL [R1+0x9d0], R52 ;  /* 0x0009d03401007387 */ /* 0x0003e20000100800 */
[----:B------:R-:W-:Y:S01]  /*3bdb0*/  MOV R36, R51 ;  /* 0x0000003300247202 */ /* 0x000fe20000000f00 */
[----:B------:R-:W-:Y:S02]  /*3bdc0*/  IMAD.MOV.U32 R37, RZ, RZ, R52 ;  /* 0x000000ffff257224 */ /* 0x000fe400078e0034 */
[----:B------:R-:W-:Y:S04]  /*3bdd0*/  STL [R1+0xa3c], R49 ;  /* 0x000a3c3101007387 */ /* 0x000fe80000100800 */
[----:B------:R1:W-:Y:S04]  /*3bde0*/  STL [R1+0xa38], R50 ;  /* 0x000a383201007387 */ /* 0x0003e80000100800 */
[----:B-1----:R-:W2:Y:S04]  /*3bdf0*/  LDL.LU R52, [R1+0xac0] ;  /* 0x000ac00001347983 */ /* 0x002ea80000300800 */
[----:B------:R-:W2:Y:S04]  /*3be00*/  LDL.LU R51, [R1+0xac4] ;  /* 0x000ac40001337983 */ /* 0x000ea80000300800 */
[----:B------:R1:W-:Y:S02]  /*3be10*/  LDGSTS.E [R3+0x2c600], [R36.64], P1 ;  /* 0x2c60000024037fae */ /* 0x0003e40008921848 */
[----:B-1----:R-:W-:Y:S01]  /*3be20*/  MOV R37, R50 ;  /* 0x0000003200257202 */ /* 0x002fe20000000f00 */
[----:B------:R-:W-:Y:S01]  /*3be30*/  IMAD.MOV.U32 R36, RZ, RZ, R49 ;  /* 0x000000ffff247224 */ /* 0x000fe200078e0031 */
[----:B------:R-:W2:Y:S04]  /*3be40*/  LDL.LU R50, [R1+0xac8] ;  /* 0x000ac80001327983 */ /* 0x000ea80000300800 */
[----:B------:R-:W2:Y:S04]  /*3be50*/  LDL.LU R49, [R1+0xacc] ;  /* 0x000acc0001317983 */ /* 0x000ea80000300800 */
[----:B------:R1:W-:Y:S01]  /*3be60*/  LDGSTS.E [R3+0x2e000], [R36.64], P2 ;  /* 0x2e00000024037fae */ /* 0x0003e20009121848 */
[----:B------:R-:W-:-:S05]  /*3be70*/  IADD3 R47, P1, R47, R252, RZ ;  /* 0x000000fc2f2f7210 */ /* 0x000fca0007f3e0ff */
[----:B------:R-:W-:Y:S01]  /*3be80*/  IMAD.X R48, R48, 0x1, R2, P1 ;  /* 0x0000000130307824 */ /* 0x000fe200008e0602 */
[----:B------:R-:W-:Y:S01]  /*3be90*/  STL [R1+0xa44], R47 ;  /* 0x000a442f01007387 */ /* 0x000fe20000100800 */
[----:B------:R-:W-:Y:S02]  /*3bea0*/  IADD3 R38, P3, R38, R252, RZ ;  /* 0x000000fc26267210 */ /* 0x000fe40007f7e0ff */
[----:B-1----:R-:W-:Y:S01]  /*3beb0*/  IMAD.MOV.U32 R37, RZ, RZ, R48 ;  /* 0x000000ffff257224 */ /* 0x002fe200078e0030 */
[----:B------:R-:W-:Y:S02]  /*3bec0*/  MOV R36, R47 ;  /* 0x0000002f00247202 */ /* 0x000fe40000000f00 */
[----:B------:R-:W-:Y:S01]  /*3bed0*/  IMAD.X R39, R39, 0x1, R2, P3 ;  /* 0x0000000127277824 */ /* 0x000fe200018e0602 */
[----:B------:R1:W-:Y:S04]  /*3bee0*/  STL [R1+0xa40], R48 ;  /* 0x000a403001007387 */ /* 0x0003e80000100800 */
        /* <DEDUP_REMOVED lines=34> */
[----:B-1----:R-:W-:-:S03]  /*3c110*/  MOV R36, R51 ;  /* 0x0000003300247202 */ /* 0x002fc60000000f00 */
[----:B------:R-:W-:Y:S01]  /*3c120*/  IMAD.MOV.U32 R37, RZ, RZ, R52 ;  /* 0x000000ffff257224 */ /* 0x000fe200078e0034 */
[----:B------:R-:W-:Y:S04]  /*3c130*/  STL [R1+0xac4], R51 ;  /* 0x000ac43301007387 */ /* 0x000fe80000100800 */
[----:B------:R1:W-:Y:S01]  /*3c140*/  STL [R1+0xac0], R52 ;  /* 0x000ac03401007387 */ /* 0x0003e20000100800 */
[----:B------:R-:W-:-:S03]  /*3c150*/  IADD3 R49, P3, R49, R252, RZ ;  /* 0x000000fc31317210 */ /* 0x000fc60007f7e0ff */
[----:B------:R1:W-:Y:S02]  /*3c160*/  LDGSTS.E [R3+0x30200], [R36.64], P1 ;  /* 0x3020000024037fae */ /* 0x0003e40008921848 */
[----:B------:R-:W-:Y:S02]  /*3c170*/  IMAD.X R50, R50, 0x1, R2, P3 ;  /* 0x0000000132327824 */ /* 0x000fe400018e0602 */
[----:B------:R-:W-:Y:S01]  /*3c180*/  STL [R1+0xacc], R49 ;  /* 0x000acc3101007387 */ /* 0x000fe20000100800 */
[----:B------:R-:W-:-:S03]  /*3c190*/  ISETP.GT.AND P2, PT, R0, 0x64, PT ;  /* 0x000000640000780c */ /* 0x000fc60003f44270 */
[----:B------:R1:W-:Y:S02]  /*3c1a0*/  STL [R1+0xac8], R50 ;  /* 0x000ac83201007387 */ /* 0x0003e40000100800 */
[----:B-1----:R-:W-:Y:S01]  /*3c1b0*/  IMAD.MOV.U32 R36, RZ, RZ, R49 ;  /* 0x000000ffff247224 */ /* 0x002fe200078e0031 */
[----:B------:R-:W-:Y:S01]  /*3c1c0*/  MOV R37, R50 ;  /* 0x0000003200257202 */ /* 0x000fe20000000f00 */
[----:B------:R-:W2:Y:S04]  /*3c1d0*/  LDL.LU R52, [R1+0xb50] ;  /* 0x000b500001347983 */ /* 0x000ea80000300800 */
[----:B------:R-:W2:Y:S04]  /*3c1e0*/  LDL.LU R51, [R1+0xb54] ;  /* 0x000b540001337983 */ /* 0x000ea80000300800 */
[----:B------:R-:W2:Y:S04]  /*3c1f0*/  LDL.LU R50, [R1+0xbb8] ;  /* 0x000bb80001327983 */ /* 0x000ea80000300800 */
        /* <DEDUP_REMOVED lines=42> */
[----:B-1----:R-:W-:-:S04]  /*3c4a0*/  SEL R36, RZ, 0x4, !P1 ;  /* 0x00000004ff247807 */ /* 0x002fc80004800000 */
[----:B------:R-:W-:Y:S02]  /*3c4b0*/  SEL R36, R36, RZ, !P0 ;  /* 0x000000ff24247207 */ /* 0x000fe40004000000 */
[----:B------:R-:W-:-:S05]  /*3c4c0*/  IADD3 R51, P3, R51, R252, RZ ;  /* 0x000000fc33337210 */ /* 0x000fca0007f7e0ff */
        /* <DEDUP_REMOVED lines=111> */
[----:B-1----:R-:W-:Y:S01]  /*3cbc0*/  MOV R37, R43 ;  /* 0x0000002b00257202 */ /* 0x002fe20000000f00 */
[----:B------:R-:W-:-:S02]  /*3cbd0*/  IMAD.MOV.U32 R36, RZ, RZ, R42 ;  /* 0x000000ffff247224 */ /* 0x000fc400078e002a */
[----:B--2---:R-:W2:Y:S04]  /*3cbe0*/  LDL.LU R43, [R1+0xdb8] ;  /* 0x000db800012b7983 */ /* 0x004ea80000300800 */
[----:B------:R-:W2:Y:S01]  /*3cbf0*/  LDL.LU R42, [R1+0xdbc] ;  /* 0x000dbc00012a7983 */ /* 0x000ea20000300800 */
[----:B------:R-:W-:-:S03]  /*3cc00*/  ISETP.GT.AND P2, PT, R0, 0x74, PT ;  /* 0x000000740000780c */ /* 0x000fc60003f44270 */
        /* <DEDUP_REMOVED lines=13> */
[----:B------:R-:W-:Y:S04]  /*3cce0*/  STL [R1+0xd38], R50 ;  /* 0x000d383201007387 */ /* 0x000fe80000100800 */
[----:B------:R-:W2:Y:S04]  /*3ccf0*/  LDL.LU R54, [R1+0xdc0] ;  /* 0x000dc00001367983 */ /* 0x000ea80000300800 */
[----:B------:R-:W2:Y:S04]  /*3cd00*/  LDL.LU R53, [R1+0xdc4] ;  /* 0x000dc40001357983 */ /* 0x000ea80000300800 */
[----:B------:R1:W-:Y:S04]  /*3cd10*/  LDGSTS.E [R3+0x38600], [R36.64], P1 ;  /* 0x3860000024037fae */ /* 0x0003e80008921848 */
[----:B-1----:R-:W2:Y:S04]  /*3cd20*/  LDL.LU R52, [R1+0xdc8] ;  /* 0x000dc80001347983 */ /* 0x002ea80000300800 */
[----:B------:R-:W2:Y:S01]  /*3cd30*/  LDL.LU R51, [R1+0xdcc] ;  /* 0x000dcc0001337983 */ /* 0x000ea20000300800 */
[----:B------:R-:W-:Y:S01]  /*3cd40*/  IMAD.MOV.U32 R36, RZ, RZ, R49 ;  /* 0x000000ffff247224 */ /* 0x000fe200078e0031 */
[----:B------:R-:W-:-:S05]  /*3cd50*/  MOV R37, R50 ;  /* 0x0000003200257202 */ /* 0x000fca0000000f00 */
[----:B------:R1:W-:Y:S01]  /*3cd60*/  LDGSTS.E [R3+0x3a000], [R36.64], P2 ;  /* 0x3a00000024037fae */ /* 0x0003e20009121848 */
[----:B------:R-:W-:-:S05]  /*3cd70*/  IADD3 R47, P1, R47, R252, RZ ;  /* 0x000000fc2f2f7210 */ /* 0x000fca0007f3e0ff */
[----:B------:R-:W-:Y:S01]  /*3cd80*/  IMAD.X R48, R48, 0x1, R2, P1 ;  /* 0x0000000130307824 */ /* 0x000fe200008e0602 */
[----:B-1----:R-:W-:-:S03]  /*3cd90*/  MOV R36, R47 ;  /* 0x0000002f00247202 */ /* 0x002fc60000000f00 */
[----:B------:R-:W-:Y:S01]  /*3cda0*/  IMAD.MOV.U32 R37, RZ, RZ, R48 ;  /* 0x000000ffff257224 */ /* 0x000fe200078e0030 */
[----:B------:R-:W-:Y:S04]  /*3cdb0*/  STL [R1+0xd44], R47 ;  /* 0x000d442f01007387 */ /* 0x000fe80000100800 */
[----:B------:R-:W-:Y:S04]  /*3cdc0*/  STL [R1+0xd40], R48 ;  /* 0x000d403001007387 */ /* 0x000fe80000100800 */
[----:B------:R1:W-:Y:S01]  /*3cdd0*/  LDGSTS.E [R3+0x3a200], [R36.64], P2 ;  /* 0x3a20000024037fae */ /* 0x0003e20009121848 */
[----:B------:R-:W-:-:S05]  /*3cde0*/  IADD3 R38, P3, R38, R252, RZ ;  /* 0x000000fc26267210 */ /* 0x000fca0007f7e0ff */
[----:B------:R-:W-:Y:S01]  /*3cdf0*/  IMAD.X R39, R39, 0x1, R2, P3 ;  /* 0x0000000127277824 */ /* 0x000fe200018e0602 */
[----:B------:R-:W-:Y:S01]  /*3ce00*/  STL [R1+0xd4c], R38 ;  /* 0x000d4c2601007387 */ /* 0x000fe20000100800 */
[----:B-1----:R-:W-:-:S03]  /*3ce10*/  IMAD.MOV.U32 R36, RZ, RZ, R38 ;  /* 0x000000ffff247224 */ /* 0x002fc600078e0026 */
[----:B------:R1:W-:Y:S01]  /*3ce20*/  STL [R1+0xd48], R39 ;  /* 0x000d482701007387 */ /* 0x0003e20000100800 */
[----:B------:R-:W-:Y:S02]  /*3ce30*/  MOV R37, R39 ;  /* 0x0000002700257202 */ /* 0x000fe40000000f00 */
[----:B------:R-:W-:-:S03]  /*3ce40*/  ISETP.GT.AND P1, PT, R0, 0x78, PT ;  /* 0x000000780000780c */ /* 0x000fc60003f24270 */
[----:B------:R1:W-:Y:S04]  /*3ce50*/  LDGSTS.E [R3+0x3a400], [R36.64], P2 ;  /* 0x3a40000024037fae */ /* 0x0003e80009121848 */
[----:B-1----:R-:W2:Y:S04]  /*3ce60*/  LDL.LU R39, [R1+0xdd0] ;  /* 0x000dd00001277983 */ /* 0x002ea80000300800 */
[----:B------:R-:W2:Y:S04]  /*3ce70*/  LDL.LU R38, [R1+0xdd4] ;  /* 0x000dd40001267983 */ /* 0x000ea80000300800 */
[----:B------:R-:W2:Y:S04]  /*3ce80*/  LDL.LU R50, [R1+0xe38] ;  /* 0x000e380001327983 */ /* 0x000ea80000300800 */
[----:B------:R-:W2:Y:S04]  /*3ce90*/  LDL.LU R49, [R1+0xe3c] ;  /* 0x000e3c0001317983 */ /* 0x000ea80000300800 */
[----:B------:R-:W2:Y:S04]  /*3cea0*/  LDL.LU R48, [R1+0xe40] ;  /* 0x000e400001307983 */ /* 0x000ea80000300800 */
[----:B------:R-:W2:Y:S01]  /*3ceb0*/  LDL.LU R47, [R1+0xe44] ;  /* 0x000e4400012f7983 */ /* 0x000ea20000300800 */
[----:B------:R-:W-:-:S04]  /*3cec0*/  SEL R36, RZ, 0x4, !P1 ;  /* 0x00000004ff247807 */ /* 0x000fc80004800000 */
        /* <DEDUP_REMOVED lines=17> */
[----:B--2---:R-:W3:Y:S04]  /*3cfe0*/  LDL.LU R43, [R1+0xe50] ;  /* 0x000e5000012b7983 */ /* 0x004ee80000300800 */
[----:B------:R-:W3:Y:S04]  /*3cff0*/  LDL.LU R42, [R1+0xe54] ;  /* 0x000e5400012a7983 */ /* 0x000ee80000300800 */
[----:B------:R1:W-:Y:S01]  /*3d000*/  LDGSTS.E [R3+0x3c000], [R36.64], P1 ;  /* 0x3c00000024037fae */ /* 0x0003e20008921848 */
[----:B------:R-:W-:-:S05]  /*3d010*/  IADD3 R53, P2, R53, R252, RZ ;  /* 0x000000fc35357210 */ /* 0x000fca0007f5e0ff */
[----:B------:R-:W-:Y:S01]  /*3d020*/  IMAD.X R54, R54, 0x1, R2, P2 ;  /* 0x0000000136367824 */ /* 0x000fe200010e0602 */
[----:B-1----:R-:W-:Y:S02]  /*3d030*/  MOV R36, R53 ;  /* 0x0000003500247202 */ /* 0x002fe40000000f00 */
[----:B------:R-:W-:Y:S01]  /*3d040*/  IADD3 R51, P3, R51, R252, RZ ;  /* 0x000000fc33337210 */ /* 0x000fe20007f7e0ff */
[----:B------:R-:W-:-:S04]  /*3d050*/  IMAD.MOV.U32 R37, RZ, RZ, R54 ;  /* 0x000000ffff257224 */ /* 0x000fc800078e0036 */
[----:B------:R-:W-:Y:S01]  /*3d060*/  IMAD.X R52, R52, 0x1, R2, P3 ;  /* 0x0000000134347824 */ /* 0x000fe200018e0602 */
[----:B------:R1:W-:Y:S01]  /*3d070*/  LDGSTS.E [R3+0x3c200], [R36.64], P1 ;  /* 0x3c20000024037fae */ /* 0x0003e20008921848 */
[----:B------:R-:W-:Y:S01]  /*3d080*/  ISETP.GT.AND P2, PT, R0, 0x7c, PT ;  /* 0x0000007c0000780c */ /* 0x000fe20003f44270 */
[----:B-1----:R-:W-:Y:S02]  /*3d090*/  IMAD.MOV.U32 R36, RZ, RZ, R51 ;  /* 0x000000ffff247224 */ /* 0x002fe400078e0033 */
[----:B------:R-:W-:Y:S01]  /*3d0a0*/  MOV R37, R52 ;  /* 0x0000003400257202 */ /* 0x000fe20000000f00 */
[----:B------:R-:W-:Y:S04]  /*3d0b0*/  STL [R1+0xdc4], R53 ;  /* 0x000dc43501007387 */ /* 0x000fe80000100800 */
[----:B------:R1:W-:Y:S04]  /*3d0c0*/  LDGSTS.E [R3+0x3c400], [R36.64], P1 ;  /* 0x3c40000024037fae */ /* 0x0003e80008921848 */
[----:B------:R-:W-:Y:S01]  /*3d0d0*/  STL [R1+0xdc0], R54 ;  /* 0x000dc03601007387 */ /* 0x000fe20000100800 */
[----:B-1----:R-:W-:-:S03]  /*3d0e0*/  SEL R36, RZ, 0x4, !P2 ;  /* 0x00000004ff247807 */ /* 0x002fc60005000000 */
[----:B------:R-:W-:Y:S01]  /*3d0f0*/  STL [R1+0xdcc], R51 ;  /* 0x000dcc3301007387 */ /* 0x000fe20000100800 */
[----:B------:R-:W-:-:S03]  /*3d100*/  SEL R36, R36, RZ, !P0 ;  /* 0x000000ff24247207 */ /* 0x000fc60004000000 */
[----:B------:R-:W-:Y:S01]  /*3d110*/  STL [R1+0xdc8], R52 ;  /* 0x000dc83401007387 */ /* 0x000fe20000100800 */
[----:B------:R-:W-:Y:S02]  /*3d120*/  ISETP.NE.U32.AND P2, PT, R36, RZ, PT ;  /* 0x000000ff2400720c */ /* 0x000fe40003f45070 */
[----:B------:R-:W-:-:S05]  /*3d130*/  IADD3 R38, P3, R38, R252, RZ ;  /* 0x000000fc26267210 */ /* 0x000fca0007f7e0ff */
[----:B------:R-:W-:Y:S01]  /*3d140*/  IMAD.X R39, R39, 0x1, R2, P3 ;  /* 0x0000000127277824 */ /* 0x000fe200018e0602 */
[----:B------:R-:W-:Y:S01]  /*3d150*/  STL [R1+0xdd4], R38 ;  /* 0x000dd42601007387 */ /* 0x000fe20000100800 */
[----:B------:R-:W-:-:S03]  /*3d160*/  IMAD.MOV.U32 R36, RZ, RZ, R38 ;  /* 0x000000ffff247224 */ /* 0x000fc600078e0026 */
[----:B------:R1:W-:Y:S01]  /*3d170*/  STL [R1+0xdd0], R39 ;  /* 0x000dd02701007387 */ /* 0x0003e20000100800 */
[----:B------:R-:W-:-:S05]  /*3d180*/  MOV R37, R39 ;  /* 0x0000002700257202 */ /* 0x000fca0000000f00 */
[----:B------:R1:W-:Y:S04]  /*3d190*/  LDGSTS.E [R3+0x3c600], [R36.64], P1 ;  /* 0x3c60000024037fae */ /* 0x0003e80008921848 */
[----:B-1----:R-:W2:Y:S04]  /*3d1a0*/  LDL.LU R39, [R1+0x1588] ;  /* 0x0015880001277983 */ /* 0x002ea80000300800 */
[----:B------:R-:W2:Y:S01]  /*3d1b0*/  LDL.LU R38, [R1+0x15b0] ;  /* 0x0015b00001267983 */ /* 0x000ea20000300800 */
[-C--:B------:R-:W-:Y:S02]  /*3d1c0*/  IADD3 R49, P1, R49, R252.reuse, RZ ;  /* 0x000000fc31317210 */ /* 0x080fe40007f3e0ff */
[----:B------:R-:W-:-:S03]  /*3d1d0*/  IADD3 R47, P3, R47, R252, RZ ;  /* 0x000000fc2f2f7210 */ /* 0x000fc60007f7e0ff */
[--C-:B------:R-:W-:Y:S02]  /*3d1e0*/  IMAD.X R50, R50, 0x1, R2.reuse, P1 ;  /* 0x0000000132327824 */ /* 0x100fe400008e0602 */
[----:B------:R-:W-:Y:S01]  /*3d1f0*/  IMAD.X R48, R48, 0x1, R2, P3 ;  /* 0x0000000130307824 */ /* 0x000fe200018e0602 */
[----:B------:R-:W-:Y:S04]  /*3d200*/  STL [R1+0xe3c], R49 ;  /* 0x000e3c3101007387 */ /* 0x000fe80000100800 */
[----:B------:R1:W-:Y:S04]  /*3d210*/  STL [R1+0xe38], R50 ;  /* 0x000e383201007387 */ /* 0x0003e80000100800 */
[----:B------:R-:W-:Y:S01]  /*3d220*/  STL [R1+0xe44], R47 ;  /* 0x000e442f01007387 */ /* 0x000fe20000100800 */
[----:B------:R-:W-:-:S03]  /*3d230*/  IMAD.MOV.U32 R37, RZ, RZ, R50 ;  /* 0x000000ffff257224 */ /* 0x000fc600078e0032 */
[----:B------:R1:W-:Y:S01]  /*3d240*/  STL [R1+0xe40], R48 ;  /* 0x000e403001007387 */ /* 0x0003e20000100800 */
[----:B------:R-:W-:-:S03]  /*3d250*/  MOV R36, R49 ;  /* 0x0000003100247202 */ /* 0x000fc60000000f00 */
[----:B------:R-:W2:Y:S04]  /*3d260*/  LDL.LU R52, [R1+0x1580] ;  /* 0x0015800001347983 */ /* 0x000ea80000300800 */
[----:B------:R-:W2:Y:S04]  /*3d270*/  LDL.LU R51, [R1+0x158c] ;  /* 0x00158c0001337983 */ /* 0x000ea80000300800 */
[----:B-1----:R-:W2:Y:S04]  /*3d280*/  LDL.LU R50, [R1+0x1578] ;  /* 0x0015780001327983 */ /* 0x002ea80000300800 */
[----:B------:R-:W2:Y:S04]  /*3d290*/  LDL.LU R49, [R1+0x1584] ;  /* 0x0015840001317983 */ /* 0x000ea80000300800 */
[----:B------:R1:W-:Y:S02]  /*3d2a0*/  LDGSTS.E [R3+0x3e000], [R36.64], P2 ;  /* 0x3e00000024037fae */ /* 0x0003e40009121848 */
[----:B-1----:R-:W-:Y:S01]  /*3d2b0*/  IMAD.MOV.U32 R36, RZ, RZ, R47 ;  /* 0x000000ffff247224 */ /* 0x002fe200078e002f */
[----:B------:R-:W-:-:S05]  /*3d2c0*/  MOV R37, R48 ;  /* 0x0000003000257202 */ /* 0x000fca0000000f00 */
[----:B------:R1:W-:Y:S01]  /*3d2d0*/  LDGSTS.E [R3+0x3e200], [R36.64], P2 ;  /* 0x3e20000024037fae */ /* 0x0003e20009121848 */
[----:B----4-:R-:W-:-:S05]  /*3d2e0*/  IADD3 R44, P1, R44, R252, RZ ;  /* 0x000000fc2c2c7210 */ /* 0x010fca0007f3e0ff */
[--C-:B------:R-:W-:Y:S01]  /*3d2f0*/  IMAD.X R46, R46, 0x1, R2.reuse, P1 ;  /* 0x000000012e2e7824 */ /* 0x100fe200008e0602 */
[----:B---3--:R-:W-:Y:S01]  /*3d300*/  IADD3 R42, P3, R42, R252, RZ ;  /* 0x000000fc2a2a7210 */ /* 0x008fe20007f7e0ff */
[----:B------:R-:W-:Y:S04]  /*3d310*/  STL [R1+0xe4c], R44 ;  /* 0x000e4c2c01007387 */ /* 0x000fe80000100800 */
[----:B------:R-:W-:Y:S01]  /*3d320*/  IMAD.X R43, R43, 0x1, R2, P3 ;  /* 0x000000012b2b7824 */ /* 0x000fe200018e0602 */
[----:B------:R3:W-:Y:S01]  /*3d330*/  STL [R1+0xe48], R46 ;  /* 0x000e482e01007387 */ /* 0x0007e20000100800 */
[----:B-1----:R-:W-:-:S03]  /*3d340*/  IMAD.MOV.U32 R37, RZ, RZ, R46 ;  /* 0x000000ffff257224 */ /* 0x002fc600078e002e */
[----:B------:R-:W-:Y:S01]  /*3d350*/  STL [R1+0xe54], R42 ;  /* 0x000e542a01007387 */ /* 0x000fe20000100800 */
[----:B------:R-:W-:-:S03]  /*3d360*/  MOV R36, R44 ;  /* 0x0000002c00247202 */ /* 0x000fc60000000f00 */
[----:B------:R1:W-:Y:S04]  /*3d370*/  STL [R1+0xe50], R43 ;  /* 0x000e502b01007387 */ /* 0x0003e80000100800 */
[----:B------:R-:W4:Y:S04]  /*3d380*/  LDL.LU R48, [R1+0x1570] ;  /* 0x0015700001307983 */ /* 0x000f280000300800 */
[----:B------:R-:W4:Y:S04]  /*3d390*/  LDL.LU R47, [R1+0x157c] ;  /* 0x00157c00012f7983 */ /* 0x000f280000300800 */
[----:B---3--:R-:W4:Y:S04]  /*3d3a0*/  LDL.LU R46, [R1+0x1508] ;  /* 0x00150800012e7983 */ /* 0x008f280000300800 */
[----:B------:R-:W4:Y:S04]  /*3d3b0*/  LDL.LU R44, [R1+0x1534] ;  /* 0x00153400012c7983 */ /* 0x000f280000300800 */
[----:B------:R1:W-:Y:S02]  /*3d3c0*/  LDGSTS.E [R3+0x3e400], [R36.64], P2 ;  /* 0x3e40000024037fae */ /* 0x0003e40009121848 */
[----:B-1----:R-:W-:Y:S01]  /*3d3d0*/  IMAD.MOV.U32 R36, RZ, RZ, R42 ;  /* 0x000000ffff247224 */ /* 0x002fe200078e002a */
[----:B------:R-:W-:-:S05]  /*3d3e0*/  MOV R37, R43 ;  /* 0x0000002b00257202 */ /* 0x000fca0000000f00 */
[----:B------:R1:W-:Y:S01]  /*3d3f0*/  LDGSTS.E [R3+0x3e600], [R36.64], P2 ;  /* 0x3e60000024037fae */ /* 0x0003e20009121848 */
[----:B--2---:R-:W-:-:S04]  /*3d400*/  IADD3 R38, P2, R38, R252, RZ ;  /* 0x000000fc26267210 */ /* 0x004fc80007f5e0ff */
[----:B------:R-:W-:Y:S01]  /*3d410*/  IADD3.X R39, R39, R2, RZ, P2, !PT ;  /* 0x0000000227277210 */ /* 0x000fe200017fe4ff */
[----:B------:R-:W-:Y:S04]  /*3d420*/  STL [R1+0x15b0], R38 ;  /* 0x0015b02601007387 */ /* 0x000fe80000100800 */
[----:B------:R2:W-:Y:S01]  /*3d430*/  STL [R1+0x1588], R39 ;  /* 0x0015882701007387 */ /* 0x0005e20000100800 */
[----:B-1----:R-:W-:-:S03]  /*3d440*/  MOV R37, R39 ;  /* 0x0000002700257202 */ /* 0x002fc60000000f00 */
[----:B------:R-:W3:Y:S01]  /*3d450*/  LDL.LU R43, [R1+0x1500] ;  /* 0x00150000012b7983 */ /* 0x000ee20000300800 */
[----:B------:R-:W-:-:S03]  /*3d460*/  IMAD.MOV.U32 R36, RZ, RZ, R38 ;  /* 0x000000ffff247224 */ /* 0x000fc600078e0026 */
[----:B------:R-:W3:Y:S04]  /*3d470*/  LDL.LU R42, [R1+0x150c] ;  /* 0x00150c00012a7983 */ /* 0x000ee80000300800 */
[----:B--2---:R-:W3:Y:S04]  /*3d480*/  LDL.LU R39, [R1+0x14f8] ;  /* 0x0014f80001277983 */ /* 0x004ee80000300800 */
[----:B------:R-:W3:Y:S01]  /*3d490*/  LDL.LU R38, [R1+0x1504] ;  /* 0x0015040001267983 */ /* 0x000ee20000300800 */
[----:B------:R-:W-:-:S04]  /*3d4a0*/  ISETP.GT.AND P1, PT, R0, 0x1, PT ;  /* 0x000000010000780c */ /* 0x000fc80003f24270 */
[----:B------:R-:W-:Y:S01]  /*3d4b0*/  SEL R3, RZ, 0x4, !P1 ;  /* 0x00000004ff037807 */ /* 0x000fe20004800000 */
[----:B------:R-:W-:-:S03]  /*3d4c0*/  IMAD.SHL.U32 R57, R45, 0x4, RZ ;  /* 0x000000042d397824 */ /* 0x000fc600078e00ff */
[----:B------:R-:W-:-:S04]  /*3d4d0*/  SEL R3, R3, RZ, !P0 ;  /* 0x000000ff03037207 */ /* 0x000fc80004000000 */
[----:B------:R-:W-:Y:S01]  /*3d4e0*/  ISETP.NE.U32.AND P1, PT, R3, RZ, PT ;  /* 0x000000ff0300720c */ /* 0x000fe20003f25070 */
[----:B------:R-:W-:Y:S01]  /*3d4f0*/  IMAD.U32 R3, RZ, RZ, UR5 ;  /* 0x00000005ff037e24 */ /* 0x000fe2000f8e00ff */
[----:B------:R-:W-:Y:S02]  /*3d500*/  LOP3.LUT R54, R57, 0x20, RZ, 0x3c, !PT ;  /* 0x0000002039367812 */ /* 0x000fe400078e3cff */
[-C--:B------:R-:W-:Y:S02]  /*3d510*/  IADD3 R51, P2, R51, R252.reuse, RZ ;  /* 0x000000fc33337210 */ /* 0x080fe40007f5e0ff */
[----:B------:R-:W-:Y:S01]  /*3d520*/  IADD3 R49, P3, R49, R252, RZ ;  /* 0x000000fc31317210 */ /* 0x000fe20007f7e0ff */
[----:B------:R-:W-:Y:S02]  /*3d530*/  IMAD R3, R3, 0x40000, R54 ;  /* 0x0004000003037824 */ /* 0x000fe400078e0236 */
[--C-:B------:R-:W-:Y:S02]  /*3d540*/  IMAD.X R52, R52, 0x1, R2.reuse, P2 ;  /* 0x0000000134347824 */ /* 0x100fe400010e0602 */
[----:B------:R-:W-:-:S02]  /*3d550*/  IMAD.X R50, R50, 0x1, R2, P3 ;  /* 0x0000000132327824 */ /* 0x000fc400018e0602 */
[----:B------:R1:W-:Y:S04]  /*3d560*/  LDGSTS.E [R3+0x800], [R36.64], P1 ;  /* 0x0080000024037fae */ /* 0x0003e80008921848 */
[----:B------:R-:W-:Y:S04]  /*3d570*/  STL [R1+0x158c], R51 ;  /* 0x00158c3301007387 */ /* 0x000fe80000100800 */
[----:B------:R1:W-:Y:S02]  /*3d580*/  STL [R1+0x1580], R52 ;  /* 0x0015803401007387 */ /* 0x0003e40000100800 */
[----:B-1----:R-:W-:Y:S01]  /*3d590*/  MOV R36, R51 ;  /* 0x0000003300247202 */ /* 0x002fe20000000f00 */
[----:B------:R-:W-:Y:S01]  /*3d5a0*/  IMAD.MOV.U32 R37, RZ, RZ, R52 ;  /* 0x000000ffff257224 */ /* 0x000fe200078e0034 */
[----:B------:R-:W-:Y:S04]  /*3d5b0*/  STL [R1+0x1584], R49 ;  /* 0x0015843101007387 */ /* 0x000fe80000100800 */
[----:B------:R1:W-:Y:S01]  /*3d5c0*/  STL [R1+0x1578], R50 ;  /* 0x0015783201007387 */ /* 0x0003e20000100800 */
[----:B------:R-:W-:-:S03]  /*3d5d0*/  ISETP.GT.AND P2, PT, R0, 0x5, PT ;  /* 0x000000050000780c */ /* 0x000fc60003f44270 */
[----:B------:R1:W-:Y:S04]  /*3d5e0*/  LDGSTS.E [R3+0xa00], [R36.64], P1 ;  /* 0x00a0000024037fae */ /* 0x0003e80008921848 */
[----:B------:R-:W3:Y:S04]  /*3d5f0*/  LDL.LU R52, [R1+0x14f0] ;  /* 0x0014f00001347983 */ /* 0x000ee80000300800 */
[----:B------:R-:W3:Y:S01]  /*3d600*/  LDL.LU R51, [R1+0x14fc] ;  /* 0x0014fc0001337983 */ /* 0x000ee20000300800 */
[----:B-1----:R-:W-:Y:S01]  /*3d610*/  IMAD.MOV.U32 R36, RZ, RZ, R49 ;  /* 0x000000ffff247224 */ /* 0x002fe200078e0031 */
[----:B------:R-:W-:-:S02]  /*3d620*/  MOV R37, R50 ;  /* 0x0000003200257202 */ /* 0x000fc40000000f00 */
[----:B------:R-:W3:Y:S04]  /*3d630*/  LDL.LU R50, [R1+0x1488] ;  /* 0x0014880001327983 */ /* 0x000ee80000300800 */
[----:B------:R-:W3:Y:S04]  /*3d640*/  LDL.LU R49, [R1+0x14b4] ;  /* 0x0014b40001317983 */ /* 0x000ee80000300800 */
[----:B------:R1:W-:Y:S02]  /*3d650*/  LDGSTS.E [R3+0xc00], [R36.64], P1 ;  /* 0x00c0000024037fae */ /* 0x0003e40008921848 */
[----:B-1----:R-:W-:-:S04]  /*3d660*/  SEL R36, RZ, 0x4, !P2 ;  /* 0x00000004ff247807 */ /* 0x002fc80005000000 */
[----:B------:R-:W-:-:S04]  /*3d670*/  SEL R36, R36, RZ, !P0 ;  /* 0x000000ff24247207 */ /* 0x000fc80004000000 */
[----:B------:R-:W-:Y:S02]  /*3d680*/  ISETP.NE.U32.AND P2, PT, R36, RZ, PT ;  /* 0x000000ff2400720c */ /* 0x000fe40003f45070 */
[----:B----4-:R-:W-:-:S05]  /*3d690*/  IADD3 R47, P3, R47, R252, RZ ;  /* 0x000000fc2f2f7210 */ /* 0x010fca0007f7e0ff */
[----:B------:R-:W-:Y:S01]  /*3d6a0*/  IMAD.X R48, R48, 0x1, R2, P3 ;  /* 0x0000000130307824 */ /* 0x000fe200018e0602 */
[----:B------:R-:W-:Y:S01]  /*3d6b0*/  IADD3 R44, P4, R44, R252, RZ ;  /* 0x000000fc2c2c7210 */ /* 0x000fe20007f9e0ff */
[----:B------:R-:W-:Y:S01]  /*3d6c0*/  STL [R1+0x157c], R47 ;  /* 0x00157c2f01007387 */ /* 0x000fe20000100800 */
[----:B------:R-:W-:Y:S01]  /*3d6d0*/  MOV R36, R47 ;  /* 0x0000002f00247202 */ /* 0x000fe20000000f00 */
        /* <DEDUP_REMOVED lines=10> */
[----:B----4-:R-:W2:Y:S04]  /*3d780*/  LDL.LU R46, [R1+0x1478] ;  /* 0x00147800012e7983 */ /* 0x010ea80000300800 */
[----:B------:R-:W2:Y:S04]  /*3d790*/  LDL.LU R44, [R1+0x1484] ;  /* 0x00148400012c7983 */ /* 0x000ea80000300800 */
[----:B------:R1:W-:Y:S01]  /*3d7a0*/  LDGSTS.E [R3+0x2800], [R36.64], P2 ;  /* 0x0280000024037fae */ /* 0x0003e20009121848 */
[----:B---3--:R-:W-:-:S05]  /*3d7b0*/  IADD3 R42, P1, R42, R252, RZ ;  /* 0x000000fc2a2a7210 */ /* 0x008fca0007f3e0ff */
[----:B------:R-:W-:Y:S01]  /*3d7c0*/  IMAD.X R43, R43, 0x1, R2, P1 ;  /* 0x000000012b2b7824 */ /* 0x000fe200008e0602 */
[----:B------:R-:W-:-:S03]  /*3d7d0*/  IADD3 R38, P3, R38, R252, RZ ;  /* 0x000000fc26267210 */ /* 0x000fc60007f7e0ff */
[----:B-1----:R-:W-:Y:S01]  /*3d7e0*/  IMAD.MOV.U32 R37, RZ, RZ, R43 ;  /* 0x000000ffff257224 */ /* 0x002fe200078e002b */
[----:B------:R-:W-:Y:S01]  /*3d7f0*/  MOV R36, R42 ;  /* 0x0000002a00247202 */ /* 0x000fe20000000f00 */
[----:B------:R-:W-:Y:S01]  /*3d800*/  STL [R1+0x150c], R42 ;  /* 0x00150c2a01007387 */ /* 0x000fe20000100800 */
[----:B------:R-:W-:-:S03]  /*3d810*/  IMAD.X R39, R39, 0x1, R2, P3 ;  /* 0x0000000127277824 */ /* 0x000fc600018e0602 */
[----:B------:R1:W-:Y:S04]  /*3d820*/  STL [R1+0x1500], R43 ;  /* 0x0015002b01007387 */ /* 0x0003e80000100800 */
[----:B------:R-:W-:Y:S04]  /*3d830*/  STL [R1+0x1504], R38 ;  /* 0x0015042601007387 */ /* 0x000fe80000100800 */
[----:B------:R3:W-:Y:S04]  /*3d840*/  STL [R1+0x14f8], R39 ;  /* 0x0014f82701007387 */ /* 0x0007e80000100800 */
[----:B------:R3:W-:Y:S04]  /*3d850*/  LDGSTS.E [R3+0x2a00], [R36.64], P2 ;  /* 0x02a0000024037fae */ /* 0x0007e80009121848 */
[----:B-1----:R-:W4:Y:S04]  /*3d860*/  LDL.LU R43, [R1+0x1470] ;  /* 0x00147000012b7983 */ /* 0x002f280000300800 */
[----:B------:R-:W4:Y:S01]  /*3d870*/  LDL.LU R42, [R1+0x147c] ;  /* 0x00147c00012a7983 */ /* 0x000f220000300800 */
[----:B---3--:R-:W-:Y:S01]  /*3d880*/  MOV R37, R39 ;  /* 0x0000002700257202 */ /* 0x008fe20000000f00 */
[----:B------:R-:W-:-:S02]  /*3d890*/  IMAD.MOV.U32 R36, RZ, RZ, R38 ;  /* 0x000000ffff247224 */ /* 0x000fc400078e0026 */
[----:B------:R-:W4:Y:S04]  /*3d8a0*/  LDL.LU R39, [R1+0x1408] ;  /* 0x0014080001277983 */ /* 0x000f280000300800 */
[----:B------:R-:W4:Y:S01]  /*3d8b0*/  LDL.LU R38, [R1+0x1434] ;  /* 0x0014340001267983 */ /* 0x000f220000300800 */
[----:B------:R-:W-:-:S03]  /*3d8c0*/  ISETP.GT.AND P1, PT, R0, 0x9, PT ;  /* 0x000000090000780c */ /* 0x000fc60003f24270 */
[----:B------:R1:W-:Y:S02]  /*3d8d0*/  LDGSTS.E [R3+0x2c00], [R36.64], P2 ;  /* 0x02c0000024037fae */ /* 0x0003e40009121848 */
[----:B-1----:R-:W-:Y:S02]  /*3d8e0*/  SEL R36, RZ, 0x4, !P1 ;  /* 0x00000004ff247807 */ /* 0x002fe40004800000 */
        /* <DEDUP_REMOVED lines=20> */
[----:B--2---:R-:W-:-:S05]  /*3da30*/  IADD3 R47, P2, R47, R252, RZ ;  /* 0x000000fc2f2f7210 */ /* 0x004fca0007f5e0ff */
        /* <DEDUP_REMOVED lines=10> */
[----:B-1----:R-:W3:Y:S04]  /*3dae0*/  LDL.LU R48, [R1+0x13f0] ;  /* 0x0013f00001307983 */ /* 0x002ee80000300800 */
[----:B------:R-:W3:Y:S01]  /*3daf0*/  LDL.LU R47, [R1+0x13fc] ;  /* 0x0013fc00012f7983 */ /* 0x000ee20000300800 */
[----:B--2---:R-:W-:Y:S01]  /*3db00*/  MOV R37, R46 ;  /* 0x0000002e00257202 */ /* 0x004fe20000000f00 */
        /* <DEDUP_REMOVED lines=8> */
[----:B----4-:R-:W-:-:S05]  /*3db90*/  IADD3 R42, P3, R42, R252, RZ ;  /* 0x000000fc2a2a7210 */ /* 0x010fca0007f7e0ff */
[--C-:B------:R-:W-:Y:S01]  /*3dba0*/  IMAD.X R43, R43, 0x1, R2.reuse, P3 ;  /* 0x000000012b2b7824 */ /* 0x100fe200018e0602 */
        /* <DEDUP_REMOVED lines=34> */
[----:B------:R1:W-:Y:S02]  /*3ddd0*/  LDGSTS.E [R3+0x6c00], [R36.64], P2 ;  /* 0x06c0000024037fae */ /* 0x0003e40009121848 */
[----:B-1----:R-:W-:-:S04]  /*3dde0*/  SEL R36, RZ, 0x4, !P1 ;  /* 0x00000004ff247807 */ /* 0x002fc80004800000 */
[----:B------:R-:W-:-:S04]  /*3ddf0*/  SEL R36, R36, RZ, !P0 ;  /* 0x000000ff24247207 */ /* 0x000fc80004000000 */
[----:B------:R-:W-:Y:S02]  /*3de00*/  ISETP.NE.U32.AND P1, PT, R36, RZ, PT ;  /* 0x000000ff2400720c */ /* 0x000fe40003f25070 */
[----:B---3--:R-:W-:-:S05]  /*3de10*/  IADD3 R47, P3, R47, R252, RZ ;  /* 0x000000fc2f2f7210 */ /* 0x008fca0007f7e0ff */
        /* <DEDUP_REMOVED lines=14> */
[----:B---3--:R-:W4:Y:S04]  /*3df00*/  LDL.LU R46, [R1+0x1324] ;  /* 0x00132400012e7983 */ /* 0x008f280000300800 */
[----:B------:R-:W4:Y:S04]  /*3df10*/  LDL.LU R44, [R1+0x1328] ;  /* 0x00132800012c7983 */ /* 0x000f280000300800 */
[----:B------:R1:W-:Y:S01]  /*3df20*/  LDGSTS.E [R3+0x8800], [R36.64], P1 ;  /* 0x0880000024037fae */ /* 0x0003e20008921848 */
[----:B--2---:R-:W-:-:S05]  /*3df30*/  IADD3 R42, P2, R42, R252, RZ ;  /* 0x000000fc2a2a7210 */ /* 0x004fca0007f5e0ff */
[--C-:B------:R-:W-:Y:S01]  /*3df40*/  IMAD.X R43, R43, 0x1, R2.reuse, P2 ;  /* 0x000000012b2b7824 */ /* 0x100fe200010e0602 */
        /* <DEDUP_REMOVED lines=35> */
[----:B------:R-:W3:Y:S04]  /*3e180*/  LDL.LU R50, [R1+0x12a4] ;  /* 0x0012a40001327983 */ /* 0x000ee80000300800 */
[----:B------:R-:W3:Y:S04]  /*3e190*/  LDL.LU R49, [R1+0x12a8] ;  /* 0x0012a80001317983 */ /* 0x000ee80000300800 */
[----:B------:R1:W-:Y:S01]  /*3e1a0*/  LDGSTS.E [R3+0xa800], [R36.64], P2 ;  /* 0x0a80000024037fae */ /* 0x0003e20009121848 */
[----:B----4-:R-:W-:-:S05]  /*3e1b0*/  IADD3 R47, P1, R47, R252, RZ ;  /* 0x000000fc2f2f7210 */ /* 0x010fca0007f3e0ff */
        /* <DEDUP_REMOVED lines=12> */
[----:B----4-:R-:W-:Y:S01]  /*3e280*/  MOV R37, R46 ;  /* 0x0000002e00257202 */ /* 0x010fe20000000f00 */
        /* <DEDUP_REMOVED lines=8> */
[----:B---3--:R-:W-:-:S05]  /*3e310*/  IADD3 R42, P3, R42, R252, RZ ;  /* 0x000000fc2a2a7210 */ /* 0x008fca0007f7e0ff */
        /* <DEDUP_REMOVED lines=29> */
[----:B-1----:R-:W4:Y:S04]  /*3e4f0*/  LDL.LU R52, [R1+0x122c] ;  /* 0x00122c0001347983 */ /* 0x002f280000300800 */
[----:B------:R-:W4:Y:S01]  /*3e500*/  LDL.LU R51, [R1+0x1230] ;  /* 0x0012300001337983 */ /* 0x000f220000300800 */
[----:B------:R-:W-:Y:S01]  /*3e510*/  IMAD.MOV.U32 R36, RZ, RZ, R49 ;  /* 0x000000ffff247224 */ /* 0x000fe200078e0031 */
[----:B------:R-:W-:-:S02]  /*3e520*/  MOV R37, R50 ;  /* 0x0000003200257202 */ /* 0x000fc40000000f00 */
[----:B------:R-:W4:Y:S04]  /*3e530*/  LDL.LU R50, [R1+0x1194] ;  /* 0x0011940001327983 */ /* 0x000f280000300800 */
[----:B------:R-:W4:Y:S04]  /*3e540*/  LDL.LU R49, [R1+0x1198] ;  /* 0x0011980001317983 */ /* 0x000f280000300800 */
[----:B------:R1:W-:Y:S02]  /*3e550*/  LDGSTS.E [R3+0xcc00], [R36.64], P1 ;  /* 0x0cc0000024037fae */ /* 0x0003e40008921848 */
[----:B-1----:R-:W-:-:S04]  /*3e560*/  SEL R36, RZ, 0x4, !P2 ;  /* 0x00000004ff247807 */ /* 0x002fc80005000000 */
[----:B------:R-:W-:-:S04]  /*3e570*/  SEL R36, R36, RZ, !P0 ;  /* 0x000000ff24247207 */ /* 0x000fc80004000000 */
[----:B------:R-:W-:Y:S02]  /*3e580*/  ISETP.NE.U32.AND P2, PT, R36, RZ, PT ;  /* 0x000000ff2400720c */ /* 0x000fe40003f45070 */
[----:B--2---:R-:W-:-:S05]  /*3e590*/  IADD3 R47, P3, R47, R252, RZ ;  /* 0x000000fc2f2f7210 */ /* 0x004fca0007f7e0ff */
        /* <DEDUP_REMOVED lines=14> */
[----:B--2---:R-:W3:Y:S04]  /*3e680*/  LDL.LU R46, [R1+0x11a4] ;  /* 0x0011a400012e7983 */ /* 0x004ee80000300800 */
[----:B------:R-:W3:Y:S04]  /*3e690*/  LDL.LU R44, [R1+0x11a8] ;  /* 0x0011a800012c7983 */ /* 0x000ee80000300800 */
[----:B------:R1:W-:Y:S01]  /*3e6a0*/  LDGSTS.E [R3+0xe800], [R36.64], P2 ;  /* 0x0e80000024037fae */ /* 0x0003e20009121848 */
[----:B----4-:R-:W-:-:S05]  /*3e6b0*/  IADD3 R42, P1, R42, R252, RZ ;  /* 0x000000fc2a2a7210 */ /* 0x010fca0007f3e0ff */
        /* <DEDUP_REMOVED lines=39> */
[----:B---3--:R-:W-:-:S05]  /*3e930*/  IADD3 R47, P2, R47, R252, RZ ;  /* 0x000000fc2f2f7210 */ /* 0x008fca0007f5e0ff */
        /* <DEDUP_REMOVED lines=18> */
[----:B-1----:R-:W-:-:S04]  /*3ea60*/  SEL R36, RZ, 0x4, !P2 ;  /* 0x00000004ff247807 */ /* 0x002fc80005000000 */
[----:B------:R-:W-:-:S04]  /*3ea70*/  SEL R36, R36, RZ, !P0 ;  /* 0x000000ff24247207 */ /* 0x000fc80004000000 */
[----:B------:R-:W-:Y:S02]  /*3ea80*/  ISETP.NE.U32.AND P2, PT, R36, RZ, PT ;  /* 0x000000ff2400720c */ /* 0x000fe40003f45070 */
[----:B--2---:R-:W-:-:S05]  /*3ea90*/  IADD3 R42, P3, R42, R252, RZ ;  /* 0x000000fc2a2a7210 */ /* 0x004fca0007f7e0ff */
        /* <DEDUP_REMOVED lines=29> */
[----:B-1----:R-:W3:Y:S04]  /*3ec70*/  LDL.LU R52, [R1+0x3dc] ;  /* 0x0003dc0001347983 */ /* 0x002ee80000300800 */
[----:B------:R-:W3:Y:S01]  /*3ec80*/  LDL.LU R51, [R1+0x3e0] ;  /* 0x0003e00001337983 */ /* 0x000ee20000300800 */
[----:B------:R-:W-:Y:S01]  /*3ec90*/  IMAD.MOV.U32 R36, RZ, RZ, R49 ;  /* 0x000000ffff247224 */ /* 0x000fe200078e0031 */
        /* <DEDUP_REMOVED lines=45> */
[----:B------:R-:W-:Y:S02]  /*3ef70*/  SEL R36, R36, RZ, !P0 ;  /* 0x000000ff24247207 */ /* 0x000fe40004000000 */
[----:B------:R-:W-:Y:S02]  /*3ef80*/  IADD3 R51, P3, R51, R252, RZ ;  /* 0x000000fc33337210 */ /* 0x000fe40007f7e0ff */
[----:B------:R-:W-:-:S03]  /*3ef90*/  ISETP.NE.U32.AND P2, PT, R36, RZ, PT ;  /* 0x000000ff2400720c */ /* 0x000fc60003f45070 */
        /* <DEDUP_REMOVED lines=489> */
[----:B-1----:R-:W3:Y:S04]  /*40e30*/  LDL.LU R52, [R1+0xae0] ;  /* 0x000ae00001347983 */ /* 0x002ee80000300800 */
[----:B------:R-:W3:Y:S04]  /*40e40*/  LDL.LU R51, [R1+0xae4] ;  /* 0x000ae40001337983 */ /* 0x000ee80000300800 */
[----:B------:R1:W-:Y:S02]  /*40e50*/  LDGSTS.E [R3+0x2ce00], [R36.64], P1 ;  /* 0x2ce0000024037fae */ /* 0x0003e40008921848 */
[----:B-1----:R-:W-:Y:S01]  /*40e60*/  MOV R37, R50 ;  /* 0x0000003200257202 */ /* 0x002fe20000000f00 */
[----:B------:R-:W-:Y:S01]  /*40e70*/  IMAD.MOV.U32 R36, RZ, RZ, R49 ;  /* 0x000000ffff247224 */ /* 0x000fe200078e0031 */
        /* <DEDUP_REMOVED lines=57> */
[----:B------:R-:W4:Y:S04]  /*41210*/  LDL.LU R52, [R1+0xb70] ;  /* 0x000b700001347983 */ /* 0x000f280000300800 */
[----:B------:R-:W4:Y:S04]  /*41220*/  LDL.LU R51, [R1+0xb74] ;  /* 0x000b740001337983 */ /* 0x000f280000300800 */
        /* <DEDUP_REMOVED lines=118> */
[----:B------:R-:W3:Y:S04]  /*41990*/  LDL.LU R52, [R1+0xcf0] ;  /* 0x000cf00001347983 */ /* 0x000ee80000300800 */
[----:B------:R-:W3:Y:S04]  /*419a0*/  LDL.LU R51, [R1+0xcf4] ;  /* 0x000cf40001337983 */ /* 0x000ee80000300800 */
[----:B------:R-:W3:Y:S04]  /*419b0*/  LDL.LU R50, [R1+0xd58] ;  /* 0x000d580001327983 */ /* 0x000ee80000300800 */
[----:B------:R-:W3:Y:S04]  /*419c0*/  LDL.LU R49, [R1+0xd5c] ;  /* 0x000d5c0001317983 */ /* 0x000ee80000300800 */
[----:B------:R1:W-:Y:S02]  /*419d0*/  LDGSTS.E [R3+0x36c00], [R36.64], P2 ;  /* 0x36c0000024037fae */ /* 0x0003e40009121848 */
[----:B-1----:R-:W-:-:S04]  /*419e0*/  SEL R36, RZ, 0x4, !P1 ;  /* 0x00000004ff247807 */ /* 0x002fc80004800000 */
[----:B------:R-:W-:-:S04]  /*419f0*/  SEL R36, R36, RZ, !P0 ;  /* 0x000000ff24247207 */ /* 0x000fc80004000000 */
[----:B------:R-:W-:Y:S02]  /*41a00*/  ISETP.NE.U32.AND P1, PT, R36, RZ, PT ;  /* 0x000000ff2400720c */ /* 0x000fe40003f25070 */
[----:B----4-:R-:W-:-:S05]  /*41a10*/  IADD3 R47, P3, R47, R252, RZ ;  /* 0x000000fc2f2f7210 */ /* 0x010fca0007f7e0ff */
[--C-:B------:R-:W-:Y:S01]  /*41a20*/  IMAD.X R48, R48, 0x1, R2.reuse, P3 ;  /* 0x0000000130307824 */ /* 0x100fe200018e0602 */
[----:B------:R-:W-:Y:S01]  /*41a30*/  IADD3 R44, P4, R44, R252, RZ ;  /* 0x000000fc2c2c7210 */ /* 0x000fe20007f9e0ff */
[----:B------:R-:W-:Y:S04]  /*41a40*/  STL [R1+0xc74], R47 ;  /* 0x000c742f01007387 */ /* 0x000fe80000100800 */
        /* <DEDUP_REMOVED lines=11> */
[----:B----4-:R-:W4:Y:S04]  /*41b00*/  LDL.LU R46, [R1+0xd68] ;  /* 0x000d6800012e7983 */ /* 0x010f280000300800 */
[----:B------:R-:W4:Y:S04]  /*41b10*/  LDL.LU R44, [R1+0xd6c] ;  /* 0x000d6c00012c7983 */ /* 0x000f280000300800 */
        /* <DEDUP_REMOVED lines=33> */
[----:B------:R-:W3:Y:S04]  /*41d30*/  LDL.LU R55, [R1+0xde0] ;  /* 0x000de00001377983 */ /* 0x000ee80000300800 */
[----:B------:R-:W3:Y:S04]  /*41d40*/  LDL.LU R53, [R1+0xde4] ;  /* 0x000de40001357983 */ /* 0x000ee80000300800 */
[----:B------:R1:W-:Y:S04]  /*41d50*/  LDGSTS.E [R3+0x38e00], [R36.64], P1 ;  /* 0x38e0000024037fae */ /* 0x0003e80008921848 */
[----:B-1----:R-:W3:Y:S04]  /*41d60*/  LDL.LU R52, [R1+0xde8] ;  /* 0x000de80001347983 */ /* 0x002ee80000300800 */
[----:B------:R-:W3:Y:S01]  /*41d70*/  LDL.LU R51, [R1+0xdec] ;  /* 0x000dec0001337983 */ /* 0x000ee20000300800 */
[----:B------:R-:W-:Y:S01]  /*41d80*/  IMAD.MOV.U32 R36, RZ, RZ, R49 ;  /* 0x000000ffff247224 */ /* 0x000fe200078e0031 */
[----:B------:R-:W-:-:S05]  /*41d90*/  MOV R37, R50 ;  /* 0x0000003200257202 */ /* 0x000fca0000000f00 */
[----:B------:R1:W-:Y:S01]  /*41da0*/  LDGSTS.E [R3+0x3a800], [R36.64], P2 ;  /* 0x3a80000024037fae */ /* 0x0003e20009121848 */
[----:B--2---:R-:W-:-:S05]  /*41db0*/  IADD3 R47, P1, R47, R252, RZ ;  /* 0x000000fc2f2f7210 */ /* 0x004fca0007f3e0ff */
[----:B------:R-:W-:Y:S01]  /*41dc0*/  IMAD.X R48, R48, 0x1, R2, P1 ;  /* 0x0000000130307824 */ /* 0x000fe200008e0602 */
[----:B-1----:R-:W-:-:S03]  /*41dd0*/  MOV R36, R47 ;  /* 0x0000002f00247202 */ /* 0x002fc60000000f00 */
[----:B------:R-:W-:Y:S01]  /*41de0*/  IMAD.MOV.U32 R37, RZ, RZ, R48 ;  /* 0x000000ffff257224 */ /* 0x000fe200078e0030 */
[----:B------:R-:W-:Y:S04]  /*41df0*/  STL [R1+0xd64], R47 ;  /* 0x000d642f01007387 */ /* 0x000fe80000100800 */
[----:B------:R-:W-:Y:S04]  /*41e00*/  STL [R1+0xd60], R48 ;  /* 0x000d603001007387 */ /* 0x000fe80000100800 */
[----:B------:R1:W-:Y:S01]  /*41e10*/  LDGSTS.E [R3+0x3aa00], [R36.64], P2 ;  /* 0x3aa0000024037fae */ /* 0x0003e20009121848 */
[----:B----4-:R-:W-:-:S05]  /*41e20*/  IADD3 R44, P3, R44, R252, RZ ;  /* 0x000000fc2c2c7210 */ /* 0x010fca0007f7e0ff */
[----:B------:R-:W-:Y:S01]  /*41e30*/  IMAD.X R46, R46, 0x1, R2, P3 ;  /* 0x000000012e2e7824 */ /* 0x000fe200018e0602 */
[----:B------:R-:W-:Y:S01]  /*41e40*/  STL [R1+0xd6c], R44 ;  /* 0x000d6c2c01007387 */ /* 0x000fe20000100800 */
[----:B-1----:R-:W-:-:S03]  /*41e50*/  IMAD.MOV.U32 R36, RZ, RZ, R44 ;  /* 0x000000ffff247224 */ /* 0x002fc600078e002c */
[----:B------:R1:W-:Y:S01]  /*41e60*/  STL [R1+0xd68], R46 ;  /* 0x000d682e01007387 */ /* 0x0003e20000100800 */
[----:B------:R-:W-:Y:S02]  /*41e70*/  MOV R37, R46 ;  /* 0x0000002e00257202 */ /* 0x000fe40000000f00 */
[----:B------:R-:W-:-:S03]  /*41e80*/  ISETP.GT.AND P1, PT, R0, 0x79, PT ;  /* 0x000000790000780c */ /* 0x000fc60003f24270 */
[----:B------:R2:W-:Y:S04]  /*41e90*/  LDGSTS.E [R3+0x3ac00], [R36.64], P2 ;  /* 0x3ac0000024037fae */ /* 0x0005e80009121848 */
[----:B-1----:R-:W4:Y:S04]  /*41ea0*/  LDL.LU R46, [R1+0xdf0] ;  /* 0x000df000012e7983 */ /* 0x002f280000300800 */
[----:B------:R-:W4:Y:S04]  /*41eb0*/  LDL.LU R44, [R1+0xdf4] ;  /* 0x000df400012c7983 */ /* 0x000f280000300800 */
[----:B------:R-:W4:Y:S04]  /*41ec0*/  LDL.LU R50, [R1+0xe58] ;  /* 0x000e580001327983 */ /* 0x000f280000300800 */
[----:B------:R-:W4:Y:S04]  /*41ed0*/  LDL.LU R49, [R1+0xe5c] ;  /* 0x000e5c0001317983 */ /* 0x000f280000300800 */
[----:B------:R-:W4:Y:S04]  /*41ee0*/  LDL.LU R48, [R1+0xe60] ;  /* 0x000e600001307983 */ /* 0x000f280000300800 */
[----:B------:R-:W4:Y:S01]  /*41ef0*/  LDL.LU R47, [R1+0xe64] ;  /* 0x000e6400012f7983 */ /* 0x000f220000300800 */
[----:B--2---:R-:W-:-:S04]  /*41f00*/  SEL R36, RZ, 0x4, !P1 ;  /* 0x00000004ff247807 */ /* 0x004fc80004800000 */
[----:B------:R-:W-:-:S04]  /*41f10*/  SEL R36, R36, RZ, !P0 ;  /* 0x000000ff24247207 */ /* 0x000fc80004000000 */
[----:B------:R-:W-:Y:S02]  /*41f20*/  ISETP.NE.U32.AND P1, PT, R36, RZ, PT ;  /* 0x000000ff2400720c */ /* 0x000fe40003f25070 */
[----:B------:R-:W-:-:S05]  /*41f30*/  IADD3 R42, P3, R42, R252, RZ ;  /* 0x000000fc2a2a7210 */ /* 0x000fca0007f7e0ff */
[--C-:B------:R-:W-:Y:S01]  /*41f40*/  IMAD.X R43, R43, 0x1, R2.reuse, P3 ;  /* 0x000000012b2b7824 */ /* 0x100fe200018e0602 */
[----:B---3--:R-:W-:Y:S01]  /*41f50*/  IADD3 R38, P4, R38, R252, RZ ;  /* 0x000000fc26267210 */ /* 0x008fe20007f9e0ff */
        /* <DEDUP_REMOVED lines=33> */
[----:B----4-:R-:W-:-:S05]  /*42170*/  IADD3 R44, P3, R44, R252, RZ ;  /* 0x000000fc2c2c7210 */ /* 0x010fca0007f7e0ff */
        /* <DEDUP_REMOVED lines=15> */
[----:B----4-:R-:W-:-:S03]  /*42270*/  IMAD.MOV.U32 R37, RZ, RZ, R50 ;  /* 0x000000ffff257224 */ /* 0x010fc600078e0032 */
[----:B------:R-:W-:Y:S01]  /*42280*/  STL [R1+0xe60], R48 ;  /* 0x000e603001007387 */ /* 0x000fe20000100800 */
[----:B------:R-:W-:-:S03]  /*42290*/  MOV R36, R49 ;  /* 0x0000003100247202 */ /* 0x000fc60000000f00 */
[----:B------:R-:W4:Y:S04]  /*422a0*/  LDL.LU R55, [R1+0x1560] ;  /* 0x0015600001377983 */ /* 0x000f280000300800 */
[----:B------:R-:W4:Y:S04]  /*422b0*/  LDL.LU R53, [R1+0x156c] ;  /* 0x00156c0001357983 */ /* 0x000f280000300800 */
[----:B-1----:R-:W4:Y:S04]  /*422c0*/  LDL.LU R50, [R1+0x1558] ;  /* 0x0015580001327983 */ /* 0x002f280000300800 */
[----:B------:R-:W4:Y:S04]  /*422d0*/  LDL.LU R49, [R1+0x1564] ;  /* 0x0015640001317983 */ /* 0x000f280000300800 */
[----:B------:R1:W-:Y:S02]  /*422e0*/  LDGSTS.E [R3+0x3e800], [R36.64], P2 ;  /* 0x3e80000024037fae */ /* 0x0003e40009121848 */
[----:B-1----:R-:W-:Y:S01]  /*422f0*/  IMAD.MOV.U32 R36, RZ, RZ, R47 ;  /* 0x000000ffff247224 */ /* 0x002fe200078e002f */
[----:B------:R-:W-:-:S05]  /*42300*/  MOV R37, R48 ;  /* 0x0000003000257202 */ /* 0x000fca0000000f00 */
        /* <DEDUP_REMOVED lines=19> */
[----:B------:R1:W-:Y:S01]  /*42440*/  LDGSTS.E [R3+0x3ee00], [R36.64], P2 ;  /* 0x3ee0000024037fae */ /* 0x0003e20009121848 */
[----:B------:R-:W-:Y:S01]  /*42450*/  IMAD.SHL.U32 R52, R45, 0x4, RZ ;  /* 0x000000042d347824 */ /* 0x000fe200078e00ff */
[----:B-1----:R-:W-:-:S04]  /*42460*/  SEL R3, RZ, 0x4, !P1 ;  /* 0x00000004ff037807 */ /* 0x002fc80004800000 */
[----:B------:R-:W-:-:S04]  /*42470*/  SEL R3, R3, RZ, !P0 ;  /* 0x000000ff03037207 */ /* 0x000fc80004000000 */
[----:B------:R-:W-:Y:S01]  /*42480*/  ISETP.NE.U32.AND P1, PT, R3, RZ, PT ;  /* 0x000000ff0300720c */ /* 0x000fe20003f25070 */
[----:B------:R-:W-:Y:S01]  /*42490*/  IMAD.U32 R3, RZ, RZ, UR5 ;  /* 0x00000005ff037e24 */ /* 0x000fe2000f8e00ff */
[----:B------:R-:W-:-:S05]  /*424a0*/  LOP3.LUT R51, R52, 0x40, RZ, 0x3c, !PT ;  /* 0x0000004034337812 */ /* 0x000fca00078e3cff */
[----:B------:R-:W-:Y:S01]  /*424b0*/  IMAD R3, R3, 0x40000, R51 ;  /* 0x0004000003037824 */ /* 0x000fe200078e0233 */
[----:B--2---:R-:W-:-:S04]  /*424c0*/  IADD3 R44, P2, R44, R252, RZ ;  /* 0x000000fc2c2c7210 */ /* 0x004fc80007f5e0ff */
[----:B------:R-:W-:Y:S01]  /*424d0*/  IADD3.X R46, R46, R2, RZ, P2, !PT ;  /* 0x000000022e2e7210 */ /* 0x000fe200017fe4ff */
[----:B------:R-:W-:Y:S04]  /*424e0*/  STL [R1+0x1574], R44 ;  /* 0x0015742c01007387 */ /* 0x000fe80000100800 */
[----:B------:R1:W-:Y:S01]  /*424f0*/  STL [R1+0x1568], R46 ;  /* 0x0015682e01007387 */ /* 0x0003e20000100800 */
[----:B------:R-:W-:-:S03]  /*42500*/  MOV R37, R46 ;  /* 0x0000002e00257202 */ /* 0x000fc60000000f00 */
[----:B------:R-:W2:Y:S01]  /*42510*/  LDL.LU R48, [R1+0x14e0] ;  /* 0x0014e00001307983 */ /* 0x000ea20000300800 */
[----:B------:R-:W-:-:S03]  /*42520*/  IMAD.MOV.U32 R36, RZ, RZ, R44 ;  /* 0x000000ffff247224 */ /* 0x000fc600078e002c */
[----:B------:R-:W2:Y:S04]  /*42530*/  LDL.LU R47, [R1+0x14ec] ;  /* 0x0014ec00012f7983 */ /* 0x000ea80000300800 */
[----:B-1----:R-:W2:Y:S04]  /*42540*/  LDL.LU R46, [R1+0x14d8] ;  /* 0x0014d800012e7983 */ /* 0x002ea80000300800 */
[----:B------:R-:W2:Y:S01]  /*42550*/  LDL.LU R44, [R1+0x14e4] ;  /* 0x0014e400012c7983 */ /* 0x000ea20000300800 */
[----:B----4-:R-:W-:-:S03]  /*42560*/  IADD3 R53, P2, R53, R252, RZ ;  /* 0x000000fc35357210 */ /* 0x010fc60007f5e0ff */
[----:B------:R1:W-:Y:S02]  /*42570*/  LDGSTS.E [R3+0x1000], [R36.64], P1 ;  /* 0x0100000024037fae */ /* 0x0003e40008921848 */
[--C-:B------:R-:W-:Y:S01]  /*42580*/  IMAD.X R55, R55, 0x1, R2.reuse, P2 ;  /* 0x0000000137377824 */ /* 0x100fe200010e0602 */
[----:B------:R-:W-:Y:S01]  /*42590*/  IADD3 R49, P3, R49, R252, RZ ;  /* 0x000000fc31317210 */ /* 0x000fe20007f7e0ff */
[----:B------:R-:W-:Y:S04]  /*425a0*/  STL [R1+0x156c], R53 ;  /* 0x00156c3501007387 */ /* 0x000fe80000100800 */
[----:B------:R-:W-:Y:S01]  /*425b0*/  IMAD.X R50, R50, 0x1, R2, P3 ;  /* 0x0000000132327824 */ /* 0x000fe200018e0602 */
[----:B-1----:R-:W-:Y:S01]  /*425c0*/  MOV R36, R53 ;  /* 0x0000003500247202 */ /* 0x002fe20000000f00 */
[----:B------:R-:W-:Y:S01]  /*425d0*/  IMAD.MOV.U32 R37, RZ, RZ, R55 ;  /* 0x000000ffff257224 */ /* 0x000fe200078e0037 */
[----:B------:R1:W-:Y:S04]  /*425e0*/  STL [R1+0x1560], R55 ;  /* 0x0015603701007387 */ /* 0x0003e80000100800 */
[----:B------:R-:W-:Y:S04]  /*425f0*/  STL [R1+0x1564], R49 ;  /* 0x0015643101007387 */ /* 0x000fe80000100800 */
[----:B------:R4:W-:Y:S01]  /*42600*/  STL [R1+0x1558], R50 ;  /* 0x0015583201007387 */ /* 0x0009e20000100800 */
[----:B------:R-:W-:-:S03]  /*42610*/  ISETP.GT.AND P2, PT, R0, 0x6, PT ;  /* 0x000000060000780c */ /* 0x000fc60003f44270 */
[----:B------:R4:W-:Y:S04]  /*42620*/  LDGSTS.E [R3+0x1200], [R36.64], P1 ;  /* 0x0120000024037fae */ /* 0x0009e80008921848 */
[----:B-1----:R-:W2:Y:S04]  /*42630*/  LDL.LU R55, [R1+0x14d0] ;  /* 0x0014d00001377983 */ /* 0x002ea80000300800 */
[----:B------:R-:W2:Y:S01]  /*42640*/  LDL.LU R53, [R1+0x14dc] ;  /* 0x0014dc0001357983 */ /* 0x000ea20000300800 */
[----:B----4-:R-:W-:Y:S01]  /*42650*/  IMAD.MOV.U32 R36, RZ, RZ, R49 ;  /* 0x000000ffff247224 */ /* 0x010fe200078e0031 */
[----:B------:R-:W-:-:S02]  /*42660*/  MOV R37, R50 ;  /* 0x0000003200257202 */ /* 0x000fc40000000f00 */
[----:B------:R-:W4:Y:S04]  /*42670*/  LDL.LU R50, [R1+0x1468] ;  /* 0x0014680001327983 */ /* 0x000f280000300800 */
[----:B------:R-:W4:Y:S04]  /*42680*/  LDL.LU R49, [R1+0x1474] ;  /* 0x0014740001317983 */ /* 0x000f280000300800 */
[----:B------:R1:W-:Y:S02]  /*42690*/  LDGSTS.E [R3+0x1400], [R36.64], P1 ;  /* 0x0140000024037fae */ /* 0x0003e40008921848 */
[----:B-1----:R-:W-:-:S04]  /*426a0*/  SEL R36, RZ, 0x4, !P2 ;  /* 0x00000004ff247807 */ /* 0x002fc80005000000 */
        /* <DEDUP_REMOVED lines=31> */
[----:B-1----:R-:W3:Y:S04]  /*428a0*/  LDL.LU R48, [R1+0x1450] ;  /* 0x0014500001307983 */ /* 0x002ee80000300800 */
[----:B------:R-:W3:Y:S01]  /*428b0*/  LDL.LU R47, [R1+0x145c] ;  /* 0x00145c00012f7983 */ /* 0x000ee20000300800 */
[----:B--2---:R-:W-:Y:S01]  /*428c0*/  MOV R37, R46 ;  /* 0x0000002e00257202 */ /* 0x004fe20000000f00 */
[----:B------:R-:W-:-:S02]  /*428d0*/  IMAD.MOV.U32 R36, RZ, RZ, R44 ;  /* 0x000000ffff247224 */ /* 0x000fc400078e002c */
[----:B------:R-:W2:Y:S01]  /*428e0*/  LDL.LU R46, [R1+0x13e8] ;  /* 0x0013e800012e7983 */ /* 0x000ea20000300800 */
[----:B------:R-:W-:-:S03]  /*428f0*/  ISETP.GT.AND P1, PT, R0, 0xa, PT ;  /* 0x0000000a0000780c */ /* 0x000fc60003f24270 */
[----:B------:R-:W2:Y:S01]  /*42900*/  LDL.LU R44, [R1+0x13f4] ;  /* 0x0013f400012c7983 */ /* 0x000ea20000300800 */
[----:B------:R-:W-:-:S03]  /*42910*/  IADD3 R53, P3, R53, R252, RZ ;  /* 0x000000fc35357210 */ /* 0x000fc60007f7e0ff */
[----:B------:R1:W-:Y:S02]  /*42920*/  LDGSTS.E [R3+0x3400], [R36.64], P2 ;  /* 0x0340000024037fae */ /* 0x0003e40009121848 */
[----:B------:R-:W-:Y:S01]  /*42930*/  IMAD.X R55, R55, 0x1, R2, P3 ;  /* 0x0000000137377824 */ /* 0x000fe200018e0602 */
[----:B----4-:R-:W-:Y:S02]  /*42940*/  IADD3 R49, P4, R49, R252, RZ ;  /* 0x000000fc31317210 */ /* 0x010fe40007f9e0ff */
[----:B-1----:R-:W-:-:S04]  /*42950*/  SEL R36, RZ, 0x4, !P1 ;  /* 0x00000004ff247807 */ /* 0x002fc80004800000 */
[----:B------:R-:W-:Y:S01]  /*42960*/  SEL R36, R36, RZ, !P0 ;  /* 0x000000ff24247207 */ /* 0x000fe20004000000 */
[----:B------:R-:W-:Y:S01]  /*42970*/  IMAD.X R50, R50, 0x1, R2, P4 ;  /* 0x0000000132327824 */ /* 0x000fe200020e0602 */
[----:B------:R-:W-:Y:S01]  /*42980*/  STL [R1+0x14dc], R53 ;  /* 0x0014dc3501007387 */ /* 0x000fe20000100800 */
[----:B------:R-:W-:Y:S01]  /*42990*/  IMAD.MOV.U32 R37, RZ, RZ, R55 ;  /* 0x000000ffff257224 */ /* 0x000fe200078e0037 */
[----:B------:R-:W-:Y:S02]  /*429a0*/  ISETP.NE.U32.AND P1, PT, R36, RZ, PT ;  /* 0x000000ff2400720c */ /* 0x000fe40003f25070 */
        /* <DEDUP_REMOVED lines=9> */
[----:B----4-:R-:W4:Y:S04]  /*42a40*/  LDL.LU R50, [R1+0x13d8] ;  /* 0x0013d80001327983 */ /* 0x010f280000300800 */
[----:B------:R-:W4:Y:S04]  /*42a50*/  LDL.LU R49, [R1+0x13e4] ;  /* 0x0013e40001317983 */ /* 0x000f280000300800 */
[----:B------:R1:W-:Y:S01]  /*42a60*/  LDGSTS.E [R3+0x5000], [R36.64], P1 ;  /* 0x0500000024037fae */ /* 0x0003e20008921848 */
[----:B------:R-:W-:-:S05]  /*42a70*/  IADD3 R42, P2, R42, R252, RZ ;  /* 0x000000fc2a2a7210 */ /* 0x000fca0007f5e0ff */
        /* <DEDUP_REMOVED lines=12> */
[----:B------:R-:W-:Y:S01]  /*42b40*/  MOV R37, R39 ;  /* 0x0000002700257202 */ /* 0x000fe20000000f00 */
        /* <DEDUP_REMOVED lines=8> */
[----:B---3--:R-:W-:-:S05]  /*42bd0*/  IADD3 R47, P3, R47, R252, RZ ;  /* 0x000000fc2f2f7210 */ /* 0x008fca0007f7e0ff */
[----:B------:R-:W-:Y:S01]  /*42be0*/  IMAD.X R48, R48, 0x1, R2, P3 ;  /* 0x0000000130307824 */ /* 0x000fe200018e0602 */
[----:B--2---:R-:W-:Y:S01]  /*42bf0*/  IADD3 R44, P4, R44, R252, RZ ;  /* 0x000000fc2c2c7210 */ /* 0x004fe20007f9e0ff */
        /* <DEDUP_REMOVED lines=12> */
[----:B--2---:R-:W2:Y:S04]  /*42cc0*/  LDL.LU R46, [R1+0x1358] ;  /* 0x00135800012e7983 */ /* 0x004ea80000300800 */
[----:B------:R-:W2:Y:S04]  /*42cd0*/  LDL.LU R44, [R1+0x1364] ;  /* 0x00136400012c7983 */ /* 0x000ea80000300800 */
[----:B------:R1:W-:Y:S01]  /*42ce0*/  LDGSTS.E [R3+0x7000], [R36.64], P2 ;  /* 0x0700000024037fae */ /* 0x0003e20009121848 */
[----:B------:R-:W-:-:S05]  /*42cf0*/  IADD3 R53, P1, R53, R252, RZ ;  /* 0x000000fc35357210 */ /* 0x000fca0007f3e0ff */
[--C-:B------:R-:W-:Y:S01]  /*42d00*/  IMAD.X R55, R55, 0x1, R2.reuse, P1 ;  /* 0x0000000137377824 */ /* 0x100fe200008e0602 */
[----:B------:R-:W-:Y:S01]  /*42d10*/  STL [R1+0x13ec], R53 ;  /* 0x0013ec3501007387 */ /* 0x000fe20000100800 */
[----:B----4-:R-:W-:Y:S02]  /*42d20*/  IADD3 R49, P3, R49, R252, RZ ;  /* 0x000000fc31317210 */ /* 0x010fe40007f7e0ff */
[----:B-1----:R-:W-:Y:S01]  /*42d30*/  IMAD.MOV.U32 R37, RZ, RZ, R55 ;  /* 0x000000ffff257224 */ /* 0x002fe200078e0037 */
[----:B------:R-:W-:Y:S02]  /*42d40*/  MOV R36, R53 ;  /* 0x0000003500247202 */ /* 0x000fe40000000f00 */
[----:B------:R-:W-:Y:S01]  /*42d50*/  IMAD.X R50, R50, 0x1, R2, P3 ;  /* 0x0000000132327824 */ /* 0x000fe200018e0602 */
        /* <DEDUP_REMOVED lines=9> */
[----:B------:R-:W2:Y:S04]  /*42df0*/  LDL.LU R50, [R1+0x12e8] ;  /* 0x0012e80001327983 */ /* 0x000ea80000300800 */
[----:B------:R-:W2:Y:S04]  /*42e00*/  LDL.LU R49, [R1+0x1334] ;  /* 0x0013340001317983 */ /* 0x000ea80000300800 */
[----:B------:R1:W-:Y:S02]  /*42e10*/  LDGSTS.E [R3+0x7400], [R36.64], P2 ;  /* 0x0740000024037fae */ /* 0x0003e40009121848 */
[----:B-1----:R-:W-:-:S04]  /*42e20*/  SEL R36, RZ, 0x4, !P1 ;  /* 0x00000004ff247807 */ /* 0x002fc80004800000 */
[----:B------:R-:W-:-:S04]  /*42e30*/  SEL R36, R36, RZ, !P0 ;  /* 0x000000ff24247207 */ /* 0x000fc80004000000 */
[----:B------:R-:W-:Y:S02]  /*42e40*/  ISETP.NE.U32.AND P1, PT, R36, RZ, PT ;  /* 0x000000ff2400720c */ /* 0x000fe40003f25070 */
[----:B------:R-:W-:-:S05]  /*42e50*/  IADD3 R42, P3, R42, R252, RZ ;  /* 0x000000fc2a2a7210 */ /* 0x000fca0007f7e0ff */
        /* <DEDUP_REMOVED lines=32> */
[----:B--2---:R-:W2:Y:S01]  /*43060*/  LDL.LU R46, [R1+0x1268] ;  /* 0x00126800012e7983 */ /* 0x004ea20000300800 */
[----:B------:R-:W-:-:S03]  /*43070*/  ISETP.GT.AND P2, PT, R0, 0x16, PT ;  /* 0x000000160000780c */ /* 0x000fc60003f44270 */
[----:B------:R-:W3:Y:S04]  /*43080*/  LDL.LU R44, [R1+0x12b4] ;  /* 0x0012b400012c7983 */ /* 0x000ee80000300800 */
[----:B------:R1:W-:Y:S01]  /*43090*/  LDGSTS.E [R3+0x9400], [R36.64], P1 ;  /* 0x0940000024037fae */ /* 0x0003e20008921848 */
[----:B------:R-:W-:Y:S02]  /*430a0*/  IADD3 R53, P3, R53, R252, RZ ;  /* 0x000000fc35357210 */ /* 0x000fe40007f7e0ff */
[----:B-1----:R-:W-:-:S03]  /*430b0*/  SEL R36, RZ, 0x4, !P2 ;  /* 0x00000004ff247807 */ /* 0x002fc60005000000 */
[--C-:B------:R-:W-:Y:S01]  /*430c0*/  IMAD.X R55, R55, 0x1, R2.reuse, P3 ;  /* 0x0000000137377824 */ /* 0x100fe200018e0602 */
        /* <DEDUP_REMOVED lines=41> */
[----:B------:R-:W-:Y:S01]  /*43360*/  IMAD.X R48, R48, 0x1, R2, P3 ;  /* 0x0000000130307824 */ /* 0x000fe200018e0602 */
[----:B---3--:R-:W-:Y:S01]  /*43370*/  IADD3 R44, P4, R44, R252, RZ ;  /* 0x000000fc2c2c7210 */ /* 0x008fe20007f9e0ff */
[----:B------:R-:W-:Y:S01]  /*43380*/  STL [R1+0x12dc], R47 ;  /* 0x0012dc2f01007387 */ /* 0x000fe20000100800 */
[----:B------:R-:W-:Y:S01]  /*43390*/  MOV R36, R47 ;  /* 0x0000002f00247202 */ /* 0x000fe20000000f00 */
        /* <DEDUP_REMOVED lines=54> */
[----:B---3--:R-:W-:Y:S01]  /*43700*/  IMAD.X R48, R48, 0x1, R2, P1 ;  /* 0x0000000130307824 */ /* 0x008fe200008e0602 */
        /* <DEDUP_REMOVED lines=16> */
[----:B------:R1:W-:Y:S02]  /*43810*/  LDGSTS.E [R3+0xf400], [R36.64], P2 ;  /* 0x0f40000024037fae */ /* 0x0003e40009121848 */
[----:B-1----:R-:W-:Y:S02]  /*43820*/  SEL R36, RZ, 0x4, !P1 ;  /* 0x00000004ff247807 */ /* 0x002fe40004800000 */
[----:B------:R-:W-:Y:S02]  /*43830*/  IADD3 R53, P3, R53, R252, RZ ;  /* 0x000000fc35357210 */ /* 0x000fe40007f7e0ff */
[----:B------:R-:W-:-:S03]  /*43840*/  SEL R36, R36, RZ, !P0 ;  /* 0x000000ff24247207 */ /* 0x000fc60004000000 */
[--C-:B------:R-:W-:Y:S01]  /*43850*/  IMAD.X R55, R55, 0x1, R2.reuse, P3 ;  /* 0x0000000137377824 */ /* 0x100fe200018e0602 */
        /* <DEDUP_REMOVED lines=270> */
[----:B------:R-:W-:Y:S01]  /*44940*/  IMAD.MOV.U32 R37, RZ, RZ, R39 ;  /* 0x000000ffff257224 */ /* 0x000fe200078e0027 */
[----:B------:R-:W-:-:S02]  /*44950*/  MOV R36, R38 ;  /* 0x0000002600247202 */ /* 0x000fc40000000f00 */
[----:B------:R-:W2:Y:S04]  /*44960*/  LDL.LU R39, [R1+0x6f8] ;  /* 0x0006f80001277983 */ /* 0x000ea80000300800 */
[----:B------:R-:W2:Y:S01]  /*44970*/  LDL.LU R38, [R1+0x6fc] ;  /* 0x0006fc0001267983 */ /* 0x000ea20000300800 */
[----:B------:R-:W-:-:S03]  /*44980*/  ISETP.GT.AND P2, PT, R0, 0x3e, PT ;  /* 0x0000003e0000780c */ /* 0x000fc60003f44270 */
[----:B------:R1:W-:Y:S02]  /*44990*/  LDGSTS.E [R3+0x1d400], [R36.64], P1 ;  /* 0x1d40000024037fae */ /* 0x0003e40008921848 */
[----:B-1----:R-:W-:-:S04]  /*449a0*/  SEL R36, RZ, 0x4, !P2 ;  /* 0x00000004ff247807 */ /* 0x002fc80005000000 */
[----:B------:R-:W-:-:S04]  /*449b0*/  SEL R36, R36, RZ, !P0 ;  /* 0x000000ff24247207 */ /* 0x000fc80004000000 */
[----:B------:R-:W-:Y:S02]  /*449c0*/  ISETP.NE.U32.AND P2, PT, R36, RZ, PT ;  /* 0x000000ff2400720c */ /* 0x000fe40003f45070 */
[----:B----4-:R-:W-:-:S04]  /*449d0*/  IADD3 R47, P3, R47, R252, RZ ;  /* 0x000000fc2f2f7210 */ /* 0x010fc80007f7e0ff */
[----:B------:R-:W-:Y:S02]  /*449e0*/  IADD3.X R48, R48, R2, RZ, P3, !PT ;  /* 0x0000000230307210 */ /* 0x000fe40001ffe4ff */
        /* <DEDUP_REMOVED lines=11> */
[----:B-1----:R-:W-:Y:S01]  /*44aa0*/  IMAD.MOV.U32 R37, RZ, RZ, R46 ;  /* 0x000000ffff257224 */ /* 0x002fe200078e002e */
[----:B------:R-:W-:-:S02]  /*44ab0*/  MOV R36, R44 ;  /* 0x0000002c00247202 */ /* 0x000fc40000000f00 */
[----:B--2---:R-:W2:Y:S04]  /*44ac0*/  LDL.LU R46, [R1+0x708] ;  /* 0x00070800012e7983 */ /* 0x004ea80000300800 */
[----:B------:R-:W2:Y:S04]  /*44ad0*/  LDL.LU R44, [R1+0x70c] ;  /* 0x00070c00012c7983 */ /* 0x000ea80000300800 */
[----:B------:R1:W-:Y:S01]  /*44ae0*/  LDGSTS.E [R3+0x1f000], [R36.64], P2 ;  /* 0x1f00000024037fae */ /* 0x0003e20009121848 */
[----:B------:R-:W-:-:S04]  /*44af0*/  IADD3 R53, P1, R53, R252, RZ ;  /* 0x000000fc35357210 */ /* 0x000fc80007f3e0ff */
[----:B------:R-:W-:Y:S01]  /*44b00*/  IADD3.X R55, R55, R2, RZ, P1, !PT ;  /* 0x0000000237377210 */ /* 0x000fe20000ffe4ff */
[----:B------:R-:W-:Y:S01]  /*44b10*/  STL [R1+0x678], R53 ;  /* 0x0006783501007387 */ /* 0x000fe20000100800 */
[----:B-1----:R-:W-:Y:S02]  /*44b20*/  MOV R36, R53 ;  /* 0x0000003500247202 */ /* 0x002fe40000000f00 */
[----:B------:R-:W-:Y:S01]  /*44b30*/  IADD3 R49, P3, R49, R252, RZ ;  /* 0x000000fc31317210 */ /* 0x000fe20007f7e0ff */
[----:B------:R-:W-:Y:S01]  /*44b40*/  IMAD.MOV.U32 R37, RZ, RZ, R55 ;  /* 0x000000ffff257224 */ /* 0x000fe200078e0037 */
[----:B------:R1:W-:Y:S03]  /*44b50*/  STL [R1+0x674], R55 ;  /* 0x0006743701007387 */ /* 0x0003e60000100800 */
[----:B------:R-:W-:Y:S01]  /*44b60*/  IMAD.X R50, R50, 0x1, R2, P3 ;  /* 0x0000000132327824 */ /* 0x000fe200018e0602 */
[----:B------:R-:W-:Y:S04]  /*44b70*/  STL [R1+0x680], R49 ;  /* 0x0006803101007387 */ /* 0x000fe80000100800 */
[----:B------:R1:W-:Y:S01]  /*44b80*/  STL [R1+0x67c], R50 ;  /* 0x00067c3201007387 */ /* 0x0003e20000100800 */
[----:B------:R-:W-:-:S03]  /*44b90*/  ISETP.GT.AND P1, PT, R0, 0x42, PT ;  /* 0x000000420000780c */ /* 0x000fc60003f24270 */
[----:B------:R1:W-:Y:S04]  /*44ba0*/  LDGSTS.E [R3+0x1f200], [R36.64], P2 ;  /* 0x1f20000024037fae */ /* 0x0003e80009121848 */
[----:B-1----:R-:W2:Y:S04]  /*44bb0*/  LDL.LU R55, [R1+0x710] ;  /* 0x0007100001377983 */ /* 0x002ea80000300800 */
[----:B------:R-:W2:Y:S01]  /*44bc0*/  LDL.LU R53, [R1+0x714] ;  /* 0x0007140001357983 */ /* 0x000ea20000300800 */
[----:B------:R-:W-:Y:S01]  /*44bd0*/  MOV R36, R49 ;  /* 0x0000003100247202 */ /* 0x000fe20000000f00 */
[----:B------:R-:W-:-:S02]  /*44be0*/  IMAD.MOV.U32 R37, RZ, RZ, R50 ;  /* 0x000000ffff257224 */ /* 0x000fc400078e0032 */
[----:B------:R-:W2:Y:S04]  /*44bf0*/  LDL.LU R50, [R1+0x778] ;  /* 0x0007780001327983 */ /* 0x000ea80000300800 */
[----:B------:R-:W2:Y:S04]  /*44c00*/  LDL.LU R49, [R1+0x77c] ;  /* 0x00077c0001317983 */ /* 0x000ea80000300800 */
[----:B------:R1:W-:Y:S02]  /*44c10*/  LDGSTS.E [R3+0x1f400], [R36.64], P2 ;  /* 0x1f40000024037fae */ /* 0x0003e40009121848 */
[----:B-1----:R-:W-:-:S04]  /*44c20*/  SEL R36, RZ, 0x4, !P1 ;  /* 0x00000004ff247807 */ /* 0x002fc80004800000 */
[----:B------:R-:W-:Y:S02]  /*44c30*/  SEL R36, R36, RZ, !P0 ;  /* 0x000000ff24247207 */ /* 0x000fe40004000000 */
[----:B------:R-:W-:-:S04]  /*44c40*/  IADD3 R42, P3, R42, R252, RZ ;  /* 0x000000fc2a2a7210 */ /* 0x000fc80007f7e0ff */
[----:B------:R-:W-:Y:S02]  /*44c50*/  IADD3.X R43, R43, R2, RZ, P3, !PT ;  /* 0x000000022b2b7210 */ /* 0x000fe40001ffe4ff */
        /* <DEDUP_REMOVED lines=12> */
[----:B-1----:R-:W-:Y:S01]  /*44d20*/  IMAD.MOV.U32 R37, RZ, RZ, R39 ;  /* 0x000000ffff257224 */ /* 0x002fe200078e0027 */
[----:B------:R-:W-:-:S02]  /*44d30*/  MOV R36, R38 ;  /* 0x0000002600247202 */ /* 0x000fc40000000f00 */
[----:B------:R-:W2:Y:S04]  /*44d40*/  LDL.LU R39, [R1+0x788] ;  /* 0x0007880001277983 */ /* 0x000ea80000300800 */
[----:B------:R-:W2:Y:S04]  /*44d50*/  LDL.LU R38, [R1+0x78c] ;  /* 0x00078c0001267983 */ /* 0x000ea80000300800 */
[----:B------:R1:W-:Y:S01]  /*44d60*/  LDGSTS.E [R3+0x21000], [R36.64], P1 ;  /* 0x2100000024037fae */ /* 0x0003e20008921848 */
[----:B----4-:R-:W-:-:S04]  /*44d70*/  IADD3 R47, P2, R47, R252, RZ ;  /* 0x000000fc2f2f7210 */ /* 0x010fc80007f5e0ff */
[----:B---3--:R-:W-:Y:S01]  /*44d80*/  IADD3.X R48, R48, R2, RZ, P2, !PT ;  /* 0x0000000230307210 */ /* 0x008fe200017fe4ff */
[----:B------:R-:W-:Y:S01]  /*44d90*/  STL [R1+0x704], R47 ;  /* 0x0007042f01007387 */ /* 0x000fe20000100800 */
[----:B-1----:R-:W-:Y:S02]  /*44da0*/  MOV R36, R47 ;  /* 0x0000002f00247202 */ /* 0x002fe40000000f00 */
[----:B--2---:R-:W-:Y:S01]  /*44db0*/  IADD3 R44, P3, R44, R252, RZ ;  /* 0x000000fc2c2c7210 */ /* 0x004fe20007f7e0ff */
[----:B------:R-:W-:Y:S01]  /*44dc0*/  IMAD.MOV.U32 R37, RZ, RZ, R48 ;  /* 0x000000ffff257224 */ /* 0x000fe200078e0030 */
[----:B------:R1:W-:Y:S03]  /*44dd0*/  STL [R1+0x700], R48 ;  /* 0x0007003001007387 */ /* 0x0003e60000100800 */
[----:B------:R-:W-:Y:S01]  /*44de0*/  IMAD.X R46, R46, 0x1, R2, P3 ;  /* 0x000000012e2e7824 */ /* 0x000fe200018e0602 */
[----:B------:R-:W-:Y:S04]  /*44df0*/  STL [R1+0x70c], R44 ;  /* 0x00070c2c01007387 */ /* 0x000fe80000100800 */
[----:B------:R2:W-:Y:S04]  /*44e00*/  STL [R1+0x708], R46 ;  /* 0x0007082e01007387 */ /* 0x0005e80000100800 */
[----:B------:R3:W-:Y:S04]  /*44e10*/  LDGSTS.E [R3+0x21200], [R36.64], P1 ;  /* 0x2120000024037fae */ /* 0x0007e80008921848 */
[----:B-1----:R-:W4:Y:S04]  /*44e20*/  LDL.LU R48, [R1+0x790] ;  /* 0x0007900001307983 */ /* 0x002f280000300800 */
[----:B------:R-:W4:Y:S01]  /*44e30*/  LDL.LU R47, [R1+0x794] ;  /* 0x00079400012f7983 */ /* 0x000f220000300800 */
[----:B---3--:R-:W-:Y:S01]  /*44e40*/  IMAD.MOV.U32 R37, RZ, RZ, R46 ;  /* 0x000000ffff257224 */ /* 0x008fe200078e002e */
[----:B------:R-:W-:-:S02]  /*44e50*/  MOV R36, R44 ;  /* 0x0000002c00247202 */ /* 0x000fc40000000f00 */
[----:B--2---:R-:W2:Y:S01]  /*44e60*/  LDL.LU R46, [R1+0x7f8] ;  /* 0x0007f800012e7983 */ /* 0x004ea20000300800 */
[----:B------:R-:W-:-:S03]  /*44e70*/  ISETP.GT.AND P2, PT, R0, 0x46, PT ;  /* 0x000000460000780c */ /* 0x000fc60003f44270 */
[----:B------:R-:W3:Y:S04]  /*44e80*/  LDL.LU R44, [R1+0x7fc] ;  /* 0x0007fc00012c7983 */ /* 0x000ee80000300800 */
[----:B------:R1:W-:Y:S02]  /*44e90*/  LDGSTS.E [R3+0x21400], [R36.64], P1 ;  /* 0x2140000024037fae */ /* 0x0003e40008921848 */
[----:B-1----:R-:W-:Y:S02]  /*44ea0*/  SEL R36, RZ, 0x4, !P2 ;  /* 0x00000004ff247807 */ /* 0x002fe40005000000 */
[----:B------:R-:W-:Y:S02]  /*44eb0*/  IADD3 R53, P3, R53, R252, RZ ;  /* 0x000000fc35357210 */ /* 0x000fe40007f7e0ff */
[----:B------:R-:W-:-:S02]  /*44ec0*/  SEL R36, R36, RZ, !P0 ;  /* 0x000000ff24247207 */ /* 0x000fc40004000000 */
        /* <DEDUP_REMOVED lines=233> */
[----:B--2---:R-:W2:Y:S04]  /*45d60*/  LDL.LU R46, [R1+0xaf8] ;  /* 0x000af800012e7983 */ /* 0x004ea80000300800 */
[----:B------:R-:W3:Y:S01]  /*45d70*/  LDL.LU R44, [R1+0xafc] ;  /* 0x000afc00012c7983 */ /* 0x000ee20000300800 */
[----:B------:R-:W-:-:S03]  /*45d80*/  ISETP.GT.AND P2, PT, R0, 0x5e, PT ;  /* 0x0000005e0000780c */ /* 0x000fc60003f44270 */
[----:B------:R1:W-:Y:S02]  /*45d90*/  LDGSTS.E [R3+0x2d400], [R36.64], P1 ;  /* 0x2d40000024037fae */ /* 0x0003e40008921848 */
[----:B-1----:R-:W-:-:S04]  /*45da0*/  SEL R36, RZ, 0x4, !P2 ;  /* 0x00000004ff247807 */ /* 0x002fc80005000000 */
[----:B------:R-:W-:Y:S02]  /*45db0*/  SEL R36, R36, RZ, !P0 ;  /* 0x000000ff24247207 */ /* 0x000fe40004000000 */
[----:B------:R-:W-:-:S04]  /*45dc0*/  IADD3 R53, P3, R53, R252, RZ ;  /* 0x000000fc35357210 */ /* 0x000fc80007f7e0ff */
[----:B------:R-:W-:Y:S02]  /*45dd0*/  IADD3.X R55, R55, R2, RZ, P3, !PT ;  /* 0x0000000237377210 */ /* 0x000fe40001ffe4ff */
        /* <DEDUP_REMOVED lines=12> */
[----:B-1----:R-:W-:Y:S01]  /*45ea0*/  IMAD.MOV.U32 R37, RZ, RZ, R50 ;  /* 0x000000ffff257224 */ /* 0x002fe200078e0032 */
[----:B------:R-:W-:Y:S01]  /*45eb0*/  MOV R36, R49 ;  /* 0x0000003100247202 */ /* 0x000fe20000000f00 */
        /* <DEDUP_REMOVED lines=44> */
[----:B------:R-:W-:Y:S02]  /*46180*/  IADD3.X R55, R55, R2, RZ, P2, !PT ;  /* 0x0000000237377210 */ /* 0x000fe400017fe4ff */
        /* <DEDUP_REMOVED lines=10> */
[----:B-1----:R-:W-:Y:S01]  /*46230*/  MOV R36, R49 ;  /* 0x0000003100247202 */ /* 0x002fe20000000f00 */
[----:B------:R-:W-:Y:S01]  /*46240*/  IMAD.MOV.U32 R37, RZ, RZ, R50 ;  /* 0x000000ffff257224 */ /* 0x000fe200078e0032 */
[----:B------:R-:W2:Y:S04]  /*46250*/  LDL.LU R55, [R1+0xb90] ;  /* 0x000b900001377983 */ /* 0x000ea80000300800 */
[----:B------:R-:W2:Y:S04]  /*46260*/  LDL.LU R53, [R1+0xb94] ;  /* 0x000b940001357983 */ /* 0x000ea80000300800 */
        /* <DEDUP_REMOVED lines=168> */
[----:B------:R-:W-:Y:S04]  /*46cf0*/  STL [R1+0xd14], R53 ;  /* 0x000d143501007387 */ /* 0x000fe80000100800 */
[----:B------:R-:W-:Y:S01]  /*46d00*/  IMAD.X R50, R50, 0x1, R2, P4 ;  /* 0x0000000132327824 */ /* 0x000fe200020e0602 */
[----:B------:R1:W-:Y:S01]  /*46d10*/  STL [R1+0xd10], R55 ;  /* 0x000d103701007387 */ /* 0x0003e20000100800 */
[----:B------:R-:W-:Y:S01]  /*46d20*/  ISETP.NE.U32.AND P2, PT, R36, RZ, PT ;  /* 0x000000ff2400720c */ /* 0x000fe20003f45070 */
[----:B------:R-:W-:Y:S01]  /*46d30*/  IMAD.MOV.U32 R37, RZ, RZ, R55 ;  /* 0x000000ffff257224 */ /* 0x000fe200078e0037 */
[----:B------:R-:W-:Y:S01]  /*46d40*/  MOV R36, R53 ;  /* 0x0000003500247202 */ /* 0x000fe20000000f00 */
[----:B------:R-:W-:Y:S04]  /*46d50*/  STL [R1+0xd7c], R49 ;  /* 0x000d7c3101007387 */ /* 0x000fe80000100800 */
[----:B------:R-:W-:Y:S04]  /*46d60*/  STL [R1+0xd78], R50 ;  /* 0x000d783201007387 */ /* 0x000fe80000100800 */
[----:B------:R-:W2:Y:S04]  /*46d70*/  LDL.LU R58, [R1+0xe00] ;  /* 0x000e0000013a7983 */ /* 0x000ea80000300800 */
[----:B------:R-:W2:Y:S04]  /*46d80*/  LDL.LU R56, [R1+0xe04] ;  /* 0x000e040001387983 */ /* 0x000ea80000300800 */
[----:B------:R1:W-:Y:S04]  /*46d90*/  LDGSTS.E [R3+0x39600], [R36.64], P1 ;  /* 0x3960000024037fae */ /* 0x0003e80008921848 */
[----:B-1----:R-:W2:Y:S04]  /*46da0*/  LDL.LU R55, [R1+0xe08] ;  /* 0x000e080001377983 */ /* 0x002ea80000300800 */
[----:B------:R-:W2:Y:S01]  /*46db0*/  LDL.LU R53, [R1+0xe0c] ;  /* 0x000e0c0001357983 */ /* 0x000ea20000300800 */
[----:B------:R-:W-:Y:S01]  /*46dc0*/  MOV R36, R49 ;  /* 0x0000003100247202 */ /* 0x000fe20000000f00 */
[----:B------:R-:W-:-:S05]  /*46dd0*/  IMAD.MOV.U32 R37, RZ, RZ, R50 ;  /* 0x000000ffff257224 */ /* 0x000fca00078e0032 */
[----:B------:R1:W-:Y:S01]  /*46de0*/  LDGSTS.E [R3+0x3b000], [R36.64], P2 ;  /* 0x3b00000024037fae */ /* 0x0003e20009121848 */
[----:B------:R-:W-:-:S04]  /*46df0*/  IADD3 R42, P1, R42, R252, RZ ;  /* 0x000000fc2a2a7210 */ /* 0x000fc80007f3e0ff */
[----:B------:R-:W-:Y:S02]  /*46e00*/  IADD3.X R43, R43, R2, RZ, P1, !PT ;  /* 0x000000022b2b7210 */ /* 0x000fe40000ffe4ff */
        /* <DEDUP_REMOVED lines=8> */
[----:B-1----:R-:W-:Y:S02]  /*46e90*/  MOV R36, R38 ;  /* 0x0000002600247202 */ /* 0x002fe40000000f00 */
[----:B------:R-:W-:Y:S01]  /*46ea0*/  IMAD.MOV.U32 R37, RZ, RZ, R39 ;  /* 0x000000ffff257224 */ /* 0x000fe200078e0027 */
[----:B------:R1:W-:Y:S01]  /*46eb0*/  STL [R1+0xd88], R39 ;  /* 0x000d882701007387 */ /* 0x0003e20000100800 */
        /* <DEDUP_REMOVED lines=26> */
[----:B--2---:R-:W3:Y:S04]  /*47060*/  LDL.LU R46, [R1+0xe90] ;  /* 0x000e9000012e7983 */ /* 0x004ee80000300800 */
[----:B------:R-:W3:Y:S04]  /*47070*/  LDL.LU R44, [R1+0xe94] ;  /* 0x000e9400012c7983 */ /* 0x000ee80000300800 */
[----:B------:R1:W-:Y:S01]  /*47080*/  LDGSTS.E [R3+0x3d000], [R36.64], P1 ;  /* 0x3d00000024037fae */ /* 0x0003e20008921848 */
[----:B------:R-:W-:-:S04]  /*47090*/  IADD3 R56, P2, R56, R252, RZ ;  /* 0x000000fc38387210 */ /* 0x000fc80007f5e0ff */
[----:B------:R-:W-:Y:S02]  /*470a0*/  IADD3.X R58, R58, R2, RZ, P2, !PT ;  /* 0x000000023a3a7210 */ /* 0x000fe400017fe4ff */
[----:B-1----:R-:W-:-:S03]  /*470b0*/  MOV R36, R56 ;  /* 0x0000003800247202 */ /* 0x002fc60000000f00 */
[----:B------:R-:W-:Y:S01]  /*470c0*/  IMAD.MOV.U32 R37, RZ, RZ, R58 ;  /* 0x000000ffff257224 */ /* 0x000fe200078e003a */
[----:B------:R-:W-:-:S04]  /*470d0*/  IADD3 R53, P3, R53, R252, RZ ;  /* 0x000000fc35357210 */ /* 0x000fc80007f7e0ff */
[----:B------:R1:W-:Y:S01]  /*470e0*/  LDGSTS.E [R3+0x3d200], [R36.64], P1 ;  /* 0x3d20000024037fae */ /* 0x0003e20008921848 */
[----:B------:R-:W-:Y:S01]  /*470f0*/  IMAD.X R55, R55, 0x1, R2, P3 ;  /* 0x0000000137377824 */ /* 0x000fe200018e0602 */
[----:B------:R-:W-:Y:S02]  /*47100*/  ISETP.GT.AND P2, PT, R0, 0x7e, PT ;  /* 0x0000007e0000780c */ /* 0x000fe40003f44270 */
[----:B-1----:R-:W-:Y:S01]  /*47110*/  MOV R36, R53 ;  /* 0x0000003500247202 */ /* 0x002fe20000000f00 */
[----:B------:R-:W-:-:S05]  /*47120*/  IMAD.MOV.U32 R37, RZ, RZ, R55 ;  /* 0x000000ffff257224 */ /* 0x000fca00078e0037 */
[----:B------:R1:W-:Y:S04]  /*47130*/  LDGSTS.E [R3+0x3d400], [R36.64], P1 ;  /* 0x3d40000024037fae */ /* 0x0003e80008921848 */
[----:B------:R-:W-:Y:S01]  /*47140*/  STL [R1+0xe04], R56 ;  /* 0x000e043801007387 */ /* 0x000fe20000100800 */
[----:B-1----:R-:W-:-:S03]  /*47150*/  SEL R36, RZ, 0x4, !P2 ;  /* 0x00000004ff247807 */ /* 0x002fc60005000000 */
[----:B------:R-:W-:Y:S01]  /*47160*/  STL [R1+0xe00], R58 ;  /* 0x000e003a01007387 */ /* 0x000fe20000100800 */
[----:B------:R-:W-:-:S03]  /*47170*/  SEL R36, R36, RZ, !P0 ;  /* 0x000000ff24247207 */ /* 0x000fc60004000000 */
[----:B------:R-:W-:Y:S01]  /*47180*/  STL [R1+0xe0c], R53 ;  /* 0x000e0c3501007387 */ /* 0x000fe20000100800 */
[----:B------:R-:W-:-:S03]  /*47190*/  ISETP.NE.U32.AND P2, PT, R36, RZ, PT ;  /* 0x000000ff2400720c */ /* 0x000fc60003f45070 */
[----:B------:R-:W-:Y:S01]  /*471a0*/  STL [R1+0xe08], R55 ;  /* 0x000e083701007387 */ /* 0x000fe20000100800 */
[----:B------:R-:W-:-:S04]  /*471b0*/  IADD3 R38, P3, R38, R252, RZ ;  /* 0x000000fc26267210 */ /* 0x000fc80007f7e0ff */
[----:B------:R-:W-:Y:S01]  /*471c0*/  IADD3.X R39, R39, R2, RZ, P3, !PT ;  /* 0x0000000227277210 */ /* 0x000fe20001ffe4ff */
[----:B------:R-:W-:Y:S01]  /*471d0*/  STL [R1+0xe14], R38 ;  /* 0x000e142601007387 */ /* 0x000fe20000100800 */
[----:B------:R-:W-:Y:S02]  /*471e0*/  IMAD.MOV.U32 R36, RZ, RZ, R38 ;  /* 0x000000ffff247224 */ /* 0x000fe400078e0026 */
[----:B------:R-:W-:Y:S01]  /*471f0*/  MOV R37, R39 ;  /* 0x0000002700257202 */ /* 0x000fe20000000f00 */
[----:B------:R1:W-:Y:S04]  /*47200*/  STL [R1+0xe10], R39 ;  /* 0x000e102701007387 */ /* 0x0003e80000100800 */
[----:B------:R1:W-:Y:S01]  /*47210*/  LDGSTS.E [R3+0x3d600], [R36.64], P1 ;  /* 0x3d60000024037fae */ /* 0x0003e20008921848 */
[----:B------:R-:W-:-:S03]  /*47220*/  IADD3 R49, P1, R49, R252, RZ ;  /* 0x000000fc31317210 */ /* 0x000fc60007f3e0ff */
[----:B-1----:R-:W4:Y:S04]  /*47230*/  LDL.LU R39, [R1+0x1548] ;  /* 0x0015480001277983 */ /* 0x002f280000300800 */
[----:B------:R-:W4:Y:S01]  /*47240*/  LDL.LU R38, [R1+0x1554] ;  /* 0x0015540001267983 */ /* 0x000f220000300800 */
[----:B------:R-:W-:Y:S01]  /*47250*/  IADD3 R42, P3, R42, R252, RZ ;  /* 0x000000fc2a2a7210 */ /* 0x000fe20007f7e0ff */
[----:B------:R-:W-:-:S03]  /*47260*/  IMAD.X R50, R50, 0x1, R2, P1 ;  /* 0x0000000132327824 */ /* 0x000fc600008e0602 */
[----:B------:R-:W-:Y:S01]  /*47270*/  IADD3.X R43, R43, R2, RZ, P3, !PT ;  /* 0x000000022b2b7210 */ /* 0x000fe20001ffe4ff */
[----:B------:R-:W-:Y:S01]  /*47280*/  STL [R1+0xe7c], R49 ;  /* 0x000e7c3101007387 */ /* 0x000fe20000100800 */
[----:B------:R-:W-:Y:S01]  /*47290*/  IMAD.MOV.U32 R36, RZ, RZ, R49 ;  /* 0x000000ffff247224 */ /* 0x000fe200078e0031 */
[----:B------:R-:W-:Y:S02]  /*472a0*/  MOV R37, R50 ;  /* 0x0000003200257202 */ /* 0x000fe40000000f00 */
[----:B------:R-:W-:Y:S04]  /*472b0*/  STL [R1+0xe78], R50 ;  /* 0x000e783201007387 */ /* 0x000fe80000100800 */
[----:B------:R-:W-:Y:S04]  /*472c0*/  STL [R1+0xe84], R42 ;  /* 0x000e842a01007387 */ /* 0x000fe80000100800 */
[----:B------:R1:W-:Y:S04]  /*472d0*/  STL [R1+0xe80], R43 ;  /* 0x000e802b01007387 */ /* 0x0003e80000100800 */
[----:B------:R-:W4:Y:S04]  /*472e0*/  LDL.LU R56, [R1+0x1540] ;  /* 0x0015400001387983 */ /* 0x000f280000300800 */
[----:B------:R-:W4:Y:S04]  /*472f0*/  LDL.LU R55, [R1+0x154c] ;  /* 0x00154c0001377983 */ /* 0x000f280000300800 */
[----:B------:R1:W-:Y:S02]  /*47300*/  LDGSTS.E [R3+0x3f000], [R36.64], P2 ;  /* 0x3f00000024037fae */ /* 0x0003e40009121848 */
[----:B-1----:R-:W-:Y:S01]  /*47310*/  MOV R37, R43 ;  /* 0x0000002b00257202 */ /* 0x002fe20000000f00 */
[----:B------:R-:W-:Y:S01]  /*47320*/  IMAD.MOV.U32 R36, RZ, RZ, R42 ;  /* 0x000000ffff247224 */ /* 0x000fe200078e002a */
[----:B------:R-:W4:Y:S04]  /*47330*/  LDL.LU R43, [R1+0x1538] ;  /* 0x00153800012b7983 */ /* 0x000f280000300800 */
[----:B------:R-:W4:Y:S01]  /*47340*/  LDL.LU R42, [R1+0x1544] ;  /* 0x00154400012a7983 */ /* 0x000f220000300800 */
[----:B------:R-:W-:-:S03]  /*47350*/  IMAD.SHL.U32 R53, R45, 0x4, RZ ;  /* 0x000000042d357824 */ /* 0x000fc600078e00ff */
[----:B------:R1:W-:Y:S01]  /*47360*/  LDGSTS.E [R3+0x3f200], [R36.64], P2 ;  /* 0x3f20000024037fae */ /* 0x0003e20009121848 */
[----:B----4-:R-:W-:-:S05]  /*47370*/  IADD3 R47, P1, R47, R252, RZ ;  /* 0x000000fc2f2f7210 */ /* 0x010fca0007f3e0ff */
[----:B---3--:R-:W-:Y:S01]  /*47380*/  IMAD.X R48, R48, 0x1, R2, P1 ;  /* 0x0000000130307824 */ /* 0x008fe200008e0602 */
[----:B------:R-:W-:Y:S01]  /*47390*/  STL [R1+0xe8c], R47 ;  /* 0x000e8c2f01007387 */ /* 0x000fe20000100800 */
[----:B------:R-:W-:-:S03]  /*473a0*/  IADD3 R44, P3, R44, R252, RZ ;  /* 0x000000fc2c2c7210 */ /* 0x000fc60007f7e0ff */
[----:B------:R3:W-:Y:S01]  /*473b0*/  STL [R1+0xe88], R48 ;  /* 0x000e883001007387 */ /* 0x0007e20000100800 */
[----:B------:R-:W-:-:S03]  /*473c0*/  IADD3.X R46, R46, R2, RZ, P3, !PT ;  /* 0x000000022e2e7210 */ /* 0x000fc60001ffe4ff */
[----:B------:R-:W-:Y:S04]  /*473d0*/  STL [R1+0xe94], R44 ;  /* 0x000e942c01007387 */ /* 0x000fe80000100800 */
[----:B------:R4:W-:Y:S01]  /*473e0*/  STL [R1+0xe90], R46 ;  /* 0x000e902e01007387 */ /* 0x0009e20000100800 */
[----:B-1----:R-:W-:-:S03]  /*473f0*/  MOV R37, R48 ;  /* 0x0000003000257202 */ /* 0x002fc60000000f00 */
[----:B------:R-:W2:Y:S04]  /*47400*/  LDL.LU R50, [R1+0x1510] ;  /* 0x0015100001327983 */ /* 0x000ea80000300800 */
[----:B------:R-:W2:Y:S04]  /*47410*/  LDL.LU R49, [R1+0x153c] ;  /* 0x00153c0001317983 */ /* 0x000ea80000300800 */
[----:B---3--:R-:W3:Y:S04]  /*47420*/  LDL.LU R48, [R1+0x14c8] ;  /* 0x0014c80001307983 */ /* 0x008ee80000300800 */
[----:B------:R-:W3:Y:S01]  /*47430*/  LDL.LU R45, [R1+0x14d4] ;  /* 0x0014d400012d7983 */ /* 0x000ee20000300800 */
[----:B------:R-:W-:-:S05]  /*47440*/  IMAD.MOV.U32 R36, RZ, RZ, R47 ;  /* 0x000000ffff247224 */ /* 0x000fca00078e002f */
[----:B------:R1:W-:Y:S01]  /*47450*/  LDGSTS.E [R3+0x3f400], [R36.64], P2 ;  /* 0x3f40000024037fae */ /* 0x0003e20009121848 */
[----:B------:R-:W-:Y:S01]  /*47460*/  ISETP.GT.AND P1, PT, R0, 0x3, PT ;  /* 0x000000030000780c */ /* 0x000fe20003f24270 */
[----:B-1----:R-:W-:Y:S01]  /*47470*/  IMAD.MOV.U32 R36, RZ, RZ, R44 ;  /* 0x000000ffff247224 */ /* 0x002fe200078e002c */
[----:B------:R-:W-:-:S05]  /*47480*/  MOV R37, R46 ;  /* 0x0000002e00257202 */ /* 0x000fca0000000f00 */
[----:B------:R1:W-:Y:S02]  /*47490*/  LDGSTS.E [R3+0x3f600], [R36.64], P2 ;  /* 0x3f60000024037fae */ /* 0x0003e40009121848 */
[----:B-1----:R-:W-:-:S04]  /*474a0*/  SEL R3, RZ, 0x4, !P1 ;  /* 0x00000004ff037807 */ /* 0x002fc80004800000 */
[----:B------:R-:W-:-:S04]  /*474b0*/  SEL R3, R3, RZ, !P0 ;  /* 0x000000ff03037207 */ /* 0x000fc80004000000 */
[----:B------:R-:W-:Y:S02]  /*474c0*/  ISETP.NE.U32.AND P1, PT, R3, RZ, PT ;  /* 0x000000ff0300720c */ /* 0x000fe40003f25070 */
[----:B----4-:R-:W-:Y:S02]  /*474d0*/  LOP3.LUT R46, R53, 0x60, RZ, 0x3c, !PT ;  /* 0x00000060352e7812 */ /* 0x010fe400078e3cff */
[----:B------:R-:W-:-:S04]  /*474e0*/  MOV R3, UR5 ;  /* 0x0000000500037c02 */ /* 0x000fc80008000f00 */
[----:B------:R-:W-:Y:S02]  /*474f0*/  LEA R3, R3, R46, 0x12 ;  /* 0x0000002e03037211 */ /* 0x000fe400078e90ff */
[----:B------:R-:W-:-:S05]  /*47500*/  IADD3 R38, P2, R38, R252, RZ ;  /* 0x000000fc26267210 */ /* 0x000fca0007f5e0ff */
[----:B------:R-:W-:Y:S01]  /*47510*/  IMAD.X R39, R39, 0x1, R2, P2 ;  /* 0x0000000127277824 */ /* 0x000fe200010e0602 */
[----:B------:R-:W-:Y:S04]  /*47520*/  STL [R1+0x1554], R38 ;  /* 0x0015542601007387 */ /* 0x000fe80000100800 */
[----:B------:R1:W-:Y:S01]  /*47530*/  STL [R1+0x1548], R39 ;  /* 0x0015482701007387 */ /* 0x0003e20000100800 */
[----:B------:R-:W-:-:S03]  /*47540*/  MOV R37, R39 ;  /* 0x0000002700257202 */ /* 0x000fc60000000f00 */
[----:B------:R-:W4:Y:S01]  /*47550*/  LDL.LU R47, [R1+0x14c0] ;  /* 0x0014c000012f7983 */ /* 0x000f220000300800 */
[----:B------:R-:W-:-:S03]  /*47560*/  IMAD.MOV.U32 R36, RZ, RZ, R38 ;  /* 0x000000ffff247224 */ /* 0x000fc600078e0026 */
[----:B------:R-:W4:Y:S04]  /*47570*/  LDL.LU R44, [R1+0x14cc] ;  /* 0x0014cc00012c7983 */ /* 0x000f280000300800 */
[----:B-1----:R-:W4:Y:S04]  /*47580*/  LDL.LU R39, [R1+0x14b8] ;  /* 0x0014b80001277983 */ /* 0x002f280000300800 */
[----:B------:R-:W4:Y:S01]  /*47590*/  LDL.LU R38, [R1+0x14c4] ;  /* 0x0014c40001267983 */ /* 0x000f220000300800 */
[----:B------:R-:W-:-:S03]  /*475a0*/  IADD3 R55, P2, R55, R252, RZ ;  /* 0x000000fc37377210 */ /* 0x000fc60007f5e0ff */
[----:B------:R1:W-:Y:S02]  /*475b0*/  LDGSTS.E [R3+0x1800], [R36.64], P1 ;  /* 0x0180000024037fae */ /* 0x0003e40008921848 */
[----:B------:R-:W-:Y:S02]  /*475c0*/  IMAD.X R56, R56, 0x1, R2, P2 ;  /* 0x0000000138387824 */ /* 0x000fe400010e0602 */
[----:B------:R-:W-:Y:S04]  /*475d0*/  STL [R1+0x154c], R55 ;  /* 0x00154c3701007387 */ /* 0x000fe80000100800 */
[----:B------:R1:W-:Y:S02]  /*475e0*/  STL [R1+0x1540], R56 ;  /* 0x0015403801007387 */ /* 0x0003e40000100800 */
[----:B-1----:R-:W-:Y:S01]  /*475f0*/  IMAD.MOV.U32 R36, RZ, RZ, R55 ;  /* 0x000000ffff247224 */ /* 0x002fe200078e0037 */
[----:B------:R-:W-:-:S02]  /*47600*/  IADD3 R42, P3, R42, R252, RZ ;  /* 0x000000fc2a2a7210 */ /* 0x000fc40007f7e0ff */
[----:B------:R-:W-:Y:S02]  /*47610*/  MOV R37, R56 ;  /* 0x0000003800257202 */ /* 0x000fe40000000f00 */
[----:B------:R-:W-:Y:S01]  /*47620*/  IADD3.X R43, R43, R2, RZ, P3, !PT ;  /* 0x000000022b2b7210 */ /* 0x000fe20001ffe4ff */
[----:B------:R-:W-:Y:S04]  /*47630*/  STL [R1+0x1544], R42 ;  /* 0x0015442a01007387 */ /* 0x000fe80000100800 */
[----:B------:R1:W-:Y:S04]  /*47640*/  STL [R1+0x1538], R43 ;  /* 0x0015382b01007387 */ /* 0x0003e80000100800 */
[----:B------:R-:W4:Y:S04]  /*47650*/  LDL.LU R56, [R1+0x1490] ;  /* 0x0014900001387983 */ /* 0x000f280000300800 */
[----:B------:R1:W-:Y:S04]  /*47660*/  LDGSTS.E [R3+0x1a00], [R36.64], P1 ;  /* 0x01a0000024037fae */ /* 0x0003e80008921848 */
[----:B------:R-:W4:Y:S01]  /*47670*/  LDL.LU R55, [R1+0x14bc] ;  /* 0x0014bc0001377983 */ /* 0x000f220000300800 */
[----:B-1----:R-:W-:Y:S01]  /*47680*/  MOV R37, R43 ;  /* 0x0000002b00257202 */ /* 0x002fe20000000f00 */
        /* <DEDUP_REMOVED lines=9> */
[----:B------:R-:W-:Y:S01]  /*47720*/  IMAD.X R50, R50, 0x1, R2, P3 ;  /* 0x0000000132327824 */ /* 0x000fe200018e0602 */
[----:B---3--:R-:W-:Y:S01]  /*47730*/  IADD3 R45, P4, R45, R252, RZ ;  /* 0x000000fc2d2d7210 */ /* 0x008fe20007f9e0ff */
[----:B------:R-:W-:Y:S01]  /*47740*/  STL [R1+0x153c], R49 ;  /* 0x00153c3101007387 */ /* 0x000fe20000100800 */
[----:B------:R-:W-:Y:S02]  /*47750*/  IMAD.MOV.U32 R36, RZ, RZ, R49 ;  /* 0x000000ffff247224 */ /* 0x000fe400078e0031 */
[----:B------:R-:W-:Y:S01]  /*47760*/  IADD3.X R48, R48, R2, RZ, P4, !PT ;  /* 0x0000000230307210 */ /* 0x000fe200027fe4ff */
[----:B------:R1:W-:Y:S01]  /*47770*/  STL [R1+0x1510], R50 ;  /* 0x0015103201007387 */ /* 0x0003e20000100800 */
[----:B------:R-:W-:-:S03]  /*47780*/  MOV R37, R50 ;  /* 0x0000003200257202 */ /* 0x000fc60000000f00 */
        /* <DEDUP_REMOVED lines=11> */
[----:B------:R-:W-:Y:S01]  /*47840*/  IMAD.X R47, R47, 0x1, R2, P1 ;  /* 0x000000012f2f7824 */ /* 0x000fe200008e0602 */
[----:B------:R-:W-:Y:S01]  /*47850*/  IADD3 R38, P3, R38, R252, RZ ;  /* 0x000000fc26267210 */ /* 0x000fe20007f7e0ff */
[----:B------:R-:W-:Y:S01]  /*47860*/  STL [R1+0x14cc], R44 ;  /* 0x0014cc2c01007387 */ /* 0x000fe20000100800 */
[----:B-1----:R-:W-:Y:S02]  /*47870*/  IMAD.MOV.U32 R36, RZ, RZ, R44 ;  /* 0x000000ffff247224 */ /* 0x002fe400078e002c */
[----:B------:R-:W-:Y:S01]  /*47880*/  IADD3.X R39, R39, R2, RZ, P3, !PT ;  /* 0x0000000227277210 */ /* 0x000fe20001ffe4ff */
[----:B------:R1:W-:Y:S01]  /*47890*/  STL [R1+0x14c0], R47 ;  /* 0x0014c02f01007387 */ /* 0x0003e20000100800 */
[----:B------:R-:W-:-:S03]  /*478a0*/  MOV R37, R47 ;  /* 0x0000002f00257202 */ /* 0x000fc60000000f00 */
[----:B------:R-:W-:Y:S04]  /*478b0*/  STL [R1+0x14c4], R38 ;  /* 0x0014c42601007387 */ /* 0x000fe80000100800 */
[----:B------:R4:W-:Y:S04]  /*478c0*/  STL [R1+0x14b8], R39 ;  /* 0x0014b82701007387 */ /* 0x0009e80000100800 */
[----:B-1----:R-:W2:Y:S01]  /*478d0*/  LDL.LU R47, [R1+0x1410] ;  /* 0x00141000012f7983 */ /* 0x002ea20000300800 */
[----:B------:R-:W-:-:S03]  /*478e0*/  ISETP.GT.AND P1, PT, R0, 0xb, PT ;  /* 0x0000000b0000780c */ /* 0x000fc60003f24270 */
[----:B------:R1:W-:Y:S04]  /*478f0*/  LDGSTS.E [R3+0x3a00], [R36.64], P2 ;  /* 0x03a0000024037fae */ /* 0x0003e80009121848 */
[----:B------:R-:W2:Y:S01]  /*47900*/  LDL.LU R44, [R1+0x143c] ;  /* 0x00143c00012c7983 */ /* 0x000ea20000300800 */
[----:B-1----:R-:W-:Y:S01]  /*47910*/  IMAD.MOV.U32 R36, RZ, RZ, R38 ;  /* 0x000000ffff247224 */ /* 0x002fe200078e0026 */
[----:B------:R-:W-:Y:S02]  /*47920*/  MOV R37, R39 ;  /* 0x0000002700257202 */ /* 0x000fe40000000f00 */
[----:B----4-:R-:W2:Y:S04]  /*47930*/  LDL.LU R39, [R1+0x13c8] ;  /* 0x0013c80001277983 */ /* 0x010ea80000300800 */
[----:B------:R-:W2:Y:S01]  /*47940*/  LDL.LU R38, [R1+0x13d4] ;  /* 0x0013d40001267983 */ /* 0x000ea20000300800 */
[----:B------:R-:W-:-:S03]  /*47950*/  IADD3 R55, P3, R55, R252, RZ ;  /* 0x000000fc37377210 */ /* 0x000fc60007f7e0ff */
[----:B------:R1:W-:Y:S02]  /*47960*/  LDGSTS.E [R3+0x3c00], [R36.64], P2 ;  /* 0x03c0000024037fae */ /* 0x0003e40009121848 */
[----:B------:R-:W-:Y:S01]  /*47970*/  IMAD.X R56, R56, 0x1, R2, P3 ;  /* 0x0000000138387824 */ /* 0x000fe200018e0602 */
[----:B-1----:R-:W-:Y:S02]  /*47980*/  SEL R36, RZ, 0x4, !P1 ;  /* 0x00000004ff247807 */ /* 0x002fe40004800000 */
[----:B------:R-:W-:Y:S02]  /*47990*/  IADD3 R42, P4, R42, R252, RZ ;  /* 0x000000fc2a2a7210 */ /* 0x000fe40007f9e0ff */
[----:B------:R-:W-:Y:S02]  /*479a0*/  SEL R36, R36, RZ, !P0 ;  /* 0x000000ff24247207 */ /* 0x000fe40004000000 */
[----:B------:R-:W-:Y:S01]  /*479b0*/  IADD3.X R43, R43, R2, RZ, P4, !PT ;  /* 0x000000022b2b7210 */ /* 0x000fe200027fe4ff */
[----:B------:R-:W-:Y:S01]  /*479c0*/  STL [R1+0x14bc], R55 ;  /* 0x0014bc3701007387 */ /* 0x000fe20000100800 */
[----:B------:R-:W-:Y:S01]  /*479d0*/  ISETP.NE.U32.AND P1, PT, R36, RZ, PT ;  /* 0x000000ff2400720c */ /* 0x000fe20003f25070 */
[----:B------:R-:W-:Y:S01]  /*479e0*/  IMAD.MOV.U32 R36, RZ, RZ, R55 ;  /* 0x000000ffff247224 */ /* 0x000fe200078e0037 */
[----:B------:R-:W-:Y:S01]  /*479f0*/  MOV R37, R56 ;  /* 0x0000003800257202 */ /* 0x000fe20000000f00 */
[----:B------:R1:W-:Y:S04]  /*47a00*/  STL [R1+0x1490], R56 ;  /* 0x0014903801007387 */ /* 0x0003e80000100800 */
        /* <DEDUP_REMOVED lines=12> */
[----:B------:R-:W-:Y:S01]  /*47ad0*/  STL [R1+0x144c], R49 ;  /* 0x00144c3101007387 */ /* 0x000fe20000100800 */
[----:B-1----:R-:W-:Y:S01]  /*47ae0*/  IMAD.MOV.U32 R36, RZ, RZ, R49 ;  /* 0x000000ffff247224 */ /* 0x002fe200078e0031 */
[----:B------:R-:W-:Y:S02]  /*47af0*/  IADD3 R45, P3, R45, R252, RZ ;  /* 0x000000fc2d2d7210 */ /* 0x000fe40007f7e0ff */
[----:B------:R1:W-:Y:S02]  /*47b00*/  STL [R1+0x1440], R50 ;  /* 0x0014403201007387 */ /* 0x0003e40000100800 */
[----:B------:R-:W-:Y:S02]  /*47b10*/  IADD3.X R48, R48, R2, RZ, P3, !PT ;  /* 0x0000000230307210 */ /* 0x000fe40001ffe4ff */
[----:B------:R-:W-:Y:S01]  /*47b20*/  STL [R1+0x1444], R45 ;  /* 0x0014442d01007387 */ /* 0x000fe20000100800 */
[----:B------:R-:W-:-:S03]  /*47b30*/  MOV R37, R50 ;  /* 0x0000003200257202 */ /* 0x000fc60000000f00 */
[----:B------:R3:W-:Y:S04]  /*47b40*/  STL [R1+0x1438], R48 ;  /* 0x0014383001007387 */ /* 0x0007e80000100800 */
[----:B-1----:R-:W4:Y:S04]  /*47b50*/  LDL.LU R50, [R1+0x1370] ;  /* 0x0013700001327983 */ /* 0x002f280000300800 */
[----:B------:R-:W4:Y:S04]  /*47b60*/  LDL.LU R49, [R1+0x13bc] ;  /* 0x0013bc0001317983 */ /* 0x000f280000300800 */
[----:B------:R1:W-:Y:S02]  /*47b70*/  LDGSTS.E [R3+0x5a00], [R36.64], P1 ;  /* 0x05a0000024037fae */ /* 0x0003e40008921848 */
[----:B-1----:R-:W-:Y:S01]  /*47b80*/  MOV R37, R48 ;  /* 0x0000003000257202 */ /* 0x002fe20000000f00 */
[----:B------:R-:W-:Y:S01]  /*47b90*/  IMAD.MOV.U32 R36, RZ, RZ, R45 ;  /* 0x000000ffff247224 */ /* 0x000fe200078e002d */
[----:B---3--:R-:W4:Y:S04]  /*47ba0*/  LDL.LU R48, [R1+0x1348] ;  /* 0x0013480001307983 */ /* 0x008f280000300800 */
        /* <DEDUP_REMOVED lines=8> */
[----:B------:R-:W-:Y:S01]  /*47c30*/  STL [R1+0x143c], R44 ;  /* 0x00143c2c01007387 */ /* 0x000fe20000100800 */
[----:B------:R-:W-:Y:S01]  /*47c40*/  IMAD.MOV.U32 R36, RZ, RZ, R44 ;  /* 0x000000ffff247224 */ /* 0x000fe200078e002c */
[----:B------:R-:W-:Y:S02]  /*47c50*/  IADD3 R38, P4, R38, R252, RZ ;  /* 0x000000fc26267210 */ /* 0x000fe40007f9e0ff */
[----:B------:R1:W-:Y:S02]  /*47c60*/  STL [R1+0x1410], R47 ;  /* 0x0014102f01007387 */ /* 0x0003e40000100800 */
[----:B------:R-:W-:Y:S02]  /*47c70*/  IADD3.X R39, R39, R2, RZ, P4, !PT ;  /* 0x0000000227277210 */ /* 0x000fe400027fe4ff */
[----:B------:R-:W-:Y:S01]  /*47c80*/  STL [R1+0x13d4], R38 ;  /* 0x0013d42601007387 */ /* 0x000fe20000100800 */
[----:B------:R-:W-:-:S03]  /*47c90*/  MOV R37, R47 ;  /* 0x0000002f00257202 */ /* 0x000fc60000000f00 */
[----:B------:R2:W-:Y:S04]  /*47ca0*/  STL [R1+0x13c8], R39 ;  /* 0x0013c82701007387 */ /* 0x0005e80000100800 */
[----:B-1----:R-:W3:Y:S04]  /*47cb0*/  LDL.LU R47, [R1+0x1340] ;  /* 0x00134000012f7983 */ /* 0x002ee80000300800 */
[----:B------:R-:W3:Y:S04]  /*47cc0*/  LDL.LU R44, [R1+0x134c] ;  /* 0x00134c00012c7983 */ /* 0x000ee80000300800 */
[----:B------:R1:W-:Y:S02]  /*47cd0*/  LDGSTS.E [R3+0x5e00], [R36.64], P1 ;  /* 0x05e0000024037fae */ /* 0x0003e40008921848 */
[----:B-1----:R-:W-:Y:S01]  /*47ce0*/  MOV R37, R39 ;  /* 0x0000002700257202 */ /* 0x002fe20000000f00 */
[----:B------:R-:W-:Y:S01]  /*47cf0*/  IMAD.MOV.U32 R36, RZ, RZ, R38 ;  /* 0x000000ffff247224 */ /* 0x000fe200078e0026 */
[----:B--2---:R-:W2:Y:S04]  /*47d00*/  LDL.LU R39, [R1+0x1338] ;  /* 0x0013380001277983 */ /* 0x004ea80000300800 */
[----:B------:R-:W2:Y:S01]  /*47d10*/  LDL.LU R38, [R1+0x1344] ;  /* 0x0013440001267983 */ /* 0x000ea20000300800 */
[----:B------:R-:W-:-:S03]  /*47d20*/  IADD3 R55, P1, R55, R252, RZ ;  /* 0x000000fc37377210 */ /* 0x000fc60007f3e0ff */
[----:B------:R1:W-:Y:S02]  /*47d30*/  LDGSTS.E [R3+0x7800], [R36.64], P2 ;  /* 0x0780000024037fae */ /* 0x0003e40009121848 */
[----:B------:R-:W-:Y:S02]  /*47d40*/  IMAD.X R56, R56, 0x1, R2, P1 ;  /* 0x0000000138387824 */ /* 0x000fe400008e0602 */
[----:B------:R-:W-:Y:S04]  /*47d50*/  STL [R1+0x13cc], R55 ;  /* 0x0013cc3701007387 */ /* 0x000fe80000100800 */
[----:B------:R1:W-:Y:S02]  /*47d60*/  STL [R1+0x13c0], R56 ;  /* 0x0013c03801007387 */ /* 0x0003e40000100800 */
[----:B-1----:R-:W-:Y:S01]  /*47d70*/  IMAD.MOV.U32 R36, RZ, RZ, R55 ;  /* 0x000000ffff247224 */ /* 0x002fe200078e0037 */
[----:B------:R-:W-:-:S05]  /*47d80*/  MOV R37, R56 ;  /* 0x0000003800257202 */ /* 0x000fca0000000f00 */
[----:B------:R1:W-:Y:S01]  /*47d90*/  LDGSTS.E [R3+0x7a00], [R36.64], P2 ;  /* 0x07a0000024037fae */ /* 0x0003e20009121848 */
[----:B------:R-:W-:-:S04]  /*47da0*/  IADD3 R42, P3, R42, R252, RZ ;  /* 0x000000fc2a2a7210 */ /* 0x000fc80007f7e0ff */
[----:B------:R-:W-:Y:S01]  /*47db0*/  IADD3.X R43, R43, R2, RZ, P3, !PT ;  /* 0x000000022b2b7210 */ /* 0x000fe20001ffe4ff */
[----:B------:R-:W-:Y:S04]  /*47dc0*/  STL [R1+0x13c4], R42 ;  /* 0x0013c42a01007387 */ /* 0x000fe80000100800 */
[----:B------:R1:W-:Y:S02]  /*47dd0*/  STL [R1+0x13b8], R43 ;  /* 0x0013b82b01007387 */ /* 0x0003e40000100800 */
[----:B-1----:R-:W-:Y:S02]  /*47de0*/  MOV R37, R43 ;  /* 0x0000002b00257202 */ /* 0x002fe40000000f00 */
[----:B------:R-:W2:Y:S01]  /*47df0*/  LDL.LU R56, [R1+0x12f0] ;  /* 0x0012f00001387983 */ /* 0x000ea20000300800 */
[----:B------:R-:W-:-:S03]  /*47e00*/  IMAD.MOV.U32 R36, RZ, RZ, R42 ;  /* 0x000000ffff247224 */ /* 0x000fc600078e002a */
[----:B------:R-:W2:Y:S04]  /*47e10*/  LDL.LU R55, [R1+0x133c] ;  /* 0x00133c0001377983 */ /* 0x000ea80000300800 */
        /* <DEDUP_REMOVED lines=9> */
[----:B------:R-:W-:Y:S01]  /*47eb0*/  STL [R1+0x13bc], R49 ;  /* 0x0013bc3101007387 */ /* 0x000fe20000100800 */
[----:B------:R-:W-:-:S03]  /*47ec0*/  IMAD.MOV.U32 R36, RZ, RZ, R49 ;  /* 0x000000ffff247224 */ /* 0x000fc600078e0031 */
[----:B------:R-:W-:Y:S01]  /*47ed0*/  MOV R37, R50 ;  /* 0x0000003200257202 */ /* 0x000fe20000000f00 */
[----:B------:R1:W-:Y:S04]  /*47ee0*/  STL [R1+0x1370], R50 ;  /* 0x0013703201007387 */ /* 0x0003e80000100800 */
[----:B------:R4:W-:Y:S01]  /*47ef0*/  LDGSTS.E [R3+0x7e00], [R36.64], P2 ;  /* 0x07e0000024037fae */ /* 0x0009e20009121848 */
[----:B------:R-:W-:-:S04]  /*47f00*/  IADD3 R45, P4, R45, R252, RZ ;  /* 0x000000fc2d2d7210 */ /* 0x000fc80007f9e0ff */
[----:B------:R-:W-:Y:S01]  /*47f10*/  IADD3.X R48, R48, R2, RZ, P4, !PT ;  /* 0x0000000230307210 */ /* 0x000fe200027fe4ff */
[----:B------:R-:W-:Y:S04]  /*47f20*/  STL [R1+0x1354], R45 ;  /* 0x0013542d01007387 */ /* 0x000fe80000100800 */
[----:B------:R1:W-:Y:S01]  /*47f30*/  STL [R1+0x1348], R48 ;  /* 0x0013483001007387 */ /* 0x0003e20000100800 */
[----:B----4-:R-:W-:-:S03]  /*47f40*/  MOV R37, R48 ;  /* 0x0000003000257202 */ /* 0x010fc60000000f00 */
[----:B-1----:R-:W4:Y:S01]  /*47f50*/  LDL.LU R50, [R1+0x12c0] ;  /* 0x0012c00001327983 */ /* 0x002f220000300800 */
[----:B------:R-:W-:-:S03]  /*47f60*/  IMAD.MOV.U32 R36, RZ, RZ, R45 ;  /* 0x000000ffff247224 */ /* 0x000fc600078e002d */
[----:B------:R-:W4:Y:S04]  /*47f70*/  LDL.LU R49, [R1+0x12cc] ;  /* 0x0012cc0001317983 */ /* 0x000f280000300800 */
[----:B------:R-:W4:Y:S04]  /*47f80*/  LDL.LU R48, [R1+0x12b8] ;  /* 0x0012b80001307983 */ /* 0x000f280000300800 */
[----:B------:R-:W4:Y:S04]  /*47f90*/  LDL.LU R45, [R1+0x12c4] ;  /* 0x0012c400012d7983 */ /* 0x000f280000300800 */
[----:B------:R1:W-:Y:S01]  /*47fa0*/  LDGSTS.E [R3+0x9800], [R36.64], P1 ;  /* 0x0980000024037fae */ /* 0x0003e20008921848 */
[----:B---3--:R-:W-:-:S05]  /*47fb0*/  IADD3 R44, P2, R44, R252, RZ ;  /* 0x000000fc2c2c7210 */ /* 0x008fca0007f5e0ff */
[----:B------:R-:W-:Y:S01]  /*47fc0*/  IMAD.X R47, R47, 0x1, R2, P2 ;  /* 0x000000012f2f7824 */ /* 0x000fe200010e0602 */
[----:B------:R-:W-:Y:S01]  /*47fd0*/  STL [R1+0x134c], R44 ;  /* 0x00134c2c01007387 */ /* 0x000fe20000100800 */
[----:B-1----:R-:W-:-:S03]  /*47fe0*/  IMAD.MOV.U32 R36, RZ, RZ, R44 ;  /* 0x000000ffff247224 */ /* 0x002fc600078e002c */
[----:B------:R-:W-:Y:S01]  /*47ff0*/  MOV R37, R47 ;  /* 0x0000002f00257202 */ /* 0x000fe20000000f00 */
[----:B------:R1:W-:Y:S01]  /*48000*/  STL [R1+0x1340], R47 ;  /* 0x0013402f01007387 */ /* 0x0003e20000100800 */
[----:B--2---:R-:W-:-:S03]  /*48010*/  IADD3 R38, P3, R38, R252, RZ ;  /* 0x000000fc26267210 */ /* 0x004fc60007f7e0ff */
[----:B------:R2:W-:Y:S01]  /*48020*/  LDGSTS.E [R3+0x9a00], [R36.64], P1 ;  /* 0x09a0000024037fae */ /* 0x0005e20008921848 */
[----:B------:R-:W-:-:S03]  /*48030*/  IADD3.X R39, R39, R2, RZ, P3, !PT ;  /* 0x0000000227277210 */ /* 0x000fc60001ffe4ff */
[----:B------:R-:W-:Y:S04]  /*48040*/  STL [R1+0x1344], R38 ;  /* 0x0013442601007387 */ /* 0x000fe80000100800 */
[----:B------:R3:W-:Y:S04]  /*48050*/  STL [R1+0x1338], R39 ;  /* 0x0013382701007387 */ /* 0x0007e80000100800 */
[----:B-1----:R-:W4:Y:S01]  /*48060*/  LDL.LU R47, [R1+0x1270] ;  /* 0x00127000012f7983 */ /* 0x002f220000300800 */
[----:B--2---:R-:W-:Y:S01]  /*48070*/  IMAD.MOV.U32 R36, RZ, RZ, R38 ;  /* 0x000000ffff247224 */ /* 0x004fe200078e0026 */
[----:B------:R-:W-:-:S02]  /*48080*/  MOV R37, R39 ;  /* 0x0000002700257202 */ /* 0x000fc40000000f00 */
[----:B------:R-:W2:Y:S01]  /*48090*/  LDL.LU R44, [R1+0x12bc] ;  /* 0x0012bc00012c7983 */ /* 0x000ea20000300800 */
[----:B------:R-:W-:-:S03]  /*480a0*/  ISETP.GT.AND P2, PT, R0, 0x17, PT ;  /* 0x000000170000780c */ /* 0x000fc60003f44270 */
[----:B---3--:R-:W3:Y:S04]  /*480b0*/  LDL.LU R39, [R1+0x1248] ;  /* 0x0012480001277983 */ /* 0x008ee80000300800 */
[----:B------:R-:W3:Y:S04]  /*480c0*/  LDL.LU R38, [R1+0x1254] ;  /* 0x0012540001267983 */ /* 0x000ee80000300800 */
[----:B------:R1:W-:Y:S02]  /*480d0*/  LDGSTS.E [R3+0x9c00], [R36.64], P1 ;  /* 0x09c0000024037fae */ /* 0x0003e40008921848 */
[----:B-1----:R-:W-:-:S02]  /*480e0*/  SEL R36, RZ, 0x4, !P2 ;  /* 0x00000004ff247807 */ /* 0x002fc40005000000 */
[----:B------:R-:W-:Y:S02]  /*480f0*/  IADD3 R55, P3, R55, R252, RZ ;  /* 0x000000fc37377210 */ /* 0x000fe40007f7e0ff */
[----:B------:R-:W-:-:S03]  /*48100*/  SEL R36, R36, RZ, !P0 ;  /* 0x000000ff24247207 */ /* 0x000fc60004000000 */
[----:B------:R-:W-:Y:S01]  /*48110*/  IMAD.X R56, R56, 0x1, R2, P3 ;  /* 0x0000000138387824 */ /* 0x000fe200018e0602 */
[----:B------:R-:W-:Y:S01]  /*48120*/  IADD3 R42, P4, R42, R252, RZ ;  /* 0x000000fc2a2a7210 */ /* 0x000fe20007f9e0ff */
[----:B------:R-:W-:Y:S01]  /*48130*/  STL [R1+0x133c], R55 ;  /* 0x00133c3701007387 */ /* 0x000fe20000100800 */
[----:B------:R-:W-:Y:S02]  /*48140*/  ISETP.NE.U32.AND P2, PT, R36, RZ, PT ;  /* 0x000000ff2400720c */ /* 0x000fe40003f45070 */
[----:B------:R-:W-:Y:S01]  /*48150*/  IADD3.X R43, R43, R2, RZ, P4, !PT ;  /* 0x000000022b2b7210 */ /* 0x000fe200027fe4ff */
[----:B------:R1:W-:Y:S01]  /*48160*/  STL [R1+0x12f0], R56 ;  /* 0x0012f03801007387 */ /* 0x0003e20000100800 */
[----:B------:R-:W-:Y:S01]  /*48170*/  IMAD.MOV.U32 R36, RZ, RZ, R55 ;  /* 0x000000ffff247224 */ /* 0x000fe200078e0037 */
[----:B------:R-:W-:Y:S02]  /*48180*/  MOV R37, R56 ;  /* 0x0000003800257202 */ /* 0x000fe40000000f00 */
        /* <DEDUP_REMOVED lines=12> */
[----:B------:R-:W-:Y:S01]  /*48250*/  IADD3 R45, P3, R45, R252, RZ ;  /* 0x000000fc2d2d7210 */ /* 0x000fe20007f7e0ff */
[----:B------:R-:W-:Y:S03]  /*48260*/  STL [R1+0x12cc], R49 ;  /* 0x0012cc3101007387 */ /* 0x000fe60000100800 */
[----:B------:R-:W-:Y:S01]  /*48270*/  IADD3.X R48, R48, R2, RZ, P3, !PT ;  /* 0x0000000230307210 */ /* 0x000fe20001ffe4ff */
[----:B------:R4:W-:Y:S01]  /*48280*/  STL [R1+0x12c0], R50 ;  /* 0x0012c03201007387 */ /* 0x0009e20000100800 */
[----:B-1----:R-:W-:Y:S01]  /*48290*/  IMAD.MOV.U32 R36, RZ, RZ, R49 ;  /* 0x000000ffff247224 */ /* 0x002fe200078e0031 */
[----:B------:R-:W-:Y:S02]  /*482a0*/  MOV R37, R50 ;  /* 0x0000003200257202 */ /* 0x000fe40000000f00 */
[----:B------:R-:W-:Y:S04]  /*482b0*/  STL [R1+0x12c4], R45 ;  /* 0x0012c42d01007387 */ /* 0x000fe80000100800 */
[----:B------:R1:W-:Y:S04]  /*482c0*/  STL [R1+0x12b8], R48 ;  /* 0x0012b83001007387 */ /* 0x0003e80000100800 */
[----:B----4-:R-:W4:Y:S04]  /*482d0*/  LDL.LU R50, [R1+0x11f0] ;  /* 0x0011f00001327983 */ /* 0x010f280000300800 */
[----:B------:R-:W4:Y:S04]  /*482e0*/  LDL.LU R49, [R1+0x123c] ;  /* 0x00123c0001317983 */ /* 0x000f280000300800 */
[----:B------:R1:W-:Y:S02]  /*482f0*/  LDGSTS.E [R3+0xba00], [R36.64], P2 ;  /* 0x0ba0000024037fae */ /* 0x0003e40009121848 */
[----:B-1----:R-:W-:Y:S01]  /*48300*/  MOV R37, R48 ;  /* 0x0000003000257202 */ /* 0x002fe20000000f00 */
[----:B------:R-:W-:Y:S01]  /*48310*/  IMAD.MOV.U32 R36, RZ, RZ, R45 ;  /* 0x000000ffff247224 */ /* 0x000fe200078e002d */
        /* <DEDUP_REMOVED lines=10> */
[----:B------:R-:W-:Y:S03]  /*483c0*/  STL [R1+0x12bc], R44 ;  /* 0x0012bc2c01007387 */ /* 0x000fe60000100800 */
        /* <DEDUP_REMOVED lines=784> */
[----:B------:R3:W-:Y:S01]  /*4b4d0*/  STL [R1+0xba8], R39 ;  /* 0x000ba82701007387 */ /* 0x0007e20000100800 */
[----:B------:R-:W-:-:S03]  /*4b4e0*/  ISETP.GT.AND P1, PT, R0, 0x6b, PT ;  /* 0x0000006b0000780c */ /* 0x000fc60003f24270 */
[----:B-1----:R-:W4:Y:S01]  /*4b4f0*/  LDL.LU R47, [R1+0xc30] ;  /* 0x000c3000012f7983 */ /* 0x002f220000300800 */
[----:B--2---:R-:W-:Y:S01]  /*4b500*/  IMAD.MOV.U32 R36, RZ, RZ, R38 ;  /* 0x000000ffff247224 */ /* 0x004fe200078e0026 */
[----:B------:R-:W-:Y:S02]  /*4b510*/  MOV R37, R39 ;  /* 0x0000002700257202 */ /* 0x000fe40000000f00 */
[----:B------:R-:W2:Y:S04]  /*4b520*/  LDL.LU R44, [R1+0xc34] ;  /* 0x000c3400012c7983 */ /* 0x000ea80000300800 */
        /* <DEDUP_REMOVED lines=105> */
[----:B------:R-:W-:Y:S02]  /*4bbc0*/  IMAD.X R47, R47, 0x1, R2, P2 ;  /* 0x000000012f2f7824 */ /* 0x000fe400010e0602 */
[----:B-1----:R-:W-:-:S03]  /*4bbd0*/  IMAD.MOV.U32 R36, RZ, RZ, R44 ;  /* 0x000000ffff247224 */ /* 0x002fc600078e002c */
[----:B------:R-:W-:Y:S01]  /*4bbe0*/  MOV R37, R47 ;  /* 0x0000002f00257202 */ /* 0x000fe20000000f00 */
[----:B------:R-:W-:Y:S04]  /*4bbf0*/  STL [R1+0xd24], R44 ;  /* 0x000d242c01007387 */ /* 0x000fe80000100800 */
[----:B------:R-:W-:Y:S04]  /*4bc00*/  STL [R1+0xd20], R47 ;  /* 0x000d202f01007387 */ /* 0x000fe80000100800 */
[----:B------:R1:W-:Y:S01]  /*4bc10*/  LDGSTS.E [R3+0x39a00], [R36.64], P1 ;  /* 0x39a0000024037fae */ /* 0x0003e20008921848 */
[----:B--2---:R-:W-:-:S04]  /*4bc20*/  IADD3 R38, P3, R38, R252, RZ ;  /* 0x000000fc26267210 */ /* 0x004fc80007f7e0ff */
[----:B------:R-:W-:Y:S01]  /*4bc30*/  IADD3.X R39, R39, R2, RZ, P3, !PT ;  /* 0x0000000227277210 */ /* 0x000fe20001ffe4ff */
[----:B------:R-:W-:Y:S04]  /*4bc40*/  STL [R1+0xd2c], R38 ;  /* 0x000d2c2601007387 */ /* 0x000fe80000100800 */
[----:B------:R2:W-:Y:S01]  /*4bc50*/  STL [R1+0xd28], R39 ;  /* 0x000d282701007387 */ /* 0x0005e20000100800 */
[----:B-1----:R-:W-:Y:S01]  /*4bc60*/  MOV R37, R39 ;  /* 0x0000002700257202 */ /* 0x002fe20000000f00 */
[----:B------:R-:W-:Y:S01]  /*4bc70*/  IMAD.MOV.U32 R36, RZ, RZ, R38 ;  /* 0x000000ffff247224 */ /* 0x000fe200078e0026 */
[----:B------:R-:W-:-:S04]  /*4bc80*/  ISETP.GT.AND P2, PT, R0, 0x77, PT ;  /* 0x000000770000780c */ /* 0x000fc80003f44270 */
[----:B------:R1:W-:Y:S04]  /*4bc90*/  LDGSTS.E [R3+0x39c00], [R36.64], P1 ;  /* 0x39c0000024037fae */ /* 0x0003e80008921848 */
[----:B--2---:R-:W3:Y:S04]  /*4bca0*/  LDL.LU R39, [R1+0xdb0] ;  /* 0x000db00001277983 */ /* 0x004ee80000300800 */
[----:B------:R-:W3:Y:S01]  /*4bcb0*/  LDL.LU R38, [R1+0xdb4] ;  /* 0x000db40001267983 */ /* 0x000ee20000300800 */
[----:B-1----:R-:W-:-:S03]  /*4bcc0*/  SEL R36, RZ, 0x4, !P2 ;  /* 0x00000004ff247807 */ /* 0x002fc60005000000 */
[----:B------:R-:W3:Y:S01]  /*4bcd0*/  LDL.LU R47, [R1+0xe18] ;  /* 0x000e1800012f7983 */ /* 0x000ee20000300800 */
[----:B------:R-:W-:-:S03]  /*4bce0*/  SEL R36, R36, RZ, !P0 ;  /* 0x000000ff24247207 */ /* 0x000fc60004000000 */
[----:B------:R-:W3:Y:S01]  /*4bcf0*/  LDL.LU R44, [R1+0xe1c] ;  /* 0x000e1c00012c7983 */ /* 0x000ee20000300800 */
[----:B------:R-:W-:-:S05]  /*4bd00*/  IADD3 R55, P3, R55, R252, RZ ;  /* 0x000000fc37377210 */ /* 0x000fca0007f7e0ff */
[----:B------:R-:W-:Y:S01]  /*4bd10*/  IMAD.X R56, R56, 0x1, R2, P3 ;  /* 0x0000000138387824 */ /* 0x000fe200018e0602 */
[----:B------:R-:W-:Y:S01]  /*4bd20*/  IADD3 R42, P4, R42, R252, RZ ;  /* 0x000000fc2a2a7210 */ /* 0x000fe20007f9e0ff */
[----:B------:R-:W-:Y:S03]  /*4bd30*/  STL [R1+0xd34], R55 ;  /* 0x000d343701007387 */ /* 0x000fe60000100800 */
[----:B------:R-:W-:Y:S01]  /*4bd40*/  IADD3.X R43, R43, R2, RZ, P4, !PT ;  /* 0x000000022b2b7210 */ /* 0x000fe200027fe4ff */
[----:B------:R-:W-:Y:S01]  /*4bd50*/  STL [R1+0xd30], R56 ;  /* 0x000d303801007387 */ /* 0x000fe20000100800 */
[----:B------:R-:W-:Y:S01]  /*4bd60*/  ISETP.NE.U32.AND P2, PT, R36, RZ, PT ;  /* 0x000000ff2400720c */ /* 0x000fe20003f45070 */
[----:B------:R-:W-:Y:S02]  /*4bd70*/  IMAD.MOV.U32 R36, RZ, RZ, R55 ;  /* 0x000000ffff247224 */ /* 0x000fe400078e0037 */
[----:B------:R-:W-:Y:S01]  /*4bd80*/  STL [R1+0xd9c], R42 ;  /* 0x000d9c2a01007387 */ /* 0x000fe20000100800 */
[----:B------:R-:W-:-:S03]  /*4bd90*/  MOV R37, R56 ;  /* 0x0000003800257202 */ /* 0x000fc60000000f00 */
[----:B------:R1:W-:Y:S04]  /*4bda0*/  STL [R1+0xd98], R43 ;  /* 0x000d982b01007387 */ /* 0x0003e80000100800 */
[----:B------:R-:W3:Y:S04]  /*4bdb0*/  LDL.LU R59, [R1+0xe20] ;  /* 0x000e2000013b7983 */ /* 0x000ee80000300800 */
        /* <DEDUP_REMOVED lines=12> */
[----:B------:R4:W-:Y:S04]  /*4be80*/  STL [R1+0xda0], R50 ;  /* 0x000da03201007387 */ /* 0x0009e80000100800 */
[----:B------:R-:W-:Y:S04]  /*4be90*/  STL [R1+0xdac], R45 ;  /* 0x000dac2d01007387 */ /* 0x000fe80000100800 */
[----:B------:R4:W-:Y:S04]  /*4bea0*/  STL [R1+0xda8], R48 ;  /* 0x000da83001007387 */ /* 0x0009e80000100800 */
[----:B------:R-:W2:Y:S04]  /*4beb0*/  LDL.LU R56, [R1+0xe30] ;  /* 0x000e300001387983 */ /* 0x000ea80000300800 */
[----:B------:R-:W2:Y:S01]  /*4bec0*/  LDL.LU R55, [R1+0xe34] ;  /* 0x000e340001377983 */ /* 0x000ea20000300800 */
[----:B-1----:R-:W-:Y:S01]  /*4bed0*/  MOV R37, R50 ;  /* 0x0000003200257202 */ /* 0x002fe20000000f00 */
[----:B------:R-:W-:-:S02]  /*4bee0*/  IMAD.MOV.U32 R36, RZ, RZ, R49 ;  /* 0x000000ffff247224 */ /* 0x000fc400078e0031 */
[----:B----4-:R-:W2:Y:S04]  /*4bef0*/  LDL.LU R50, [R1+0xe98] ;  /* 0x000e980001327983 */ /* 0x010ea80000300800 */
[----:B------:R-:W2:Y:S04]  /*4bf00*/  LDL.LU R49, [R1+0xe9c] ;  /* 0x000e9c0001317983 */ /* 0x000ea80000300800 */
[----:B------:R1:W-:Y:S01]  /*4bf10*/  LDGSTS.E [R3+0x3ba00], [R36.64], P2 ;  /* 0x3ba0000024037fae */ /* 0x0003e20009121848 */
[----:B------:R-:W-:Y:S02]  /*4bf20*/  ISETP.GT.AND P1, PT, R0, 0x7b, PT ;  /* 0x0000007b0000780c */ /* 0x000fe40003f24270 */
[----:B-1----:R-:W-:Y:S01]  /*4bf30*/  MOV R37, R48 ;  /* 0x0000003000257202 */ /* 0x002fe20000000f00 */
[----:B------:R-:W-:Y:S01]  /*4bf40*/  IMAD.MOV.U32 R36, RZ, RZ, R45 ;  /* 0x000000ffff247224 */ /* 0x000fe200078e002d */
[----:B------:R-:W2:Y:S04]  /*4bf50*/  LDL.LU R48, [R1+0xea0] ;  /* 0x000ea00001307983 */ /* 0x000ea80000300800 */
[----:B------:R-:W2:Y:S04]  /*4bf60*/  LDL.LU R45, [R1+0xea4] ;  /* 0x000ea400012d7983 */ /* 0x000ea80000300800 */
[----:B------:R1:W-:Y:S02]  /*4bf70*/  LDGSTS.E [R3+0x3bc00], [R36.64], P2 ;  /* 0x3bc0000024037fae */ /* 0x0003e40009121848 */
[----:B-1----:R-:W-:-:S04]  /*4bf80*/  SEL R36, RZ, 0x4, !P1 ;  /* 0x00000004ff247807 */ /* 0x002fc80004800000 */
[----:B------:R-:W-:-:S04]  /*4bf90*/  SEL R36, R36, RZ, !P0 ;  /* 0x000000ff24247207 */ /* 0x000fc80004000000 */
[----:B------:R-:W-:Y:S02]  /*4bfa0*/  ISETP.NE.U32.AND P1, PT, R36, RZ, PT ;  /* 0x000000ff2400720c */ /* 0x000fe40003f25070 */
[----:B---3--:R-:W-:-:S05]  /*4bfb0*/  IADD3 R38, P3, R38, R252, RZ ;  /* 0x000000fc26267210 */ /* 0x008fca0007f7e0ff */
[----:B------:R-:W-:Y:S02]  /*4bfc0*/  IMAD.X R39, R39, 0x1, R2, P3 ;  /* 0x0000000127277824 */ /* 0x000fe400018e0602 */
[----:B------:R-:W-:-:S03]  /*4bfd0*/  IMAD.MOV.U32 R36, RZ, RZ, R38 ;  /* 0x000000ffff247224 */ /* 0x000fc600078e0026 */
[----:B------:R-:W-:Y:S02]  /*4bfe0*/  MOV R37, R39 ;  /* 0x0000002700257202 */ /* 0x000fe40000000f00 */
[----:B------:R-:W-:Y:S01]  /*4bff0*/  IADD3 R44, P4, R44, R252, RZ ;  /* 0x000000fc2c2c7210 */ /* 0x000fe20007f9e0ff */
[----:B------:R1:W-:Y:S03]  /*4c000*/  STL [R1+0xdb4], R38 ;  /* 0x000db42601007387 */ /* 0x0003e60000100800 */
[----:B------:R-:W-:Y:S01]  /*4c010*/  IADD3.X R47, R47, R2, RZ, P4, !PT ;  /* 0x000000022f2f7210 */ /* 0x000fe200027fe4ff */
[----:B------:R3:W-:Y:S04]  /*4c020*/  LDGSTS.E [R3+0x3be00], [R36.64], P2 ;  /* 0x3be0000024037fae */ /* 0x0007e80009121848 */
[----:B------:R3:W-:Y:S04]  /*4c030*/  STL [R1+0xdb0], R39 ;  /* 0x000db02701007387 */ /* 0x0007e80000100800 */
[----:B------:R-:W-:Y:S04]  /*4c040*/  STL [R1+0xe1c], R44 ;  /* 0x000e1c2c01007387 */ /* 0x000fe80000100800 */
[----:B-1----:R-:W4:Y:S01]  /*4c050*/  LDL.LU R38, [R1+0xeac] ;  /* 0x000eac0001267983 */ /* 0x002f220000300800 */
[----:B---3--:R-:W-:Y:S01]  /*4c060*/  IMAD.MOV.U32 R36, RZ, RZ, R44 ;  /* 0x000000ffff247224 */ /* 0x008fe200078e002c */
[----:B------:R-:W-:-:S02]  /*4c070*/  MOV R37, R47 ;  /* 0x0000002f00257202 */ /* 0x000fc40000000f00 */
[----:B------:R1:W-:Y:S04]  /*4c080*/  STL [R1+0xe18], R47 ;  /* 0x000e182f01007387 */ /* 0x0003e80000100800 */
[----:B------:R3:W-:Y:S04]  /*4c090*/  LDGSTS.E [R3+0x3d800], [R36.64], P1 ;  /* 0x3d80000024037fae */ /* 0x0007e80008921848 */
[----:B------:R-:W4:Y:S04]  /*4c0a0*/  LDL.LU R39, [R1+0xeb4] ;  /* 0x000eb40001277983 */ /* 0x000f280000300800 */
[----:B-1----:R-:W4:Y:S01]  /*4c0b0*/  LDL.LU R47, [R1+0xea8] ;  /* 0x000ea800012f7983 */ /* 0x002f220000300800 */
[----:B------:R-:W-:-:S03]  /*4c0c0*/  IADD3 R58, P2, R58, R252, RZ ;  /* 0x000000fc3a3a7210 */ /* 0x000fc60007f5e0ff */
[----:B------:R-:W4:Y:S02]  /*4c0d0*/  LDL.LU R44, [R1+0xeb0] ;  /* 0x000eb000012c7983 */ /* 0x000f240000300800 */
[----:B------:R-:W-:Y:S02]  /*4c0e0*/  IMAD.X R59, R59, 0x1, R2, P2 ;  /* 0x000000013b3b7824 */ /* 0x000fe400010e0602 */
[----:B---3--:R-:W-:-:S03]  /*4c0f0*/  IMAD.MOV.U32 R36, RZ, RZ, R58 ;  /* 0x000000ffff247224 */ /* 0x008fc600078e003a */
[----:B------:R-:W-:Y:S01]  /*4c100*/  MOV R37, R59 ;  /* 0x0000003b00257202 */ /* 0x000fe20000000f00 */
[----:B------:R-:W-:Y:S04]  /*4c110*/  STL [R1+0xe24], R58 ;  /* 0x000e243a01007387 */ /* 0x000fe80000100800 */
[----:B------:R-:W-:Y:S04]  /*4c120*/  STL [R1+0xe20], R59 ;  /* 0x000e203b01007387 */ /* 0x000fe80000100800 */
[----:B------:R1:W-:Y:S01]  /*4c130*/  LDGSTS.E [R3+0x3da00], [R36.64], P1 ;  /* 0x3da0000024037fae */ /* 0x0003e20008921848 */
[----:B------:R-:W-:-:S04]  /*4c140*/  IADD3 R42, P3, R42, R252, RZ ;  /* 0x000000fc2a2a7210 */ /* 0x000fc80007f7e0ff */
[----:B------:R-:W-:Y:S01]  /*4c150*/  IADD3.X R43, R43, R2, RZ, P3, !PT ;  /* 0x000000022b2b7210 */ /* 0x000fe20001ffe4ff */
[----:B------:R-:W-:Y:S04]  /*4c160*/  STL [R1+0xe2c], R42 ;  /* 0x000e2c2a01007387 */ /* 0x000fe80000100800 */
[----:B------:R3:W-:Y:S01]  /*4c170*/  STL [R1+0xe28], R43 ;  /* 0x000e282b01007387 */ /* 0x0007e20000100800 */
[----:B-1----:R-:W-:Y:S01]  /*4c180*/  MOV R37, R43 ;  /* 0x0000002b00257202 */ /* 0x002fe20000000f00 */
[----:B------:R-:W-:Y:S01]  /*4c190*/  IMAD.MOV.U32 R36, RZ, RZ, R42 ;  /* 0x000000ffff247224 */ /* 0x000fe200078e002a */
[----:B------:R-:W-:-:S04]  /*4c1a0*/  ISETP.GT.AND P2, PT, R0, 0x7f, PT ;  /* 0x0000007f0000780c */ /* 0x000fc80003f44270 */
[----:B------:R1:W-:Y:S04]  /*4c1b0*/  LDGSTS.E [R3+0x3dc00], [R36.64], P1 ;  /* 0x3dc0000024037fae */ /* 0x0003e80008921848 */
[----:B---3--:R-:W3:Y:S04]  /*4c1c0*/  LDL.LU R43, [R1+0xeb8] ;  /* 0x000eb800012b7983 */ /* 0x008ee80000300800 */
[----:B------:R-:W3:Y:S01]  /*4c1d0*/  LDL.LU R42, [R1+0xebc] ;  /* 0x000ebc00012a7983 */ /* 0x000ee20000300800 */
[----:B-1----:R-:W-:-:S04]  /*4c1e0*/  SEL R36, RZ, 0x4, !P2 ;  /* 0x00000004ff247807 */ /* 0x002fc80005000000 */
[----:B------:R-:W-:-:S04]  /*4c1f0*/  SEL R36, R36, RZ, !P0 ;  /* 0x000000ff24247207 */ /* 0x000fc80004000000 */
[----:B------:R-:W-:Y:S01]  /*4c200*/  ISETP.NE.U32.AND P2, PT, R36, RZ, PT ;  /* 0x000000ff2400720c */ /* 0x000fe20003f45070 */
[C---:B------:R-:W-:Y:S08]  /*4c210*/  HMMA.1688.F32.TF32 R244, R236.reuse, R62, R132 ;  /* 0x0000003eecf4723c */ /* 0x040ff00000081084 */
[----:B------:R-:W-:Y:S01]  /*4c220*/  HMMA.1688.F32.TF32 R232, R236, R66, R128 ;  /* 0x00000042ece8723c */ /* 0x000fe20000081080 */
[----:B--2---:R-:W-:-:S05]  /*4c230*/  IADD3 R55, P3, R55, R252, RZ ;  /* 0x000000fc37377210 */ /* 0x004fca0007f7e0ff */
[----:B------:R-:W-:Y:S01]  /*4c240*/  IMAD.X R56, R56, 0x1, R2, P3 ;  /* 0x0000000138387824 */ /* 0x000fe200018e0602 */
[----:B------:R-:W-:-:S03]  /*4c250*/  MOV R36, R55 ;  /* 0x0000003700247202 */ /* 0x000fc60000000f00 */
[----:B------:R-:W-:-:S05]  /*4c260*/  IMAD.MOV.U32 R37, RZ, RZ, R56 ;  /* 0x000000ffff257224 */ /* 0x000fca00078e0038 */
[----:B------:R1:W-:Y:S01]  /*4c270*/  LDGSTS.E [R3+0x3de00], [R36.64], P1 ;  /* 0x3de0000024037fae */ /* 0x0003e20008921848 */
[----:B------:R-:W-:-:S04]  /*4c280*/  IADD3 R49, P1, R49, R252, RZ ;  /* 0x000000fc31317210 */ /* 0x000fc80007f3e0ff */
[----:B------:R-:W-:Y:S01]  /*4c290*/  IADD3.X R50, R50, R2, RZ, P1, !PT ;  /* 0x0000000232327210 */ /* 0x000fe20000ffe4ff */
[----:B------:R-:W-:Y:S01]  /*4c2a0*/  STL [R1+0xe34], R55 ;  /* 0x000e343701007387 */ /* 0x000fe20000100800 */
[----:B-1----:R-:W-:-:S03]  /*4c2b0*/  MOV R36, R49 ;  /* 0x0000003100247202 */ /* 0x002fc60000000f00 */
[----:B------:R-:W-:Y:S01]  /*4c2c0*/  IMAD.MOV.U32 R37, RZ, RZ, R50 ;  /* 0x000000ffff257224 */ /* 0x000fe200078e0032 */
[----:B------:R-:W-:Y:S01]  /*4c2d0*/  STL [R1+0xe30], R56 ;  /* 0x000e303801007387 */ /* 0x000fe20000100800 */
[----:B------:R-:W-:-:S03]  /*4c2e0*/  IADD3 R45, P3, R45, R252, RZ ;  /* 0x000000fc2d2d7210 */ /* 0x000fc60007f7e0ff */
[----:B------:R-:W-:Y:S04]  /*4c2f0*/  STL [R1+0xe9c], R49 ;  /* 0x000e9c3101007387 */ /* 0x000fe80000100800 */
[----:B------:R-:W-:Y:S04]  /*4c300*/  STL [R1+0xe98], R50 ;  /* 0x000e983201007387 */ /* 0x000fe80000100800 */
[----:B------:R1:W-:Y:S04]  /*4c310*/  LDGSTS.E [R3+0x3f800], [R36.64], P2 ;  /* 0x3f80000024037fae */ /* 0x0003e80009121848 */
[----:B------:R2:W-:Y:S01]  /*4c320*/  STL [R1+0xea4], R45 ;  /* 0x000ea42d01007387 */ /* 0x0005e20000100800 */
[----:B-1----:R-:W-:-:S03]  /*4c330*/  MOV R36, R45 ;  /* 0x0000002d00247202 */ /* 0x002fc60000000f00 */
[----:B--2---:R-:W1:Y:S01]  /*4c340*/  S2R R45, SR_TID.X ;  /* 0x00000000002d7919 */ /* 0x004e620000002100 */
[----:B------:R-:W-:-:S04]  /*4c350*/  IMAD.X R48, R48, 0x1, R2, P3 ;  /* 0x0000000130307824 */ /* 0x000fc800018e0602 */
[----:B------:R-:W-:Y:S01]  /*4c360*/  IMAD.MOV.U32 R37, RZ, RZ, R48 ;  /* 0x000000ffff257224 */ /* 0x000fe200078e0030 */
[----:B------:R-:W-:Y:S04]  /*4c370*/  STL [R1+0xea0], R48 ;  /* 0x000ea03001007387 */ /* 0x000fe80000100800 */
[----:B------:R2:W-:Y:S01]  /*4c380*/  LDGSTS.E [R3+0x3fa00], [R36.64], P2 ;  /* 0x3fa0000024037fae */ /* 0x0005e20009121848 */
[----:B----4-:R-:W-:-:S04]  /*4c390*/  IADD3 R38, P1, R38, R252, RZ ;  /* 0x000000fc26267210 */ /* 0x010fc80007f3e0ff */
[----:B--2---:R-:W-:Y:S01]  /*4c3a0*/  MOV R36, R38 ;  /* 0x0000002600247202 */ /* 0x004fe20000000f00 */
[----:B------:R1:W-:Y:S02]  /*4c3b0*/  STL [R1+0xeac], R38 ;  /* 0x000eac2601007387 */ /* 0x0003e40000100800 */
[----:B-1----:R-:W-:Y:S02]  /*4c3c0*/  LOP3.LUT R38, R45, 0x7f, RZ, 0xc0, !PT ;  /* 0x0000007f2d267812 */ /* 0x002fe400078ec0ff */
[----:B------:R-:W-:Y:S02]  /*4c3d0*/  IADD3.X R47, R47, R2, RZ, P1, !PT ;  /* 0x000000022f2f7210 */ /* 0x000fe40000ffe4ff */
[----:B------:R-:W-:Y:S02]  /*4c3e0*/  ISETP.GE.AND P1, PT, R38, R0, PT ;  /* 0x000000002600720c */ /* 0x000fe40003f26270 */
[----:B------:R-:W-:Y:S02]  /*4c3f0*/  IADD3 R39, P3, R39, R252, RZ ;  /* 0x000000fc27277210 */ /* 0x000fe40007f7e0ff */
[----:B------:R-:W-:-:S03]  /*4c400*/  SEL R0, RZ, 0x4, P1 ;  /* 0x00000004ff007807 */ /* 0x000fc60000800000 */
[----:B------:R-:W-:Y:S01]  /*4c410*/  IMAD.X R44, R44, 0x1, R2, P3 ;  /* 0x000000012c2c7824 */ /* 0x000fe200018e0602 */
[----:B------:R1:W-:Y:S04]  /*4c420*/  STL [R1+0xea8], R47 ;  /* 0x000ea82f01007387 */ /* 0x0003e80000100800 */
[----:B------:R1:W-:Y:S04]  /*4c430*/  STL [R1+0xeb4], R39 ;  /* 0x000eb42701007387 */ /* 0x0003e80000100800 */
[----:B------:R1:W-:Y:S01]  /*4c440*/  STL [R1+0xeb0], R44 ;  /* 0x000eb02c01007387 */ /* 0x0003e20000100800 */
[----:B------:R-:W-:Y:S01]  /*4c450*/  SEL R0, R0, RZ, !P0 ;  /* 0x000000ff00007207 */ /* 0x000fe20004000000 */
[----:B------:R-:W-:-:S03]  /*4c460*/  IMAD.MOV.U32 R37, RZ, RZ, R47 ;  /* 0x000000ffff257224 */ /* 0x000fc600078e002f */
[----:B------:R-:W-:Y:S02]  /*4c470*/  ISETP.NE.U32.AND P0, PT, R0, RZ, PT ;  /* 0x000000ff0000720c */ /* 0x000fe40003f05070 */
[----:B------:R-:W-:Y:S01]  /*4c480*/  MOV R0, UR5 ;  /* 0x0000000500007c02 */ /* 0x000fe20008000f00 */
[----:B------:R2:W-:Y:S01]  /*4c490*/  LDGSTS.E [R3+0x3fc00], [R36.64], P2 ;  /* 0x3fc0000024037fae */ /* 0x0005e20009121848 */
[----:B---3--:R-:W-:-:S04]  /*4c4a0*/  IADD3 R42, P1, R42, UR7, RZ ;  /* 0x000000072a2a7c10 */ /* 0x008fc8000ff3e0ff */
[----:B------:R-:W-:Y:S01]  /*4c4b0*/  IADD3.X R43, R43, UR6, RZ, P1, !PT ;  /* 0x000000062b2b7c10 */ /* 0x000fe20008ffe4ff */
[----:B------:R1:W-:Y:S04]  /*4c4c0*/  STL [R1+0xebc], R42 ;  /* 0x000ebc2a01007387 */ /* 0x0003e80000100800 */
[----:B------:R1:W-:Y:S01]  /*4c4d0*/  STL [R1+0xeb8], R43 ;  /* 0x000eb82b01007387 */ /* 0x0003e20000100800 */
[----:B--2---:R-:W-:Y:S01]  /*4c4e0*/  MOV R36, R39 ;  /* 0x0000002700247202 */ /* 0x004fe20000000f00 */
[----:B------:R-:W-:Y:S02]  /*4c4f0*/  IMAD.MOV.U32 R37, RZ, RZ, R44 ;  /* 0x000000ffff257224 */ /* 0x000fe400078e002c */
[----:B------:R-:W-:-:S03]  /*4c500*/  IMAD R0, R0, 0x8000, R41 ;  /* 0x0000800000007824 */ /* 0x000fc600078e0229 */
[----:B------:R2:W-:Y:S02]  /*4c510*/  LDGSTS.E [R3+0x3fe00], [R36.64], P2 ;  /* 0x3fe0000024037fae */ /* 0x0005e40009121848 */
[----:B--2---:R-:W-:Y:S02]  /*4c520*/  IADD3 R3, R0, 0x100000, RZ ;  /* 0x0010000000037810 */ /* 0x004fe40007ffe0ff */
[----:B-1----:R-:W2:Y:S04]  /*4c530*/  LDL.LU R48, [R1+0xef8] ;  /* 0x000ef80001307983 */ /* 0x002ea80000300800 */
        /* <DEDUP_REMOVED lines=8> */
[----:B------:R-:W-:-:S02]  /*4c5c0*/  MOV R36, R42 ;  /* 0x0000002a00247202 */ /* 0x000fc40000000f00 */
[----:B------:R-:W4:Y:S04]  /*4c5d0*/  LDL.LU R43, [R1+0xff8] ;  /* 0x000ff800012b7983 */ /* 0x000f280000300800 */
[----:B------:R-:W4:Y:S04]  /*4c5e0*/  LDL.LU R42, [R1+0xffc] ;  /* 0x000ffc00012a7983 */ /* 0x000f280000300800 */
[----:B------:R-:W0:Y:S04]  /*4c5f0*/  LDGDEPBAR ;  /* 0x00000000000079af */ /* 0x000e280000000000 */
[----:B------:R1:W-:Y:S02]  /*4c600*/  LDGSTS.E [R3+-0x80000], [R36.64], P0 ;  /* 0x8000000024037fae */ /* 0x0003e40008121848 */
[----:B-1----:R-:W-:-:S02]  /*4c610*/  IADD3 R3, R0, 0x100000, RZ ;  /* 0x0010000000037810 */ /* 0x002fc40007ffe0ff */
[----:B---3--:R-:W-:-:S04]  /*4c620*/  IADD3 R38, P1, R38, UR7, RZ ;  /* 0x0000000726267c10 */ /* 0x008fc8000ff3e0ff */
[----:B--2---:R-:W-:Y:S01]  /*4c630*/  IADD3.X R48, R48, UR6, RZ, P1, !PT ;  /* 0x0000000630307c10 */ /* 0x004fe20008ffe4ff */
[----:B------:R-:W-:Y:S01]  /*4c640*/  STL [R1+0xefc], R38 ;  /* 0x000efc2601007387 */ /* 0x000fe20000100800 */
[----:B----4-:R-:W-:-:S03]  /*4c650*/  IADD3 R39, P1, R39, UR7, RZ ;  /* 0x0000000727277c10 */ /* 0x010fc6000ff3e0ff */
[----:B------:R1:W-:Y:S01]  /*4c660*/  STL [R1+0xef8], R48 ;  /* 0x000ef83001007387 */ /* 0x0003e20000100800 */
[----:B------:R-:W-:Y:S01]  /*4c670*/  MOV R36, R38 ;  /* 0x0000002600247202 */ /* 0x000fe20000000f00 */
[----:B------:R-:W-:Y:S01]  /*4c680*/  IMAD.MOV.U32 R37, RZ, RZ, R48 ;  /* 0x000000ffff257224 */ /* 0x000fe200078e0030 */
[----:B------:R-:W-:-:S04]  /*4c690*/  IADD3.X R47, R47, UR6, RZ, P1, !PT ;  /* 0x000000062f2f7c10 */ /* 0x000fc80008ffe4ff */
[----:B------:R2:W-:Y:S04]  /*4c6a0*/  LDGSTS.E [R3+-0x7f000], [R36.64], P0 ;  /* 0x8100000024037fae */ /* 0x0005e80008121848 */
[----:B-1----:R-:W3:Y:S04]  /*4c6b0*/  LDL.LU R48, [R1+0x1038] ;  /* 0x0010380001307983 */ /* 0x002ee80000300800 */
[----:B------:R-:W4:Y:S04]  /*4c6c0*/  LDL.LU R38, [R1+0x103c] ;  /* 0x00103c0001267983 */ /* 0x000f280000300800 */
[----:B------:R-:W-:Y:S01]  /*4c6d0*/  STL [R1+0xf3c], R39 ;  /* 0x000f3c2701007387 */ /* 0x000fe20000100800 */
[----:B--2---:R-:W-:Y:S01]  /*4c6e0*/  IMAD.MOV.U32 R37, RZ, RZ, R47 ;  /* 0x000000ffff257224 */ /* 0x004fe200078e002f */
[----:B------:R-:W-:-:S02]  /*4c6f0*/  MOV R36, R39 ;  /* 0x0000002700247202 */ /* 0x000fc40000000f00 */
[----:B------:R1:W-:Y:S01]  /*4c700*/  STL [R1+0xf38], R47 ;  /* 0x000f382f01007387 */ /* 0x0003e20000100800 */
[----:B------:R-:W-:-:S03]  /*4c710*/  IADD3 R44, P1, R44, UR7, RZ ;  /* 0x000000072c2c7c10 */ /* 0x000fc6000ff3e0ff */
[----:B------:R2:W-:Y:S04]  /*4c720*/  LDGSTS.E [R3+-0x7e000], [R36.64], P0 ;  /* 0x8200000024037fae */ /* 0x0005e80008121848 */
[----:B-1----:R-:W3:Y:S04]  /*4c730*/  LDL.LU R47, [R1+0x1078] ;  /* 0x00107800012f7983 */ /* 0x002ee80000300800 */
[----:B------:R-:W3:Y:S01]  /*4c740*/  LDL.LU R39, [R1+0x107c] ;  /* 0x00107c0001277983 */ /* 0x000ee20000300800 */
[----:B------:R-:W-:-:S03]  /*4c750*/  IADD3.X R50, R50, UR6, RZ, P1, !PT ;  /* 0x0000000632327c10 */ /* 0x000fc60008ffe4ff */
[----:B------:R-:W-:Y:S01]  /*4c760*/  STL [R1+0xf7c], R44 ;  /* 0x000f7c2c01007387 */ /* 0x000fe20000100800 */
[----:B--2---:R-:W-:Y:S01]  /*4c770*/  MOV R36, R44 ;  /* 0x0000002c00247202 */ /* 0x004fe20000000f00 */
[----:B------:R-:W-:Y:S02]  /*4c780*/  IMAD.MOV.U32 R37, RZ, RZ, R50 ;  /* 0x000000ffff257224 */ /* 0x000fe400078e0032 */
[----:B------:R1:W-:Y:S01]  /*4c790*/  STL [R1+0xf78], R50 ;  /* 0x000f783201007387 */ /* 0x0003e20000100800 */
[----:B------:R-:W-:-:S03]  /*4c7a0*/  IADD3 R45, P1, R45, UR7, RZ ;  /* 0x000000072d2d7c10 */ /* 0x000fc6000ff3e0ff */
[----:B------:R2:W-:Y:S04]  /*4c7b0*/  LDGSTS.E [R3+-0x7d000], [R36.64], P0 ;  /* 0x8300000024037fae */ /* 0x0005e80008121848 */
[----:B-1----:R-:W3:Y:S04]  /*4c7c0*/  LDL.LU R50, [R1+0xec0] ;  /* 0x000ec00001327983 */ /* 0x002ee80000300800 */
[----:B------:R-:W3:Y:S01]  /*4c7d0*/  LDL.LU R44, [R1+0xec4] ;  /* 0x000ec400012c7983 */ /* 0x000ee20000300800 */
[----:B------:R-:W-:Y:S02]  /*4c7e0*/  IADD3.X R49, R49, UR6, RZ, P1, !PT ;  /* 0x0000000631317c10 */ /* 0x000fe40008ffe4ff */
[----:B------:R-:W-:Y:S01]  /*4c7f0*/  IADD3 R42, P1, R42, UR7, RZ ;  /* 0x000000072a2a7c10 */ /* 0x000fe2000ff3e0ff */
[----:B------:R-:W-:Y:S01]  /*4c800*/  STL [R1+0xfbc], R45 ;  /* 0x000fbc2d01007387 */ /* 0x000fe20000100800 */
[----:B--2---:R-:W-:Y:S01]  /*4c810*/  MOV R36, R45 ;  /* 0x0000002d00247202 */ /* 0x004fe20000000f00 */
[----:B------:R-:W-:-:S02]  /*4c820*/  IMAD.MOV.U32 R37, RZ, RZ, R49 ;  /* 0x000000ffff257224 */ /* 0x000fc400078e0031 */
[----:B------:R1:W-:Y:S01]  /*4c830*/  STL [R1+0xfb8], R49 ;  /* 0x000fb83101007387 */ /* 0x0003e20000100800 */
[----:B------:R-:W-:-:S03]  /*4c840*/  IADD3.X R43, R43, UR6, RZ, P1, !PT ;  /* 0x000000062b2b7c10 */ /* 0x000fc60008ffe4ff */
[----:B------:R2:W-:Y:S04]  /*4c850*/  LDGSTS.E [R3+-0x7c000], [R36.64], P0 ;  /* 0x8400000024037fae */ /* 0x0005e80008121848 */
[----:B-1----:R-:W3:Y:S04]  /*4c860*/  LDL.LU R49, [R1+0xf00] ;  /* 0x000f000001317983 */ /* 0x002ee80000300800 */
[----:B------:R-:W3:Y:S01]  /*4c870*/  LDL.LU R45, [R1+0xf04] ;  /* 0x000f0400012d7983 */ /* 0x000ee20000300800 */
[----:B--2---:R-:W-:-:S03]  /*4c880*/  IMAD.MOV.U32 R37, RZ, RZ, R43 ;  /* 0x000000ffff257224 */ /* 0x004fc600078e002b */
[----:B------:R-:W-:Y:S01]  /*4c890*/  STL [R1+0xffc], R42 ;  /* 0x000ffc2a01007387 */ /* 0x000fe20000100800 */
[----:B------:R-:W-:-:S03]  /*4c8a0*/  MOV R36, R42 ;  /* 0x0000002a00247202 */ /* 0x000fc60000000f00 */
[----:B------:R1:W-:Y:S04]  /*4c8b0*/  STL [R1+0xff8], R43 ;  /* 0x000ff82b01007387 */ /* 0x0003e80000100800 */
[----:B------:R2:W-:Y:S04]  /*4c8c0*/  LDGSTS.E [R3+-0x7b000], [R36.64], P0 ;  /* 0x8500000024037fae */ /* 0x0005e80008121848 */
[----:B-1----:R-:W3:Y:S04]  /*4c8d0*/  LDL.LU R43, [R1+0xf40] ;  /* 0x000f4000012b7983 */ /* 0x002ee80000300800 */
[----:B------:R-:W3:Y:S01]  /*4c8e0*/  LDL.LU R42, [R1+0xf44] ;  /* 0x000f4400012a7983 */ /* 0x000ee20000300800 */
[----:B----4-:R-:W-:-:S04]  /*4c8f0*/  IADD3 R38, P1, R38, UR7, RZ ;  /* 0x0000000726267c10 */ /* 0x010fc8000ff3e0ff */
[----:B---3--:R-:W-:Y:S01]  /*4c900*/  IADD3.X R48, R48, UR6, RZ, P1, !PT ;  /* 0x0000000630307c10 */ /* 0x008fe20008ffe4ff */
[----:B------:R-:W-:Y:S01]  /*4c910*/  STL [R1+0x103c], R38 ;  /* 0x00103c2601007387 */ /* 0x000fe20000100800 */
[----:B--2---:R-:W-:-:S03]  /*4c920*/  MOV R36, R38 ;  /* 0x0000002600247202 */ /* 0x004fc60000000f00 */
[----:B------:R1:W-:Y:S01]  /*4c930*/  STL [R1+0x1038], R48 ;  /* 0x0010383001007387 */ /* 0x0003e20000100800 */
[----:B------:R-:W-:-:S05]  /*4c940*/  IMAD.MOV.U32 R37, RZ, RZ, R48 ;  /* 0x000000ffff257224 */ /* 0x000fca00078e0030 */
[----:B------:R2:W-:Y:S04]  /*4c950*/  LDGSTS.E [R3+-0x7a000], [R36.64], P0 ;  /* 0x8600000024037fae */ /* 0x0005e80008121848 */
[----:B-1----:R-:W3:Y:S01]  /*4c960*/  LDL.LU R48, [R1+0xf80] ;  /* 0x000f800001307983 */ /* 0x002ee20000300800 */
[----:B------:R-:W-:-:S03]  /*4c970*/  IADD3 R39, P1, R39, UR7, RZ ;  /* 0x0000000727277c10 */ /* 0x000fc6000ff3e0ff */
[----:B------:R-:W4:Y:S01]  /*4c980*/  LDL.LU R38, [R1+0xf84] ;  /* 0x000f840001267983 */ /* 0x000f220000300800 */
[----:B------:R-:W-:-:S03]  /*4c990*/  IADD3.X R47, R47, UR6, RZ, P1, !PT ;  /* 0x000000062f2f7c10 */ /* 0x000fc60008ffe4ff */
[----:B------:R-:W-:Y:S01]  /*4c9a0*/  STL [R1+0x107c], R39 ;  /* 0x00107c2701007387 */ /* 0x000fe20000100800 */
[----:B--2---:R-:W-:-:S03]  /*4c9b0*/  MOV R36, R39 ;  /* 0x0000002700247202 */ /* 0x004fc60000000f00 */
[----:B------:R1:W-:Y:S01]  /*4c9c0*/  STL [R1+0x1078], R47 ;  /* 0x0010782f01007387 */ /* 0x0003e20000100800 */
[----:B------:R-:W-:-:S03]  /*4c9d0*/  IMAD.MOV.U32 R37, RZ, RZ, R47 ;  /* 0x000000ffff257224 */ /* 0x000fc600078e002f */
[----:B-1----:R-:W2:Y:S04]  /*4c9e0*/  LDL.LU R47, [R1+0xfc0] ;  /* 0x000fc000012f7983 */ /* 0x002ea80000300800 */
[----:B------:R-:W2:Y:S01]  /*4c9f0*/  LDL.LU R39, [R1+0xfc4] ;  /* 0x000fc40001277983 */ /* 0x000ea20000300800 */
[----:B------:R-:W-:Y:S02]  /*4ca00*/  IADD3 R44, P1, R44, UR7, RZ ;  /* 0x000000072c2c7c10 */ /* 0x000fe4000ff3e0ff */
[----:B------:R-:W-:Y:S02]  /*4ca10*/  IADD3 R0, R0, 0x100000, RZ ;  /* 0x0010000000007810 */ /* 0x000fe40007ffe0ff */
[----:B------:R-:W-:Y:S01]  /*4ca20*/  IADD3.X R50, R50, UR6, RZ, P1, !PT ;  /* 0x0000000632327c10 */ /* 0x000fe20008ffe4ff */
[----:B------:R-:W-:Y:S01]  /*4ca30*/  STL [R1+0xec4], R44 ;  /* 0x000ec42c01007387 */ /* 0x000fe20000100800 */
[----:B------:R-:W-:-:S03]  /*4ca40*/  LOP3.LUT R55, R57, 0x10, RZ, 0x3c, !PT ;  /* 0x0000001039377812 */ /* 0x000fc600078e3cff */
[----:B------:R1:W-:Y:S04]  /*4ca50*/  LDGSTS.E [R0+-0x79000], [R36.64], P0 ;  /* 0x8700000024007fae */ /* 0x0003e80008121848 */
[----:B------:R1:W-:Y:S02]  /*4ca60*/  STL [R1+0xec0], R50 ;  /* 0x000ec03201007387 */ /* 0x0003e40000100800 */
[----:B-1----:R-:W-:Y:S01]  /*4ca70*/  MOV R0, UR5 ;  /* 0x0000000500007c02 */ /* 0x002fe20008000f00 */
[----:B------:R-:W-:Y:S01]  /*4ca80*/  IMAD.MOV.U32 R37, RZ, RZ, R50 ;  /* 0x000000ffff257224 */ /* 0x000fe200078e0032 */
[----:B------:R-:W-:Y:S01]  /*4ca90*/  MOV R36, R44 ;  /* 0x0000002c00247202 */ /* 0x000fe20000000f00 */
[----:B------:R-:W2:Y:S02]  /*4caa0*/  LDL.LU R50, [R1+0x1000] ;  /* 0x0010000001327983 */ /* 0x000ea40000300800 */
[----:B------:R-:W-:-:S02]  /*4cab0*/  IMAD R0, R0, 0x8000, R55 ;  /* 0x0000800000007824 */ /* 0x000fc400078e0237 */
[----:B------:R-:W2:Y:S01]  /*4cac0*/  LDL.LU R44, [R1+0x1004] ;  /* 0x00100400012c7983 */ /* 0x000ea20000300800 */
[----:B------:R-:W-:Y:S02]  /*4cad0*/  IADD3 R45, P1, R45, UR7, RZ ;  /* 0x000000072d2d7c10 */ /* 0x000fe4000ff3e0ff */
[----:B------:R-:W-:Y:S02]  /*4cae0*/  IADD3 R3, R0, 0x100000, RZ ;  /* 0x0010000000037810 */ /* 0x000fe40007ffe0ff */
[----:B------:R-:W-:Y:S01]  /*4caf0*/  IADD3.X R49, R49, UR6, RZ, P1, !PT ;  /* 0x0000000631317c10 */ /* 0x000fe20008ffe4ff */
[----:B------:R-:W-:Y:S04]  /*4cb00*/  STL [R1+0xf04], R45 ;  /* 0x000f042d01007387 */ /* 0x000fe80000100800 */
[----:B------:R1:W-:Y:S01]  /*4cb10*/  LDGSTS.E [R3+-0x7fe00], [R36.64], P0 ;  /* 0x8020000024037fae */ /* 0x0003e20008121848 */
[----:B------:R-:W-:-:S03]  /*4cb20*/  IADD3 R42, P1, R42, UR7, RZ ;  /* 0x000000072a2a7c10 */ /* 0x000fc6000ff3e0ff */
[----:B------:R1:W-:Y:S01]  /*4cb30*/  STL [R1+0xf00], R49 ;  /* 0x000f003101007387 */ /* 0x0003e20000100800 */
[----:B------:R-:W-:Y:S01]  /*4cb40*/  IADD3.X R43, R43, UR6, RZ, P1, !PT ;  /* 0x000000062b2b7c10 */ /* 0x000fe20008ffe4ff */
[----:B-1----:R-:W-:Y:S01]  /*4cb50*/  IMAD.MOV.U32 R37, RZ, RZ, R49 ;  /* 0x000000ffff257224 */ /* 0x002fe200078e0031 */
[----:B------:R-:W-:Y:S01]  /*4cb60*/  MOV R36, R45 ;  /* 0x0000002d00247202 */ /* 0x000fe20000000f00 */
[----:B------:R-:W2:Y:S04]  /*4cb70*/  LDL.LU R49, [R1+0x1040] ;  /* 0x0010400001317983 */ /* 0x000ea80000300800 */
[----:B------:R-:W2:Y:S04]  /*4cb80*/  LDL.LU R45, [R1+0x1044] ;  /* 0x00104400012d7983 */ /* 0x000ea80000300800 */
[----:B------:R1:W-:Y:S04]  /*4cb90*/  LDGSTS.E [R3+-0x7ee00], [R36.64], P0 ;  /* 0x8120000024037fae */ /* 0x0003e80008121848 */
[----:B------:R-:W-:Y:S04]  /*4cba0*/  STL [R1+0xf44], R42 ;  /* 0x000f442a01007387 */ /* 0x000fe80000100800 */
[----:B------:R1:W-:Y:S02]  /*4cbb0*/  STL [R1+0xf40], R43 ;  /* 0x000f402b01007387 */ /* 0x0003e40000100800 */
[----:B-1----:R-:W-:Y:S01]  /*4cbc0*/  IMAD.MOV.U32 R37, RZ, RZ, R43 ;  /* 0x000000ffff257224 */ /* 0x002fe200078e002b */
[----:B------:R-:W-:Y:S01]  /*4cbd0*/  MOV R36, R42 ;  /* 0x0000002a00247202 */ /* 0x000fe20000000f00 */
[----:B------:R-:W2:Y:S04]  /*4cbe0*/  LDL.LU R43, [R1+0x1080] ;  /* 0x00108000012b7983 */ /* 0x000ea80000300800 */
[----:B------:R-:W2:Y:S04]  /*4cbf0*/  LDL.LU R42, [R1+0x1084] ;  /* 0x00108400012a7983 */ /* 0x000ea80000300800 */
[----:B------:R1:W-:Y:S01]  /*4cc00*/  LDGSTS.E [R3+-0x7de00], [R36.64], P0 ;  /* 0x8220000024037fae */ /* 0x0003e20008121848 */
[----:B----4-:R-:W-:-:S04]  /*4cc10*/  IADD3 R38, P1, R38, UR7, RZ ;  /* 0x0000000726267c10 */ /* 0x010fc8000ff3e0ff */
[----:B---3--:R-:W-:Y:S01]  /*4cc20*/  IADD3.X R48, R48, UR6, RZ, P1, !PT ;  /* 0x0000000630307c10 */ /* 0x008fe20008ffe4ff */
[----:B------:R-:W-:Y:S01]  /*4cc30*/  STL [R1+0xf84], R38 ;  /* 0x000f842601007387 */ /* 0x000fe20000100800 */
[----:B-1----:R-:W-:-:S03]  /*4cc40*/  MOV R36, R38 ;  /* 0x0000002600247202 */ /* 0x002fc60000000f00 */
[----:B------:R1:W-:Y:S01]  /*4cc50*/  STL [R1+0xf80], R48 ;  /* 0x000f803001007387 */ /* 0x0003e20000100800 */
[----:B------:R-:W-:-:S05]  /*4cc60*/  IMAD.MOV.U32 R37, RZ, RZ, R48 ;  /* 0x000000ffff257224 */ /* 0x000fca00078e0030 */
[----:B------:R3:W-:Y:S04]  /*4cc70*/  LDGSTS.E [R3+-0x7ce00], [R36.64], P0 ;  /* 0x8320000024037fae */ /* 0x0007e80008121848 */
[----:B-1----:R-:W4:Y:S01]  /*4cc80*/  LDL.LU R48, [R1+0xec8] ;  /* 0x000ec80001307983 */ /* 0x002f220000300800 */
[----:B--2---:R-:W-:-:S03]  /*4cc90*/  IADD3 R39, P1, R39, UR7, RZ ;  /* 0x0000000727277c10 */ /* 0x004fc6000ff3e0ff */
[----:B------:R-:W2:Y:S01]  /*4cca0*/  LDL.LU R38, [R1+0xecc] ;  /* 0x000ecc0001267983 */ /* 0x000ea20000300800 */
[----:B------:R-:W-:-:S03]  /*4ccb0*/  IADD3.X R47, R47, UR6, RZ, P1, !PT ;  /* 0x000000062f2f7c10 */ /* 0x000fc60008ffe4ff */
[----:B------:R-:W-:Y:S01]  /*4ccc0*/  STL [R1+0xfc4], R39 ;  /* 0x000fc42701007387 */ /* 0x000fe20000100800 */
[----:B---3--:R-:W-:-:S03]  /*4ccd0*/  MOV R36, R39 ;  /* 0x0000002700247202 */ /* 0x008fc60000000f00 */
[----:B------:R1:W-:Y:S01]  /*4cce0*/  STL [R1+0xfc0], R47 ;  /* 0x000fc02f01007387 */ /* 0x0003e20000100800 */
[----:B------:R-:W-:-:S05]  /*4ccf0*/  IMAD.MOV.U32 R37, RZ, RZ, R47 ;  /* 0x000000ffff257224 */ /* 0x000fca00078e002f */
[----:B------:R3:W-:Y:S04]  /*4cd00*/  LDGSTS.E [R3+-0x7be00], [R36.64], P0 ;  /* 0x8420000024037fae */ /* 0x0007e80008121848 */
[----:B-1----:R-:W4:Y:S04]  /*4cd10*/  LDL.LU R47, [R1+0xf08] ;  /* 0x000f0800012f7983 */ /* 0x002f280000300800 */
[----:B------:R-:W4:Y:S01]  /*4cd20*/  LDL.LU R39, [R1+0xf0c] ;  /* 0x000f0c0001277983 */ /* 0x000f220000300800 */
[----:B------:R-:W-:-:S04]  /*4cd30*/  IADD3 R44, P1, R44, UR7, RZ ;  /* 0x000000072c2c7c10 */ /* 0x000fc8000ff3e0ff */
[----:B------:R-:W-:Y:S01]  /*4cd40*/  IADD3.X R50, R50, UR6, RZ, P1, !PT ;  /* 0x0000000632327c10 */ /* 0x000fe20008ffe4ff */
        /* <DEDUP_REMOVED lines=12> */
[----:B------:R-:W-:Y:S01]  /*4ce10*/  IMAD.MOV.U32 R37, RZ, RZ, R49 ;  /* 0x000000ffff257224 */ /* 0x000fe200078e0031 */
[----:B------:R-:W-:-:S04]  /*4ce20*/  IADD3 R0, R0, 0x100000, RZ ;  /* 0x0010000000007810 */ /* 0x000fc80007ffe0ff */
        /* <DEDUP_REMOVED lines=12> */
[----:B---3--:R-:W-:-:S05]  /*4cef0*/  MOV R0, UR5 ;  /* 0x0000000500007c02 */ /* 0x008fca0008000f00 */
[----:B------:R-:W-:-:S05]  /*4cf00*/  IMAD R0, R0, 0x8000, R54 ;  /* 0x0000800000007824 */ /* 0x000fca00078e0236 */
[----:B------:R-:W-:Y:S02]  /*4cf10*/  IADD3 R3, R0, 0x100000, RZ ;  /* 0x0010000000037810 */ /* 0x000fe40007ffe0ff */
[----:B--2---:R-:W-:-:S04]  /*4cf20*/  IADD3 R38, P1, R38, UR7, RZ ;  /* 0x0000000726267c10 */ /* 0x004fc8000ff3e0ff */
[----:B----4-:R-:W-:Y:S01]  /*4cf30*/  IADD3.X R48, R48, UR6, RZ, P1, !PT ;  /* 0x0000000630307c10 */ /* 0x010fe20008ffe4ff */
[----:B------:R-:W-:Y:S01]  /*4cf40*/  STL [R1+0xecc], R38 ;  /* 0x000ecc2601007387 */ /* 0x000fe20000100800 */
[----:B------:R-:W-:-:S03]  /*4cf50*/  MOV R36, R38 ;  /* 0x0000002600247202 */ /* 0x000fc60000000f00 */
        /* <DEDUP_REMOVED lines=10> */
[----:B------:R-:W-:-:S05]  /*4d000*/  IMAD.MOV.U32 R37, RZ, RZ, R47 ;  /* 0x000000ffff257224 */ /* 0x000fca00078e002f */
[----:B------:R2:W-:Y:S04]  /*4d010*/  LDGSTS.E [R3+-0x7ec00], [R36.64], P0 ;  /* 0x8140000024037fae */ /* 0x0005e80008121848 */
[----:B-1----:R-:W3:Y:S04]  /*4d020*/  LDL.LU R47, [R1+0x1048] ;  /* 0x00104800012f7983 */ /* 0x002ee80000300800 */
[----:B------:R-:W3:Y:S01]  /*4d030*/  LDL.LU R39, [R1+0x104c] ;  /* 0x00104c0001277983 */ /* 0x000ee20000300800 */
[----:B------:R-:W-:-:S04]  /*4d040*/  IADD3 R44, P1, R44, UR7, RZ ;  /* 0x000000072c2c7c10 */ /* 0x000fc8000ff3e0ff */
[----:B------:R-:W-:Y:S01]  /*4d050*/  IADD3.X R50, R50, UR6, RZ, P1, !PT ;  /* 0x0000000632327c10 */ /* 0x000fe20008ffe4ff */
        /* <DEDUP_REMOVED lines=39> */
[----:B------:R-:W-:Y:S01]  /*4d2d0*/  IMAD.MOV.U32 R37, RZ, RZ, R47 ;  /* 0x000000ffff257224 */ /* 0x000fe200078e002f */
[----:B------:R-:W-:-:S04]  /*4d2e0*/  IADD3 R0, R0, 0x100000, RZ ;  /* 0x0010000000007810 */ /* 0x000fc80007ffe0ff */
[----:B------:R2:W-:Y:S04]  /*4d2f0*/  LDGSTS.E [R3+-0x79c00], [R36.64], P0 ;  /* 0x8640000024037fae */ /* 0x0005e80008121848 */
[----:B-1----:R-:W3:Y:S04]  /*4d300*/  LDL.LU R47, [R1+0xf90] ;  /* 0x000f9000012f7983 */ /* 0x002ee80000300800 */
[----:B------:R-:W3:Y:S01]  /*4d310*/  LDL.LU R39, [R1+0xf94] ;  /* 0x000f940001277983 */ /* 0x000ee20000300800 */
[----:B------:R-:W-:-:S04]  /*4d320*/  IADD3 R44, P1, R44, UR7, RZ ;  /* 0x000000072c2c7c10 */ /* 0x000fc8000ff3e0ff */
[----:B------:R-:W-:Y:S02]  /*4d330*/  IADD3.X R50, R50, UR6, RZ, P1, !PT ;  /* 0x0000000632327c10 */ /* 0x000fe40008ffe4ff */
[----:B--2---:R-:W-:-:S03]  /*4d340*/  MOV R36, R44 ;  /* 0x0000002c00247202 */ /* 0x004fc60000000f00 */
[----:B------:R-:W-:Y:S01]  /*4d350*/  IMAD.MOV.U32 R37, RZ, RZ, R50 ;  /* 0x000000ffff257224 */ /* 0x000fe200078e0032 */
[----:B------:R-:W-:Y:S01]  /*4d360*/  LOP3.LUT R52, R52, 0x30, RZ, 0x3c, !PT ;  /* 0x0000003034347812 */ /* 0x000fe200078e3cff */
[----:B------:R-:W-:Y:S04]  /*4d370*/  STL [R1+0x108c], R44 ;  /* 0x00108c2c01007387 */ /* 0x000fe80000100800 */
[----:B------:R1:W-:Y:S04]  /*4d380*/  LDGSTS.E [R0+-0x78c00], [R36.64], P0 ;  /* 0x8740000024007fae */ /* 0x0003e80008121848 */
[----:B------:R2:W-:Y:S01]  /*4d390*/  STL [R1+0x1088], R50 ;  /* 0x0010883201007387 */ /* 0x0005e20000100800 */
[----:B-1----:R-:W-:-:S02]  /*4d3a0*/  MOV R0, UR5 ;  /* 0x0000000500007c02 */ /* 0x002fc40008000f00 */
[----:B------:R-:W-:Y:S01]  /*4d3b0*/  IADD3 R45, P1, R45, UR7, RZ ;  /* 0x000000072d2d7c10 */ /* 0x000fe2000ff3e0ff */
[----:B--2---:R-:W2:Y:S02]  /*4d3c0*/  LDL.LU R50, [R1+0xfd0] ;  /* 0x000fd00001327983 */ /* 0x004ea40000300800 */
[----:B------:R-:W-:Y:S01]  /*4d3d0*/  IMAD R0, R0, 0x8000, R52 ;  /* 0x0000800000007824 */ /* 0x000fe200078e0234 */
[----:B------:R-:W-:Y:S01]  /*4d3e0*/  IADD3.X R49, R49, UR6, RZ, P1, !PT ;  /* 0x0000000631317c10 */ /* 0x000fe20008ffe4ff */
[----:B------:R-:W2:Y:S01]  /*4d3f0*/  LDL.LU R44, [R1+0xfd4] ;  /* 0x000fd400012c7983 */ /* 0x000ea20000300800 */
[----:B------:R-:W-:-:S03]  /*4d400*/  MOV R36, R45 ;  /* 0x0000002d00247202 */ /* 0x000fc60000000f00 */
[----:B------:R-:W-:Y:S01]  /*4d410*/  STL [R1+0xed4], R45 ;  /* 0x000ed42d01007387 */ /* 0x000fe20000100800 */
[----:B------:R-:W-:Y:S01]  /*4d420*/  IMAD.MOV.U32 R37, RZ, RZ, R49 ;  /* 0x000000ffff257224 */ /* 0x000fe200078e0031 */
[----:B------:R-:W-:Y:S02]  /*4d430*/  IADD3 R3, R0, 0x100000, RZ ;  /* 0x0010000000037810 */ /* 0x000fe40007ffe0ff */
[----:B------:R1:W-:Y:S04]  /*4d440*/  STL [R1+0xed0], R49 ;  /* 0x000ed03101007387 */ /* 0x0003e80000100800 */
[----:B------:R1:W-:Y:S04]  /*4d450*/  LDGSTS.E [R3+-0x7fa00], [R36.64], P0 ;  /* 0x8060000024037fae */ /* 0x0003e80008121848 */
[----:B-1----:R-:W2:Y:S01]  /*4d460*/  LDL.LU R49, [R1+0x1010] ;  /* 0x0010100001317983 */ /* 0x002ea20000300800 */
[----:B------:R-:W-:-:S03]  /*4d470*/  IADD3 R42, P1, R42, UR7, RZ ;  /* 0x000000072a2a7c10 */ /* 0x000fc6000ff3e0ff */
[----:B------:R-:W2:Y:S01]  /*4d480*/  LDL.LU R45, [R1+0x1014] ;  /* 0x00101400012d7983 */ /* 0x000ea20000300800 */
[----:B------:R-:W-:-:S03]  /*4d490*/  IADD3.X R43, R43, UR6, RZ, P1, !PT ;  /* 0x000000062b2b7c10 */ /* 0x000fc60008ffe4ff */
[----:B------:R-:W-:Y:S01]  /*4d4a0*/  STL [R1+0xf14], R42 ;  /* 0x000f142a01007387 */ /* 0x000fe20000100800 */
[----:B------:R-:W-:-:S03]  /*4d4b0*/  MOV R36, R42 ;  /* 0x0000002a00247202 */ /* 0x000fc60000000f00 */
[----:B------:R1:W-:Y:S01]  /*4d4c0*/  STL [R1+0xf10], R43 ;  /* 0x000f102b01007387 */ /* 0x0003e20000100800 */
[----:B------:R-:W-:-:S05]  /*4d4d0*/  IMAD.MOV.U32 R37, RZ, RZ, R43 ;  /* 0x000000ffff257224 */ /* 0x000fca00078e002b */
[----:B------:R3:W-:Y:S04]  /*4d4e0*/  LDGSTS.E [R3+-0x7ea00], [R36.64], P0 ;  /* 0x8160000024037fae */ /* 0x0007e80008121848 */
[----:B-1----:R-:W2:Y:S04]  /*4d4f0*/  LDL.LU R43, [R1+0x1050] ;  /* 0x00105000012b7983 */ /* 0x002ea80000300800 */
[----:B------:R-:W2:Y:S01]  /*4d500*/  LDL.LU R42, [R1+0x1054] ;  /* 0x00105400012a7983 */ /* 0x000ea20000300800 */
[----:B----4-:R-:W-:-:S04]  /*4d510*/  IADD3 R38, P1, R38, UR7, RZ ;  /* 0x0000000726267c10 */ /* 0x010fc8000ff3e0ff */
[----:B---3--:R-:W-:Y:S01]  /*4d520*/  IADD3.X R48, R48, UR6, RZ, P1, !PT ;  /* 0x0000000630307c10 */ /* 0x008fe20008ffe4ff */
[----:B------:R-:W-:Y:S01]  /*4d530*/  STL [R1+0xf54], R38 ;  /* 0x000f542601007387 */ /* 0x000fe20000100800 */
[----:B------:R-:W-:-:S03]  /*4d540*/  MOV R36, R38 ;  /* 0x0000002600247202 */ /* 0x000fc60000000f00 */
[----:B------:R1:W-:Y:S01]  /*4d550*/  STL [R1+0xf50], R48 ;  /* 0x000f503001007387 */ /* 0x0003e20000100800 */
[----:B------:R-:W-:-:S05]  /*4d560*/  IMAD.MOV.U32 R37, RZ, RZ, R48 ;  /* 0x000000ffff257224 */ /* 0x000fca00078e0030 */
[----:B------:R3:W-:Y:S04]  /*4d570*/  LDGSTS.E [R3+-0x7da00], [R36.64], P0 ;  /* 0x8260000024037fae */ /* 0x0007e80008121848 */
[----:B-1----:R-:W4:Y:S01]  /*4d580*/  LDL.LU R48, [R1+0x1090] ;  /* 0x0010900001307983 */ /* 0x002f220000300800 */
[----:B------:R-:W-:-:S03]  /*4d590*/  IADD3 R39, P1, R39, UR7, RZ ;  /* 0x0000000727277c10 */ /* 0x000fc6000ff3e0ff */
[----:B------:R-:W4:Y:S01]  /*4d5a0*/  LDL.LU R38, [R1+0x1094] ;  /* 0x0010940001267983 */ /* 0x000f220000300800 */
        /* <DEDUP_REMOVED lines=8> */
[----:B--2---:R-:W-:-:S04]  /*4d630*/  IADD3 R44, P1, R44, UR7, RZ ;  /* 0x000000072c2c7c10 */ /* 0x004fc8000ff3e0ff */
[----:B------:R-:W-:Y:S01]  /*4d640*/  IADD3.X R50, R50, UR6, RZ, P1, !PT ;  /* 0x0000000632327c10 */ /* 0x000fe20008ffe4ff */
[----:B------:R-:W-:Y:S01]  /*4d650*/  STL [R1+0xfd4], R44 ;  /* 0x000fd42c01007387 */ /* 0x000fe20000100800 */
[----:B---3--:R-:W-:-:S03]  /*4d660*/  MOV R36, R44 ;  /* 0x0000002c00247202 */ /* 0x008fc60000000f00 */
[----:B------:R1:W-:Y:S01]  /*4d670*/  STL [R1+0xfd0], R50 ;  /* 0x000fd03201007387 */ /* 0x0003e20000100800 */
[----:B------:R-:W-:-:S05]  /*4d680*/  IMAD.MOV.U32 R37, RZ, RZ, R50 ;  /* 0x000000ffff257224 */ /* 0x000fca00078e0032 */
[----:B------:R2:W-:Y:S04]  /*4d690*/  LDGSTS.E [R3+-0x7ba00], [R36.64], P0 ;  /* 0x8460000024037fae */ /* 0x0005e80008121848 */
[----:B-1----:R-:W3:Y:S01]  /*4d6a0*/  LDL.LU R50, [R1+0xf18] ;  /* 0x000f180001327983 */ /* 0x002ee20000300800 */
[----:B------:R-:W-:-:S03]  /*4d6b0*/  IADD3 R45, P1, R45, UR7, RZ ;  /* 0x000000072d2d7c10 */ /* 0x000fc6000ff3e0ff */
[----:B------:R-:W3:Y:S01]  /*4d6c0*/  LDL.LU R44, [R1+0xf1c] ;  /* 0x000f1c00012c7983 */ /* 0x000ee20000300800 */
[----:B------:R-:W-:-:S03]  /*4d6d0*/  IADD3.X R49, R49, UR6, RZ, P1, !PT ;  /* 0x0000000631317c10 */ /* 0x000fc60008ffe4ff */
[----:B------:R-:W-:Y:S01]  /*4d6e0*/  STL [R1+0x1014], R45 ;  /* 0x0010142d01007387 */ /* 0x000fe20000100800 */
[----:B--2---:R-:W-:-:S03]  /*4d6f0*/  MOV R36, R45 ;  /* 0x0000002d00247202 */ /* 0x004fc60000000f00 */
        /* <DEDUP_REMOVED lines=15> */
[----:B----4-:R-:W-:-:S04]  /*4d7f0*/  IADD3 R38, P1, R38, UR7, RZ ;  /* 0x0000000726267c10 */ /* 0x010fc8000ff3e0ff */
[----:B------:R-:W-:Y:S01]  /*4d800*/  IADD3.X R48, R48, UR6, RZ, P1, !PT ;  /* 0x0000000630307c10 */ /* 0x000fe20008ffe4ff */
[----:B------:R-:W-:Y:S01]  /*4d810*/  STL [R1+0x1094], R38 ;  /* 0x0010942601007387 */ /* 0x000fe20000100800 */
[----:B--2---:R-:W-:-:S03]  /*4d820*/  MOV R36, R38 ;  /* 0x0000002600247202 */ /* 0x004fc60000000f00 */
        /* <DEDUP_REMOVED lines=13> */
[----:B------:R-:W-:-:S05]  /*4d900*/  MOV R0, UR5 ;  /* 0x0000000500007c02 */ /* 0x000fca0008000f00 */
[----:B------:R-:W-:-:S05]  /*4d910*/  IMAD R0, R0, 0x8000, R51 ;  /* 0x0000800000007824 */ /* 0x000fca00078e0233 */
[----:B------:R-:W-:-:S05]  /*4d920*/  IADD3 R3, R0, 0x100000, RZ ;  /* 0x0010000000037810 */ /* 0x000fca0007ffe0ff */
[----:B------:R1:W-:Y:S01]  /*4d930*/  LDGSTS.E [R3+-0x7f800], [R36.64], P0 ;  /* 0x8080000024037fae */ /* 0x0003e20008121848 */
[----:B---3--:R-:W-:-:S04]  /*4d940*/  IADD3 R44, P1, R44, UR7, RZ ;  /* 0x000000072c2c7c10 */ /* 0x008fc8000ff3e0ff */
[----:B------:R-:W-:Y:S01]  /*4d950*/  IADD3.X R50, R50, UR6, RZ, P1, !PT ;  /* 0x0000000632327c10 */ /* 0x000fe20008ffe4ff */
[----:B------:R-:W-:Y:S04]  /*4d960*/  STL [R1+0xf1c], R44 ;  /* 0x000f1c2c01007387 */ /* 0x000fe80000100800 */
[----:B------:R3:W-:Y:S01]  /*4d970*/  STL [R1+0xf18], R50 ;  /* 0x000f183201007387 */ /* 0x0007e20000100800 */
[----:B-1----:R-:W-:Y:S01]  /*4d980*/  MOV R36, R44 ;  /* 0x0000002c00247202 */ /* 0x002fe20000000f00 */
[----:B------:R-:W-:-:S05]  /*4d990*/  IMAD.MOV.U32 R37, RZ, RZ, R50 ;  /* 0x000000ffff257224 */ /* 0x000fca00078e0032 */
[----:B------:R1:W-:Y:S04]  /*4d9a0*/  LDGSTS.E [R3+-0x7e800], [R36.64], P0 ;  /* 0x8180000024037fae */ /* 0x0003e80008121848 */
[----:B---3--:R-:W4:Y:S01]  /*4d9b0*/  LDL.LU R50, [R1+0x1058] ;  /* 0x0010580001327983 */ /* 0x008f220000300800 */
[----:B------:R-:W-:-:S03]  /*4d9c0*/  IADD3 R45, P1, R45, UR7, RZ ;  /* 0x000000072d2d7c10 */ /* 0x000fc6000ff3e0ff */
[----:B------:R-:W4:Y:S01]  /*4d9d0*/  LDL.LU R44, [R1+0x105c] ;  /* 0x00105c00012c7983 */ /* 0x000f220000300800 */
[----:B------:R-:W-:-:S03]  /*4d9e0*/  IADD3.X R49, R49, UR6, RZ, P1, !PT ;  /* 0x0000000631317c10 */ /* 0x000fc60008ffe4ff */
[----:B------:R-:W-:Y:S01]  /*4d9f0*/  STL [R1+0xf5c], R45 ;  /* 0x000f5c2d01007387 */ /* 0x000fe20000100800 */
[----:B-1----:R-:W-:Y:S01]  /*4da00*/  MOV R36, R45 ;  /* 0x0000002d00247202 */ /* 0x002fe20000000f00 */
[----:B------:R-:W-:Y:S02]  /*4da10*/  IMAD.MOV.U32 R37, RZ, RZ, R49 ;  /* 0x000000ffff257224 */ /* 0x000fe400078e0031 */
[----:B------:R1:W-:Y:S04]  /*4da20*/  STL [R1+0xf58], R49 ;  /* 0x000f583101007387 */ /* 0x0003e80000100800 */
[----:B------:R1:W-:Y:S04]  /*4da30*/  LDGSTS.E [R3+-0x7d800], [R36.64], P0 ;  /* 0x8280000024037fae */ /* 0x0003e80008121848 */
[----:B-1----:R-:W4:Y:S01]  /*4da40*/  LDL.LU R49, [R1+0x1098] ;  /* 0x0010980001317983 */ /* 0x002f220000300800 */
[----:B------:R-:W-:-:S03]  /*4da50*/  IADD3 R42, P1, R42, UR7, RZ ;  /* 0x000000072a2a7c10 */ /* 0x000fc6000ff3e0ff */
[----:B------:R-:W4:Y:S01]  /*4da60*/  LDL.LU R45, [R1+0x109c] ;  /* 0x00109c00012d7983 */ /* 0x000f220000300800 */
[----:B------:R-:W-:-:S03]  /*4da70*/  IADD3.X R43, R43, UR6, RZ, P1, !PT ;  /* 0x000000062b2b7c10 */ /* 0x000fc60008ffe4ff */
[----:B------:R-:W-:Y:S01]  /*4da80*/  STL [R1+0xf9c], R42 ;  /* 0x000f9c2a01007387 */ /* 0x000fe20000100800 */
[----:B------:R-:W-:Y:S01]  /*4da90*/  MOV R36, R42 ;  /* 0x0000002a00247202 */ /* 0x000fe20000000f00 */
[----:B------:R-:W-:Y:S02]  /*4daa0*/  IMAD.MOV.U32 R37, RZ, RZ, R43 ;  /* 0x000000ffff257224 */ /* 0x000fe400078e002b */
[----:B------:R1:W-:Y:S04]  /*4dab0*/  STL [R1+0xf98], R43 ;  /* 0x000f982b01007387 */ /* 0x0003e80000100800 */
[----:B------:R4:W-:Y:S04]  /*4dac0*/  LDGSTS.E [R3+-0x7c800], [R36.64], P0 ;  /* 0x8380000024037fae */ /* 0x0009e80008121848 */
[----:B-1----:R-:W4:Y:S04]  /*4dad0*/  LDL.LU R43, [R1+0xee0] ;  /* 0x000ee000012b7983 */ /* 0x002f280000300800 */
[----:B------:R-:W4:Y:S02]  /*4dae0*/  LDL.LU R42, [R1+0xee4] ;  /* 0x000ee400012a7983 */ /* 0x000f240000300800 */
[----:B----4-:R-:W-:-:S04]  /*4daf0*/  IADD3 R38, P1, R38, UR7, RZ ;  /* 0x0000000726267c10 */ /* 0x010fc8000ff3e0ff */
[----:B------:R-:W-:Y:S01]  /*4db00*/  IADD3.X R48, R48, UR6, RZ, P1, !PT ;  /* 0x0000000630307c10 */ /* 0x000fe20008ffe4ff */
[----:B------:R-:W-:Y:S01]  /*4db10*/  STL [R1+0xfdc], R38 ;  /* 0x000fdc2601007387 */ /* 0x000fe20000100800 */
[----:B------:R-:W-:-:S03]  /*4db20*/  MOV R36, R38 ;  /* 0x0000002600247202 */ /* 0x000fc60000000f00 */
[----:B------:R1:W-:Y:S01]  /*4db30*/  STL [R1+0xfd8], R48 ;  /* 0x000fd83001007387 */ /* 0x0003e20000100800 */
[----:B------:R-:W-:-:S05]  /*4db40*/  IMAD.MOV.U32 R37, RZ, RZ, R48 ;  /* 0x000000ffff257224 */ /* 0x000fca00078e0030 */
[----:B------:R4:W-:Y:S04]  /*4db50*/  LDGSTS.E [R3+-0x7b800], [R36.64], P0 ;  /* 0x8480000024037fae */ /* 0x0009e80008121848 */
[----:B-1----:R-:W3:Y:S01]  /*4db60*/  LDL.LU R48, [R1+0xf20] ;  /* 0x000f200001307983 */ /* 0x002ee20000300800 */
[----:B--2---:R-:W-:-:S03]  /*4db70*/  IADD3 R39, P1, R39, UR7, RZ ;  /* 0x0000000727277c10 */ /* 0x004fc6000ff3e0ff */
[----:B------:R-:W2:Y:S01]  /*4db80*/  LDL.LU R38, [R1+0xf24] ;  /* 0x000f240001267983 */ /* 0x000ea20000300800 */
[----:B------:R-:W-:-:S03]  /*4db90*/  IADD3.X R47, R47, UR6, RZ, P1, !PT ;  /* 0x000000062f2f7c10 */ /* 0x000fc60008ffe4ff */
[----:B------:R-:W-:Y:S01]  /*4dba0*/  STL [R1+0x101c], R39 ;  /* 0x00101c2701007387 */ /* 0x000fe20000100800 */
[----:B----4-:R-:W-:-:S03]  /*4dbb0*/  MOV R36, R39 ;  /* 0x0000002700247202 */ /* 0x010fc60000000f00 */
[----:B------:R1:W-:Y:S01]  /*4dbc0*/  STL [R1+0x1018], R47 ;  /* 0x0010182f01007387 */ /* 0x0003e20000100800 */
[----:B------:R-:W-:-:S05]  /*4dbd0*/  IMAD.MOV.U32 R37, RZ, RZ, R47 ;  /* 0x000000ffff257224 */ /* 0x000fca00078e002f */
[----:B------:R4:W-:Y:S04]  /*4dbe0*/  LDGSTS.E [R3+-0x7a800], [R36.64], P0 ;  /* 0x8580000024037fae */ /* 0x0009e80008121848 */
[----:B-1----:R-:W3:Y:S04]  /*4dbf0*/  LDL.LU R47, [R1+0xf60] ;  /* 0x000f6000012f7983 */ /* 0x002ee80000300800 */
[----:B------:R-:W3:Y:S01]  /*4dc00*/  LDL.LU R39, [R1+0xf64] ;  /* 0x000f640001277983 */ /* 0x000ee20000300800 */
[----:B------:R-:W-:Y:S02]  /*4dc10*/  IADD3 R0, R0, 0x100000, RZ ;  /* 0x0010000000007810 */ /* 0x000fe40007ffe0ff */
[----:B------:R-:W-:-:S04]  /*4dc20*/  IADD3 R44, P1, R44, UR7, RZ ;  /* 0x000000072c2c7c10 */ /* 0x000fc8000ff3e0ff */
[----:B------:R-:W-:Y:S01]  /*4dc30*/  IADD3.X R50, R50, UR6, RZ, P1, !PT ;  /* 0x0000000632327c10 */ /* 0x000fe20008ffe4ff */
[----:B------:R-:W-:Y:S01]  /*4dc40*/  STL [R1+0x105c], R44 ;  /* 0x00105c2c01007387 */ /* 0x000fe20000100800 */
[----:B----4-:R-:W-:-:S03]  /*4dc50*/  MOV R36, R44 ;  /* 0x0000002c00247202 */ /* 0x010fc60000000f00 */
[----:B------:R-:W-:Y:S01]  /*4dc60*/  IMAD.MOV.U32 R37, RZ, RZ, R50 ;  /* 0x000000ffff257224 */ /* 0x000fe200078e0032 */
[----:B------:R1:W-:Y:S04]  /*4dc70*/  STL [R1+0x1058], R50 ;  /* 0x0010583201007387 */ /* 0x0003e80000100800 */
[----:B------:R4:W-:Y:S04]  /*4dc80*/  LDGSTS.E [R3+-0x79800], [R36.64], P0 ;  /* 0x8680000024037fae */ /* 0x0009e80008121848 */
[----:B-1----:R-:W3:Y:S01]  /*4dc90*/  LDL.LU R50, [R1+0xfa0] ;  /* 0x000fa00001327983 */ /* 0x002ee20000300800 */
[----:B------:R-:W-:-:S03]  /*4dca0*/  IADD3 R45, P1, R45, UR7, RZ ;  /* 0x000000072d2d7c10 */ /* 0x000fc6000ff3e0ff */
[----:B------:R-:W3:Y:S01]  /*4dcb0*/  LDL.LU R44, [R1+0xfa4] ;  /* 0x000fa400012c7983 */ /* 0x000ee20000300800 */
[----:B------:R-:W-:-:S03]  /*4dcc0*/  IADD3.X R49, R49, UR6, RZ, P1, !PT ;  /* 0x0000000631317c10 */ /* 0x000fc60008ffe4ff */
[----:B------:R-:W-:Y:S01]  /*4dcd0*/  STL [R1+0x109c], R45 ;  /* 0x00109c2d01007387 */ /* 0x000fe20000100800 */
[----:B----4-:R-:W-:Y:S01]  /*4dce0*/  MOV R36, R45 ;  /* 0x0000002d00247202 */ /* 0x010fe20000000f00 */
[----:B------:R-:W-:Y:S02]  /*4dcf0*/  IMAD.MOV.U32 R37, RZ, RZ, R49 ;  /* 0x000000ffff257224 */ /* 0x000fe400078e0031 */
[----:B------:R1:W-:Y:S01]  /*4dd00*/  STL [R1+0x1098], R49 ;  /* 0x0010983101007387 */ /* 0x0003e20000100800 */
[----:B------:R-:W-:-:S03]  /*4dd10*/  LOP3.LUT R51, R53, 0x50, RZ, 0x3c, !PT ;  /* 0x0000005035337812 */ /* 0x000fc600078e3cff */
        /* <DEDUP_REMOVED lines=9> */
[----:B------:R-:W-:-:S03]  /*4ddb0*/  MOV R0, UR5 ;  /* 0x0000000500007c02 */ /* 0x000fc60008000f00 */
[----:B-1----:R-:W4:Y:S04]  /*4ddc0*/  LDL.LU R43, [R1+0x1020] ;  /* 0x00102000012b7983 */ /* 0x002f280000300800 */
[----:B------:R-:W4:Y:S01]  /*4ddd0*/  LDL.LU R42, [R1+0x1024] ;  /* 0x00102400012a7983 */ /* 0x000f220000300800 */
[----:B------:R-:W-:-:S05]  /*4dde0*/  IMAD R0, R0, 0x8000, R51 ;  /* 0x0000800000007824 */ /* 0x000fca00078e0233 */
[----:B------:R-:W-:-:S05]  /*4ddf0*/  IADD3 R3, R0, 0x100000, RZ ;  /* 0x0010000000037810 */ /* 0x000fca0007ffe0ff */
[----:B------:R1:W-:Y:S01]  /*4de00*/  LDGSTS.E [R3+-0x7f600], [R36.64], P0 ;  /* 0x80a0000024037fae */ /* 0x0003e20008121848 */
[----:B--2---:R-:W-:-:S04]  /*4de10*/  IADD3 R38, P1, R38, UR7, RZ ;  /* 0x0000000726267c10 */ /* 0x004fc8000ff3e0ff */
[----:B---3--:R-:W-:Y:S01]  /*4de20*/  IADD3.X R48, R48, UR6, RZ, P1, !PT ;  /* 0x0000000630307c10 */ /* 0x008fe20008ffe4ff */
[----:B------:R-:W-:Y:S01]  /*4de30*/  STL [R1+0xf24], R38 ;  /* 0x000f242601007387 */ /* 0x000fe20000100800 */
[----:B-1----:R-:W-:-:S03]  /*4de40*/  MOV R36, R38 ;  /* 0x0000002600247202 */ /* 0x002fc60000000f00 */
        /* <DEDUP_REMOVED lines=16> */
[----:B------:R1:W-:Y:S01]  /*4df50*/  STL [R1+0xfa4], R44 ;  /* 0x000fa42c01007387 */ /* 0x0003e20000100800 */
[----:B--2---:R-:W-:-:S03]  /*4df60*/  MOV R36, R44 ;  /* 0x0000002c00247202 */ /* 0x004fc60000000f00 */
[----:B------:R-:W-:Y:S01]  /*4df70*/  IMAD.MOV.U32 R37, RZ, RZ, R50 ;  /* 0x000000ffff257224 */ /* 0x000fe200078e0032 */
[----:B------:R2:W-:Y:S04]  /*4df80*/  STL [R1+0xfa0], R50 ;  /* 0x000fa03201007387 */ /* 0x0005e80000100800 */
[----:B------:R2:W-:Y:S04]  /*4df90*/  LDGSTS.E [R3+-0x7c600], [R36.64], P0 ;  /* 0x83a0000024037fae */ /* 0x0005e80008121848 */
[----:B-1----:R-:W3:Y:S01]  /*4dfa0*/  LDL.LU R44, [R1+0xeec] ;  /* 0x000eec00012c7983 */ /* 0x002ee20000300800 */
[----:B------:R-:W-:-:S04]  /*4dfb0*/  IADD3 R45, P1, R45, UR7, RZ ;  /* 0x000000072d2d7c10 */ /* 0x000fc8000ff3e0ff */
[----:B------:R-:W-:Y:S01]  /*4dfc0*/  IADD3.X R49, R49, UR6, RZ, P1, !PT ;  /* 0x0000000631317c10 */ /* 0x000fe20008ffe4ff */
[----:B------:R1:W-:Y:S01]  /*4dfd0*/  STL [R1+0xfe4], R45 ;  /* 0x000fe42d01007387 */ /* 0x0003e20000100800 */
[----:B--2---:R-:W-:-:S03]  /*4dfe0*/  MOV R36, R45 ;  /* 0x0000002d00247202 */ /* 0x004fc60000000f00 */
[----:B------:R-:W-:Y:S01]  /*4dff0*/  STL [R1+0xfe0], R49 ;  /* 0x000fe03101007387 */ /* 0x000fe20000100800 */
[----:B------:R-:W-:-:S03]  /*4e000*/  IMAD.MOV.U32 R37, RZ, RZ, R49 ;  /* 0x000000ffff257224 */ /* 0x000fc600078e0031 */
[----:B------:R-:W2:Y:S04]  /*4e010*/  LDL.LU R51, [R1+0xee8] ;  /* 0x000ee80001337983 */ /* 0x000ea80000300800 */
[----:B------:R-:W2:Y:S04]  /*4e020*/  LDL.LU R50, [R1+0xf28] ;  /* 0x000f280001327983 */ /* 0x000ea80000300800 */
[----:B-1----:R-:W2:Y:S01]  /*4e030*/  LDL.LU R45, [R1+0xf2c] ;  /* 0x000f2c00012d7983 */ /* 0x002ea20000300800 */
[----:B----4-:R-:W-:-:S03]  /*4e040*/  IADD3 R42, P1, R42, UR7, RZ ;  /* 0x000000072a2a7c10 */ /* 0x010fc6000ff3e0ff */
[----:B------:R1:W-:Y:S01]  /*4e050*/  LDGSTS.E [R3+-0x7b600], [R36.64], P0 ;  /* 0x84a0000024037fae */ /* 0x0003e20008121848 */
[----:B------:R-:W-:-:S03]  /*4e060*/  IADD3.X R43, R43, UR6, RZ, P1, !PT ;  /* 0x000000062b2b7c10 */ /* 0x000fc60008ffe4ff */
[----:B------:R-:W-:Y:S04]  /*4e070*/  STL [R1+0x1024], R42 ;  /* 0x0010242a01007387 */ /* 0x000fe80000100800 */
[----:B------:R4:W-:Y:S01]  /*4e080*/  STL [R1+0x1020], R43 ;  /* 0x0010202b01007387 */ /* 0x0009e20000100800 */
[----:B-1----:R-:W-:Y:S01]  /*4e090*/  IMAD.MOV.U32 R37, RZ, RZ, R43 ;  /* 0x000000ffff257224 */ /* 0x002fe200078e002b */
[----:B------:R-:W-:Y:S02]  /*4e0a0*/  MOV R36, R42 ;  /* 0x0000002a00247202 */ /* 0x000fe40000000f00 */
[----:B----4-:R-:W2:Y:S04]  /*4e0b0*/  LDL.LU R43, [R1+0xf68] ;  /* 0x000f6800012b7983 */ /* 0x010ea80000300800 */
[----:B------:R-:W2:Y:S04]  /*4e0c0*/  LDL.LU R42, [R1+0xf6c] ;  /* 0x000f6c00012a7983 */ /* 0x000ea80000300800 */
[----:B------:R1:W-:Y:S01]  /*4e0d0*/  LDGSTS.E [R3+-0x7a600], [R36.64], P0 ;  /* 0x85a0000024037fae */ /* 0x0003e20008121848 */
[----:B---3--:R-:W-:-:S04]  /*4e0e0*/  IADD3 R38, P1, R38, UR7, RZ ;  /* 0x0000000726267c10 */ /* 0x008fc8000ff3e0ff */
[----:B------:R-:W-:Y:S01]  /*4e0f0*/  IADD3.X R48, R48, UR6, RZ, P1, !PT ;  /* 0x0000000630307c10 */ /* 0x000fe20008ffe4ff */
[----:B------:R3:W-:Y:S01]  /*4e100*/  STL [R1+0x1064], R38 ;  /* 0x0010642601007387 */ /* 0x0007e20000100800 */
[----:B-1----:R-:W-:-:S03]  /*4e110*/  MOV R36, R38 ;  /* 0x0000002600247202 */ /* 0x002fc60000000f00 */
[----:B------:R1:W-:Y:S01]  /*4e120*/  STL [R1+0x1060], R48 ;  /* 0x0010603001007387 */ /* 0x0003e20000100800 */
[----:B------:R-:W-:-:S03]  /*4e130*/  IMAD.MOV.U32 R37, RZ, RZ, R48 ;  /* 0x000000ffff257224 */ /* 0x000fc600078e0030 */
[----:B------:R-:W4:Y:S04]  /*4e140*/  LDL.LU R49, [R1+0xfa8] ;  /* 0x000fa80001317983 */ /* 0x000f280000300800 */
[----:B---3--:R-:W3:Y:S04]  /*4e150*/  LDL.LU R38, [R1+0xfac] ;  /* 0x000fac0001267983 */ /* 0x008ee80000300800 */
[----:B------:R1:W-:Y:S01]  /*4e160*/  LDGSTS.E [R3+-0x79600], [R36.64], P0 ;  /* 0x86a0000024037fae */ /* 0x0003e20008121848 */
[----:B------:R-:W-:-:S04]  /*4e170*/  IADD3 R39, P1, R39, UR7, RZ ;  /* 0x0000000727277c10 */ /* 0x000fc8000ff3e0ff */
[----:B------:R-:W-:Y:S01]  /*4e180*/  IADD3.X R47, R47, UR6, RZ, P1, !PT ;  /* 0x000000062f2f7c10 */ /* 0x000fe20008ffe4ff */
[----:B------:R1:W-:Y:S04]  /*4e190*/  STL [R1+0x10a4], R39 ;  /* 0x0010a42701007387 */ /* 0x0003e80000100800 */
[----:B------:R1:W-:Y:S02]  /*4e1a0*/  STL [R1+0x10a0], R47 ;  /* 0x0010a02f01007387 */ /* 0x0003e40000100800 */
[----:B-1----:R-:W-:Y:S02]  /*4e1b0*/  MOV R36, R39 ;  /* 0x0000002700247202 */ /* 0x002fe40000000f00 */
[----:B------:R-:W4:Y:S04]  /*4e1c0*/  LDL.LU R48, [R1+0xfe8] ;  /* 0x000fe80001307983 */ /* 0x000f280000300800 */
[----:B------:R-:W4:Y:S01]  /*4e1d0*/  LDL.LU R39, [R1+0xfec] ;  /* 0x000fec0001277983 */ /* 0x000f220000300800 */
[----:B------:R-:W-:Y:S01]  /*4e1e0*/  IADD3 R0, R0, 0x100000, RZ ;  /* 0x0010000000007810 */ /* 0x000fe20007ffe0ff */
[----:B------:R-:W-:-:S02]  /*4e1f0*/  IMAD.MOV.U32 R37, RZ, RZ, R47 ;  /* 0x000000ffff257224 */ /* 0x000fc400078e002f */
[----:B------:R-:W4:Y:S04]  /*4e200*/  LDL.LU R47, [R1+0x1028] ;  /* 0x00102800012f7983 */ /* 0x000f280000300800 */
[----:B------:R1:W-:Y:S02]  /*4e210*/  LDGSTS.E [R0+-0x78600], [R36.64], P0 ;  /* 0x87a0000024007fae */ /* 0x0003e40008121848 */
[----:B-1----:R-:W-:Y:S02]  /*4e220*/  MOV R0, UR5 ;  /* 0x0000000500007c02 */ /* 0x002fe40008000f00 */
[----:B------:R-:W-:-:S03]  /*4e230*/  IADD3 R44, P1, R44, UR7, RZ ;  /* 0x000000072c2c7c10 */ /* 0x000fc6000ff3e0ff */
[----:B------:R-:W-:Y:S02]  /*4e240*/  IMAD R0, R0, 0x8000, R46 ;  /* 0x0000800000007824 */ /* 0x000fe400078e022e */
[----:B------:R-:W4:Y:S01]  /*4e250*/  LDL.LU R46, [R1+0x102c] ;  /* 0x00102c00012e7983 */ /* 0x000f220000300800 */
[----:B------:R-:W-:Y:S02]  /*4e260*/  MOV R36, R44 ;  /* 0x0000002c00247202 */ /* 0x000fe40000000f00 */
[----:B------:R-:W-:Y:S02]  /*4e270*/  IADD3 R3, R0, 0x100000, RZ ;  /* 0x0010000000037810 */ /* 0x000fe40007ffe0ff */
[----:B--2---:R-:W-:-:S05]  /*4e280*/  IADD3.X R51, R51, UR6, RZ, P1, !PT ;  /* 0x0000000633337c10 */ /* 0x004fca0008ffe4ff */
[----:B------:R-:W-:Y:S01]  /*4e290*/  IMAD.MOV.U32 R37, RZ, RZ, R51 ;  /* 0x000000ffff257224 */ /* 0x000fe200078e0033 */
[----:B------:R-:W-:Y:S01]  /*4e2a0*/  IADD3 R45, P1, R45, UR7, RZ ;  /* 0x000000072d2d7c10 */ /* 0x000fe2000ff3e0ff */
[----:B------:R1:W-:Y:S03]  /*4e2b0*/  STL [R1+0xeec], R44 ;  /* 0x000eec2c01007387 */ /* 0x0003e60000100800 */
[----:B------:R-:W-:Y:S01]  /*4e2c0*/  IADD3.X R50, R50, UR6, RZ, P1, !PT ;  /* 0x0000000632327c10 */ /* 0x000fe20008ffe4ff */
[----:B------:R2:W-:Y:S04]  /*4e2d0*/  LDGSTS.E [R3+-0x7f400], [R36.64], P0 ;  /* 0x80c0000024037fae */ /* 0x0005e80008121848 */
[----:B------:R-:W-:Y:S04]  /*4e2e0*/  STL [R1+0xee8], R51 ;  /* 0x000ee83301007387 */ /* 0x000fe80000100800 */
[----:B-1----:R-:W4:Y:S01]  /*4e2f0*/  LDL.LU R44, [R1+0x106c] ;  /* 0x00106c00012c7983 */ /* 0x002f220000300800 */
[----:B--2---:R-:W-:Y:S01]  /*4e300*/  MOV R36, R45 ;  /* 0x0000002d00247202 */ /* 0x004fe20000000f00 */
[----:B------:R-:W-:-:S02]  /*4e310*/  IMAD.MOV.U32 R37, RZ, RZ, R50 ;  /* 0x000000ffff257224 */ /* 0x000fc400078e0032 */
[----:B------:R1:W-:Y:S01]  /*4e320*/  STL [R1+0xf2c], R45 ;  /* 0x000f2c2d01007387 */ /* 0x0003e20000100800 */
[----:B------:R-:W-:-:S03]  /*4e330*/  IADD3 R42, P1, R42, UR7, RZ ;  /* 0x000000072a2a7c10 */ /* 0x000fc6000ff3e0ff */
[----:B------:R-:W-:Y:S01]  /*4e340*/  STL [R1+0xf28], R50 ;  /* 0x000f283201007387 */ /* 0x000fe20000100800 */
[----:B------:R-:W-:-:S03]  /*4e350*/  IADD3.X R43, R43, UR6, RZ, P1, !PT ;  /* 0x000000062b2b7c10 */ /* 0x000fc60008ffe4ff */
[----:B-1----:R-:W2:Y:S04]  /*4e360*/  LDL.LU R45, [R1+0x1068] ;  /* 0x00106800012d7983 */ /* 0x002ea80000300800 */
        /* <DEDUP_REMOVED lines=8> */
[----:B---3--:R-:W-:-:S04]  /*4e3f0*/  IADD3 R38, P1, R38, UR7, RZ ;  /* 0x0000000726267c10 */ /* 0x008fc8000ff3e0ff */
[----:B----4-:R-:W-:Y:S01]  /*4e400*/  IADD3.X R49, R49, UR6, RZ, P1, !PT ;  /* 0x0000000631317c10 */ /* 0x010fe20008ffe4ff */
[----:B------:R3:W-:Y:S01]  /*4e410*/  STL [R1+0xfac], R38 ;  /* 0x000fac2601007387 */ /* 0x0007e20000100800 */
[----:B-1----:R-:W-:-:S03]  /*4e420*/  MOV R36, R38 ;  /* 0x0000002600247202 */ /* 0x002fc60000000f00 */
[----:B------:R-:W-:Y:S01]  /*4e430*/  IMAD.MOV.U32 R37, RZ, RZ, R49 ;  /* 0x000000ffff257224 */ /* 0x000fe200078e0031 */
[----:B------:R-:W-:Y:S04]  /*4e440*/  STL [R1+0xfa8], R49 ;  /* 0x000fa83101007387 */ /* 0x000fe80000100800 */
[----:B------:R1:W-:Y:S04]  /*4e450*/  LDGSTS.E [R3+-0x7c400], [R36.64], P0 ;  /* 0x83c0000024037fae */ /* 0x0003e80008121848 */
[----:B---3--:R-:W3:Y:S01]  /*4e460*/  LDL.LU R38, [R1+0xef4] ;  /* 0x000ef40001267983 */ /* 0x008ee20000300800 */
[----:B------:R-:W-:-:S04]  /*4e470*/  IADD3 R39, P1, R39, UR7, RZ ;  /* 0x0000000727277c10 */ /* 0x000fc8000ff3e0ff */
[----:B------:R-:W-:Y:S01]  /*4e480*/  IADD3.X R48, R48, UR6, RZ, P1, !PT ;  /* 0x0000000630307c10 */ /* 0x000fe20008ffe4ff */
[----:B------:R4:W-:Y:S01]  /*4e490*/  STL [R1+0xfec], R39 ;  /* 0x000fec2701007387 */ /* 0x0009e20000100800 */
[----:B-1----:R-:W-:-:S03]  /*4e4a0*/  MOV R36, R39 ;  /* 0x0000002700247202 */ /* 0x002fc60000000f00 */
[----:B------:R1:W-:Y:S04]  /*4e4b0*/  STL [R1+0xfe8], R48 ;  /* 0x000fe83001007387 */ /* 0x0003e80000100800 */
[----:B----4-:R-:W4:Y:S01]  /*4e4c0*/  LDL.LU R39, [R1+0xef0] ;  /* 0x000ef00001277983 */ /* 0x010f220000300800 */
[----:B------:R-:W-:-:S04]  /*4e4d0*/  IADD3 R46, P1, R46, UR7, RZ ;  /* 0x000000072e2e7c10 */ /* 0x000fc8000ff3e0ff */
[----:B------:R-:W-:Y:S01]  /*4e4e0*/  IADD3.X R47, R47, UR6, RZ, P1, !PT ;  /* 0x000000062f2f7c10 */ /* 0x000fe20008ffe4ff */
[----:B------:R-:W-:Y:S04]  /*4e4f0*/  STL [R1+0x102c], R46 ;  /* 0x00102c2e01007387 */ /* 0x000fe80000100800 */
[----:B------:R1:W-:Y:S01]  /*4e500*/  STL [R1+0x1028], R47 ;  /* 0x0010282f01007387 */ /* 0x0003e20000100800 */
[----:B------:R-:W-:-:S03]  /*4e510*/  IMAD.MOV.U32 R37, RZ, RZ, R48 ;  /* 0x000000ffff257224 */ /* 0x000fc600078e0030 */
[----:B------:R-:W4:Y:S04]  /*4e520*/  LDL.LU R52, [R1+0xf30] ;  /* 0x000f300001347983 */ /* 0x000f280000300800 */
[----:B------:R-:W4:Y:S04]  /*4e530*/  LDL.LU R51, [R1+0xf34] ;  /* 0x000f340001337983 */ /* 0x000f280000300800 */
[----:B------:R-:W4:Y:S04]  /*4e540*/  LDL.LU R49, [R1+0xf74] ;  /* 0x000f740001317983 */ /* 0x000f280000300800 */
[----:B------:R1:W-:Y:S01]  /*4e550*/  LDGSTS.E [R3+-0x7b400], [R36.64], P0 ;  /* 0x84c0000024037fae */ /* 0x0003e20008121848 */
[----:B------:R-:W-:-:S02]  /*4e560*/  IADD3 R44, P1, R44, UR7, RZ ;  /* 0x000000072c2c7c10 */ /* 0x000fc4000ff3e0ff */
[----:B-1----:R-:W-:Y:S01]  /*4e570*/  MOV R36, R46 ;  /* 0x0000002e00247202 */ /* 0x002fe20000000f00 */
[----:B------:R-:W-:Y:S02]  /*4e580*/  IMAD.MOV.U32 R37, RZ, RZ, R47 ;  /* 0x000000ffff257224 */ /* 0x000fe400078e002f */
[----:B------:R-:W-:Y:S04]  /*4e590*/  STL [R1+0x106c], R44 ;  /* 0x00106c2c01007387 */ /* 0x000fe80000100800 */
[----:B------:R1:W-:Y:S01]  /*4e5a0*/  LDGSTS.E [R3+-0x7a400], [R36.64], P0 ;  /* 0x85c0000024037fae */ /* 0x0003e20008121848 */
[----:B--2---:R-:W-:-:S05]  /*4e5b0*/  IADD3.X R45, R45, UR6, RZ, P1, !PT ;  /* 0x000000062d2d7c10 */ /* 0x004fca0008ffe4ff */
[----:B------:R2:W-:Y:S04]  /*4e5c0*/  STL [R1+0x1068], R45 ;  /* 0x0010682d01007387 */ /* 0x0005e80000100800 */
[----:B------:R-:W4:Y:S01]  /*4e5d0*/  LDL.LU R50, [R1+0xf70] ;  /* 0x000f700001327983 */ /* 0x000f220000300800 */
[----:B-1----:R-:W-:-:S03]  /*4e5e0*/  MOV R36, R44 ;  /* 0x0000002c00247202 */ /* 0x002fc60000000f00 */
[----:B------:R-:W4:Y:S01]  /*4e5f0*/  LDL.LU R48, [R1+0xfb0] ;  /* 0x000fb00001307983 */ /* 0x000f220000300800 */
[----:B------:R-:W-:-:S03]  /*4e600*/  IMAD.MOV.U32 R37, RZ, RZ, R45 ;  /* 0x000000ffff257224 */ /* 0x000fc600078e002d */
[----:B------:R-:W4:Y:S01]  /*4e610*/  LDL.LU R47, [R1+0xfb4] ;  /* 0x000fb400012f7983 */ /* 0x000f220000300800 */
[----:B------:R-:W-:-:S03]  /*4e620*/  IADD3 R0, R0, 0x100000, RZ ;  /* 0x0010000000007810 */ /* 0x000fc60007ffe0ff */
[----:B------:R1:W-:Y:S01]  /*4e630*/  LDGSTS.E [R3+-0x79400], [R36.64], P0 ;  /* 0x86c0000024037fae */ /* 0x0003e20008121848 */
[----:B------:R-:W-:-:S04]  /*4e640*/  IADD3 R42, P1, R42, UR7, RZ ;  /* 0x000000072a2a7c10 */ /* 0x000fc8000ff3e0ff */
[----:B------:R-:W-:Y:S01]  /*4e650*/  IADD3.X R43, R43, UR6, RZ, P1, !PT ;  /* 0x000000062b2b7c10 */ /* 0x000fe20008ffe4ff */
[----:B------:R-:W-:Y:S04]  /*4e660*/  STL [R1+0x10ac], R42 ;  /* 0x0010ac2a01007387 */ /* 0x000fe80000100800 */
[----:B------:R2:W-:Y:S01]  /*4e670*/  STL [R1+0x10a8], R43 ;  /* 0x0010a82b01007387 */ /* 0x0005e20000100800 */
[----:B-1----:R-:W-:-:S03]  /*4e680*/  MOV R36, R42 ;  /* 0x0000002a00247202 */ /* 0x002fc60000000f00 */
[----:B------:R-:W4:Y:S01]  /*4e690*/  LDL.LU R46, [R1+0xff0] ;  /* 0x000ff000012e7983 */ /* 0x000f220000300800 */
[----:B------:R-:W-:-:S03]  /*4e6a0*/  IMAD.MOV.U32 R37, RZ, RZ, R43 ;  /* 0x000000ffff257224 */ /* 0x000fc600078e002b */
[----:B--2---:R-:W2:Y:S01]  /*4e6b0*/  LDL.LU R45, [R1+0xff4] ;  /* 0x000ff400012d7983 */ /* 0x004ea20000300800 */
[----:B------:R-:W-:-:S03]  /*4e6c0*/  LOP3.LUT R41, R41, 0x70, RZ, 0x3c, !PT ;  /* 0x0000007029297812 */ /* 0x000fc600078e3cff */
[----:B------:R-:W2:Y:S04]  /*4e6d0*/  LDL.LU R43, [R1+0x1034] ;  /* 0x00103400012b7983 */ /* 0x000ea80000300800 */
[----:B------:R1:W-:Y:S04]  /*4e6e0*/  LDGSTS.E [R0+-0x78400], [R36.64], P0 ;  /* 0x87c0000024007fae */ /* 0x0003e80008121848 */
[----:B------:R-:W2:Y:S01]  /*4e6f0*/  LDL.LU R44, [R1+0x1030] ;  /* 0x00103000012c7983 */ /* 0x000ea20000300800 */
[----:B-1----:R-:W-:-:S05]  /*4e700*/  MOV R0, UR5 ;  /* 0x0000000500007c02 */ /* 0x002fca0008000f00 */
[----:B------:R-:W-:Y:S02]  /*4e710*/  IMAD R0, R0, 0x8000, R41 ;  /* 0x0000800000007824 */ /* 0x000fe400078e0229 */
[----:B------:R-:W2:Y:S01]  /*4e720*/  LDL.LU R41, [R1+0x1074] ;  /* 0x0010740001297983 */ /* 0x000ea20000300800 */
[----:B---3--:R-:W-:-:S05]  /*4e730*/  IADD3 R38, P1, R38, UR7, RZ ;  /* 0x0000000726267c10 */ /* 0x008fca000ff3e0ff */
[----:B------:R-:W-:Y:S01]  /*4e740*/  STL [R1+0xef4], R38 ;  /* 0x000ef42601007387 */ /* 0x000fe20000100800 */
[----:B------:R-:W-:Y:S02]  /*4e750*/  MOV R36, R38 ;  /* 0x0000002600247202 */ /* 0x000fe40000000f00 */
[----:B----4-:R-:W-:-:S05]  /*4e760*/  IADD3.X R39, R39, UR6, RZ, P1, !PT ;  /* 0x0000000627277c10 */ /* 0x010fca0008ffe4ff */
[----:B------:R1:W-:Y:S04]  /*4e770*/  STL [R1+0xef0], R39 ;  /* 0x000ef02701007387 */ /* 0x0003e80000100800 */
[----:B------:R-:W3:Y:S01]  /*4e780*/  LDL.LU R42, [R1+0x1070] ;  /* 0x00107000012a7983 */ /* 0x000ee20000300800 */
[----:B------:R-:W-:-:S03]  /*4e790*/  IMAD.MOV.U32 R37, RZ, RZ, R39 ;  /* 0x000000ffff257224 */ /* 0x000fc600078e0027 */
[----:B-1----:R-:W4:Y:S04]  /*4e7a0*/  LDL.LU R39, [R1+0x10b0] ;  /* 0x0010b00001277983 */ /* 0x002f280000300800 */
[----:B------:R-:W4:Y:S01]  /*4e7b0*/  LDL.LU R38, [R1+0x10b4] ;  /* 0x0010b40001267983 */ /* 0x000f220000300800 */
[----:B------:R-:W-:-:S05]  /*4e7c0*/  IADD3 R3, R0, 0x100000, RZ ;  /* 0x0010000000037810 */ /* 0x000fca0007ffe0ff */
[----:B------:R1:W-:Y:S01]  /*4e7d0*/  LDGSTS.E [R3+-0x7f200], [R36.64], P0 ;  /* 0x80e0000024037fae */ /* 0x0003e20008121848 */
[----:B------:R-:W-:-:S04]  /*4e7e0*/  IADD3 R51, P1, R51, UR7, RZ ;  /* 0x0000000733337c10 */ /* 0x000fc8000ff3e0ff */
[----:B------:R-:W-:Y:S02]  /*4e7f0*/  IADD3.X R52, R52, UR6, RZ, P1, !PT ;  /* 0x0000000634347c10 */ /* 0x000fe40008ffe4ff */
[----:B------:R-:W-:Y:S02]  /*4e800*/  IADD3 R49, P1, R49, UR7, RZ ;  /* 0x0000000731317c10 */ /* 0x000fe4000ff3e0ff */
[----:B-1----:R-:W-:Y:S01]  /*4e810*/  MOV R36, R51 ;  /* 0x0000003300247202 */ /* 0x002fe20000000f00 */
[----:B------:R-:W-:-:S05]  /*4e820*/  IMAD.MOV.U32 R37, RZ, RZ, R52 ;  /* 0x000000ffff257224 */ /* 0x000fca00078e0034 */
[----:B------:R1:W-:Y:S02]  /*4e830*/  LDGSTS.E [R3+-0x7e200], [R36.64], P0 ;  /* 0x81e0000024037fae */ /* 0x0003e40008121848 */
[----:B-1----:R-:W-:Y:S02]  /*4e840*/  MOV R36, R49 ;  /* 0x0000003100247202 */ /* 0x002fe40000000f00 */
[----:B------:R-:W-:-:S05]  /*4e850*/  IADD3.X R50, R50, UR6, RZ, P1, !PT ;  /* 0x0000000632327c10 */ /* 0x000fca0008ffe4ff */
[----:B------:R-:W-:Y:S01]  /*4e860*/  IMAD.MOV.U32 R37, RZ, RZ, R50 ;  /* 0x000000ffff257224 */ /* 0x000fe200078e0032 */
[----:B------:R-:W-:-:S04]  /*4e870*/  IADD3 R47, P1, R47, UR7, RZ ;  /* 0x000000072f2f7c10 */ /* 0x000fc8000ff3e0ff */
[----:B------:R1:W-:Y:S01]  /*4e880*/  LDGSTS.E [R3+-0x7d200], [R36.64], P0 ;  /* 0x82e0000024037fae */ /* 0x0003e20008121848 */
[----:B------:R-:W-:-:S03]  /*4e890*/  IADD3.X R48, R48, UR6, RZ, P1, !PT ;  /* 0x0000000630307c10 */ /* 0x000fc60008ffe4ff */
[----:B------:R-:W-:Y:S01]  /*4e8a0*/  STL [R1+0xf34], R51 ;  /* 0x000f343301007387 */ /* 0x000fe20000100800 */
[----:B-1----:R-:W-:Y:S01]  /*4e8b0*/  MOV R36, R47 ;  /* 0x0000002f00247202 */ /* 0x002fe20000000f00 */
[----:B------:R-:W-:Y:S01]  /*4e8c0*/  IMAD.MOV.U32 R37, RZ, RZ, R48 ;  /* 0x000000ffff257224 */ /* 0x000fe200078e0030 */
[----:B--2---:R-:W-:-:S04]  /*4e8d0*/  IADD3 R45, P1, R45, UR7, RZ ;  /* 0x000000072d2d7c10 */ /* 0x004fc8000ff3e0ff */
[----:B------:R1:W-:Y:S01]  /*4e8e0*/  LDGSTS.E [R3+-0x7c200], [R36.64], P0 ;  /* 0x83e0000024037fae */ /* 0x0003e20008121848 */
[----:B------:R-:W-:Y:S02]  /*4e8f0*/  IADD3.X R46, R46, UR6, RZ, P1, !PT ;  /* 0x000000062e2e7c10 */ /* 0x000fe40008ffe4ff */
[----:B------:R-:W-:Y:S01]  /*4e900*/  IADD3 R43, P1, R43, UR7, RZ ;  /* 0x000000072b2b7c10 */ /* 0x000fe2000ff3e0ff */
[----:B------:R-:W-:Y:S03]  /*4e910*/  STL [R1+0xf30], R52 ;  /* 0x000f303401007387 */ /* 0x000fe60000100800 */
[----:B------:R-:W-:Y:S01]  /*4e920*/  IADD3.X R44, R44, UR6, RZ, P1, !PT ;  /* 0x000000062c2c7c10 */ /* 0x000fe20008ffe4ff */
[----:B-1----:R-:W-:Y:S01]  /*4e930*/  IMAD.MOV.U32 R37, RZ, RZ, R46 ;  /* 0x000000ffff257224 */ /* 0x002fe200078e002e */
[----:B------:R-:W-:Y:S01]  /*4e940*/  MOV R36, R45 ;  /* 0x0000002d00247202 */ /* 0x000fe20000000f00 */
[----:B------:R-:W-:Y:S04]  /*4e950*/  STL [R1+0xf74], R49 ;  /* 0x000f743101007387 */ /* 0x000fe80000100800 */
[----:B------:R-:W-:Y:S04]  /*4e960*/  STL [R1+0xf70], R50 ;  /* 0x000f703201007387 */ /* 0x000fe80000100800 */
[----:B------:R1:W-:Y:S01]  /*4e970*/  LDGSTS.E [R3+-0x7b200], [R36.64], P0 ;  /* 0x84e0000024037fae */ /* 0x0003e20008121848 */
[----:B------:R-:W-:-:S03]  /*4e980*/  IADD3 R41, P1, R41, UR7, RZ ;  /* 0x0000000729297c10 */ /* 0x000fc6000ff3e0ff */
[----:B------:R-:W-:Y:S04]  /*4e990*/  STL [R1+0xfb4], R47 ;  /* 0x000fb42f01007387 */ /* 0x000fe80000100800 */
[----:B------:R-:W-:Y:S01]  /*4e9a0*/  STL [R1+0xfb0], R48 ;  /* 0x000fb03001007387 */ /* 0x000fe20000100800 */
[----:B-1----:R-:W-:Y:S01]  /*4e9b0*/  MOV R36, R43 ;  /* 0x0000002b00247202 */ /* 0x002fe20000000f00 */
[----:B------:R-:W-:Y:S02]  /*4e9c0*/  IMAD.MOV.U32 R37, RZ, RZ, R44 ;  /* 0x000000ffff257224 */ /* 0x000fe400078e002c */
[----:B------:R-:W-:Y:S04]  /*4e9d0*/  STL [R1+0xff4], R45 ;  /* 0x000ff42d01007387 */ /* 0x000fe80000100800 */
[----:B------:R-:W-:Y:S04]  /*4e9e0*/  STL [R1+0xff0], R46 ;  /* 0x000ff02e01007387 */ /* 0x000fe80000100800 */
[----:B------:R-:W-:Y:S04]  /*4e9f0*/  STL [R1+0x1034], R43 ;  /* 0x0010342b01007387 */ /* 0x000fe80000100800 */
[----:B------:R-:W-:Y:S04]  /*4ea00*/  STL [R1+0x1030], R44 ;  /* 0x0010302c01007387 */ /* 0x000fe80000100800 */
[----:B------:R1:W-:Y:S04]  /*4ea10*/  LDGSTS.E [R3+-0x7a200], [R36.64], P0 ;  /* 0x85e0000024037fae */ /* 0x0003e80008121848 */
[----:B------:R2:W-:Y:S01]  /*4ea20*/  STL [R1+0x1074], R41 ;  /* 0x0010742901007387 */ /* 0x0005e20000100800 */
[----:B-1----:R-:W-:-:S02]  /*4ea30*/  MOV R36, R41 ;  /* 0x0000002900247202 */ /* 0x002fc40000000f00 */
[----:B--2---:R-:W-:-:S04]  /*4ea40*/  MOV R41, 0x7f ;  /* 0x0000007f00297802 */ /* 0x004fc80000000f00 */
[----:B------:R-:W-:Y:S02]  /*4ea50*/  IADD3 R41, R41, c[0x0][0x180], RZ ;  /* 0x0000600029297a10 */ /* 0x000fe40007ffe0ff */
[----:B------:R-:W-:Y:S02]  /*4ea60*/  IADD3 R40, R40, 0x1, RZ ;  /* 0x0000000128287810 */ /* 0x000fe40007ffe0ff */
[----:B------:R-:W-:Y:S02]  /*4ea70*/  IADD3 R0, R0, 0x100000, RZ ;  /* 0x0010000000007810 */ /* 0x000fe40007ffe0ff */
[----:B---3--:R-:W-:-:S05]  /*4ea80*/  IADD3.X R42, R42, UR6, RZ, P1, !PT ;  /* 0x000000062a2a7c10 */ /* 0x008fca0008ffe4ff */
[----:B------:R-:W-:Y:S01]  /*4ea90*/  IMAD.MOV.U32 R37, RZ, RZ, R42 ;  /* 0x000000ffff257224 */ /* 0x000fe200078e002a */
[----:B------:R-:W-:Y:S01]  /*4eaa0*/  STL [R1+0x1070], R42 ;  /* 0x0010702a01007387 */ /* 0x000fe20000100800 */
[----:B----4-:R-:W-:-:S03]  /*4eab0*/  IADD3 R38, P1, R38, UR7, RZ ;  /* 0x0000000726267c10 */ /* 0x010fc6000ff3e0ff */
[----:B------:R1:W-:Y:S04]  /*4eac0*/  LDGSTS.E [R3+-0x79200], [R36.64], P0 ;  /* 0x86e0000024037fae */ /* 0x0003e80008121848 */
[----:B------:R2:W-:Y:S01]  /*4ead0*/  STL [R1+0x10b4], R38 ;  /* 0x0010b42601007387 */ /* 0x0005e20000100800 */
[----:B------:R-:W-:Y:S01]  /*4eae0*/  IADD3.X R39, R39, UR6, RZ, P1, !PT ;  /* 0x0000000627277c10 */ /* 0x000fe20008ffe4ff */
[----:B-1----:R-:W-:Y:S01]  /*4eaf0*/  IMAD.MOV.U32 R36, RZ, RZ, R38 ;  /* 0x000000ffff247224 */ /* 0x002fe200078e0026 */
[----:B--2---:R-:W-:-:S03]  /*4eb00*/  SHF.R.S32.HI R38, RZ, 0x1f, R41 ;  /* 0x0000001fff267819 */ /* 0x004fc60000011429 */
[----:B------:R1:W-:Y:S01]  /*4eb10*/  STL [R1+0x10b0], R39 ;  /* 0x0010b02701007387 */ /* 0x0003e20000100800 */
[----:B------:R-:W-:Y:S02]  /*4eb20*/  MOV R37, R39 ;  /* 0x0000002700257202 */ /* 0x000fe40000000f00 */
[----:B------:R-:W-:Y:S01]  /*4eb30*/  LEA.HI R38, R38, R41, RZ, 0x7 ;  /* 0x0000002926267211 */ /* 0x000fe200078f38ff */
[----:B------:R1:W-:Y:S03]  /*4eb40*/  STL [R1+0x398], R40 ;  /* 0x0003982801007387 */ /* 0x0003e60000100800 */
[----:B------:R-:W-:Y:S01]  /*4eb50*/  SHF.R.S32.HI R38, RZ, 0x7, R38 ;  /* 0x00000007ff267819 */ /* 0x000fe20000011426 */
[----:B------:R1:W-:Y:S03]  /*4eb60*/  LDGSTS.E [R0+-0x78200], [R36.64], P0 ;  /* 0x87e0000024007fae */ /* 0x0003e60008121848 */
[----:B------:R-:W-:Y:S01]  /*4eb70*/  ISETP.NE.U32.AND P0, PT, R40, R38, PT ;  /* 0x000000262800720c */ /* 0x000fe20003f05070 */
[----:B------:R-:W0:-:S12]  /*4eb80*/  LDGDEPBAR ;  /* 0x00000000000079af */ /* 0x000e180000000000 */
[----:B-1----:R-:W-:Y:S01]  /*4eb90*/  @!P0 CALL.REL.NOINC `(.L_x_0) ;  /* 0x0000001000008944 */ /* 0x002fe20003c00000 */
[----:B------:R-:W-:Y:S05]  /*4eba0*/  BRA `(.L_x_1) ;  /* 0xfffd1ca000007947 */ /* 0x000fea000383ffff */
.L_x_0:
[----:B------:R-:W2:Y:S01]  /*4ebb0*/  LDL.LU R38, [R1+0x1d44] ;  /* 0x001d440001267983 */ /* 0x000ea20000300800 */
[----:B------:R-:W-:-:S04]  /*4ebc0*/  DEPBAR.LE SB0, 0x0 ;  /* 0x000080000000791a */ /* 0x000fc80000000000 */
[----:B-----5:R-:W3:Y:S04]  /*4ebd0*/  LDL.LU R37, [R1+0x1d40] ;  /* 0x001d400001257983 */ /* 0x020ee80000300800 */
[----:B------:R-:W4:Y:S04]  /*4ebe0*/  LDL.LU R36, [R1+0x1d3c] ;  /* 0x001d3c0001247983 */ /* 0x000f280000300800 */
[----:B------:R-:W4:Y:S04]  /*4ebf0*/  LDL.LU R3, [R1+0x1d38] ;  /* 0x001d380001037983 */ /* 0x000f280000300800 */
[----:B------:R-:W4:Y:S04]  /*4ec00*/  LDL.LU R0, [R1+0x1d34] ;  /* 0x001d340001007983 */ /* 0x000f280000300800 */
[----:B------:R-:W4:Y:S04]  /*4ec10*/  LDL.LU R40, [R1+0x200] ;  /* 0x0002000001287983 */ /* 0x000f280000300800 */
[----:B------:R-:W4:Y:S04]  /*4ec20*/  LDL.LU R41, [R1+0x204] ;  /* 0x0002040001297983 */ /* 0x000f280000300800 */
[----:B------:R-:W4:Y:S04]  /*4ec30*/  LDL.LU R42, [R1+0x1f0] ;  /* 0x0001f000012a7983 */ /* 0x000f280000300800 */
[----:B------:R-:W4:Y:S04]  /*4ec40*/  LDL.LU R43, [R1+0x1f4] ;  /* 0x0001f400012b7983 */ /* 0x000f280000300800 */
[----:B------:R-:W1:Y:S02]  /*4ec50*/  S2R R45, SR_TID.X ;  /* 0x00000000002d7919 */ /* 0x000e640000002100 */
[----:B-1----:R-:W-:-:S05]  /*4ec60*/  IMAD.SHL.U32 R2, R45, 0x8, RZ ;  /* 0x000000082d027824 */ /* 0x002fca00078e00ff */
[----:B------:R-:W-:Y:S01]  /*4ec70*/  LOP3.LUT R2, R2, 0x300, RZ, 0xc0, !PT ;  /* 0x0000030002027812 */ /* 0x000fe200078ec0ff */
[----:B------:R-:W-:Y:S01]  /*4ec80*/  BAR.SYNC.DEFER_BLOCKING 0x0 ;  /* 0x0000000000007b1d */ /* 0x000fe20000010000 */
[----:B--2---:R-:W-:Y:S02]  /*4ec90*/  ISETP.GE.AND P4, PT, R38, c[0x0][0x17c], PT ;  /* 0x00005f0026007a0c */ /* 0x004fe40003f86270 */
[----:B---3--:R-:W-:Y:S02]  /*4eca0*/  ISETP.GE.AND P3, PT, R37, c[0x0][0x17c], PT ;  /* 0x00005f0025007a0c */ /* 0x008fe40003f66270 */
[----:B----4-:R-:W-:Y:S02]  /*4ecb0*/  ISETP.GE.AND P2, PT, R36, c[0x0][0x17c], PT ;  /* 0x00005f0024007a0c */ /* 0x010fe40003f46270 */
[----:B------:R-:W2:Y:S01]  /*4ecc0*/  LDL.LU R36, [R1+0x208] ;  /* 0x0002080001247983 */ /* 0x000ea20000300800 */
[----:B------:R-:W-:-:S03]  /*4ecd0*/  ISETP.GE.AND P1, PT, R3, c[0x0][0x17c], PT ;  /* 0x00005f0003007a0c */ /* 0x000fc60003f26270 */
[----:B------:R-:W2:Y:S01]  /*4ece0*/  LDL.LU R37, [R1+0x20c] ;  /* 0x00020c0001257983 */ /* 0x000ea20000300800 */
[C---:B------:R-:W-:Y:S02]  /*4ecf0*/  SHF.L.U32 R3, R45.reuse, 0x5, RZ ;  /* 0x000000052d037819 */ /* 0x040fe400000006ff */
[----:B------:R-:W-:Y:S01]  /*4ed00*/  ISETP.GE.AND P0, PT, R0, c[0x0][0x17c], PT ;  /* 0x00005f0000007a0c */ /* 0x000fe20003f06270 */
[----:B------:R-:W2:Y:S01]  /*4ed10*/  LDL.LU R38, [R1+0x1f8] ;  /* 0x0001f80001267983 */ /* 0x000ea20000300800 */
[----:B------:R-:W-:-:S03]  /*4ed20*/  SHF.L.U32 R0, R45, 0x2, RZ ;  /* 0x000000022d007819 */ /* 0x000fc600000006ff */
[----:B------:R-:W2:Y:S01]  /*4ed30*/  LDL.LU R39, [R1+0x1fc] ;  /* 0x0001fc0001277983 */ /* 0x000ea20000300800 */
[----:B------:R-:W-:Y:S01]  /*4ed40*/  LOP3.LUT R2, R2, 0x70, R0, 0xf8, !PT ;  /* 0x0000007002027812 */ /* 0x000fe200078ef800 */
[----:B------:R-:W-:-:S05]  /*4ed50*/  IMAD.SHL.U32 R0, R45, 0x100, RZ ;  /* 0x000001002d007824 */ /* 0x000fca00078e00ff */
[----:B------:R-:W-:-:S04]  /*4ed60*/  LOP3.LUT R0, R0, 0x1800, RZ, 0xc0, !PT ;  /* 0x0000180000007812 */ /* 0x000fc800078ec0ff */
[----:B------:R-:W-:-:S04]  /*4ed70*/  LOP3.LUT R0, R0, 0x60, R3, 0xf8, !PT ;  /* 0x0000006000007812 */ /* 0x000fc800078ef803 */
[----:B------:R-:W-:-:S05]  /*4ed80*/  LOP3.LUT R0, R0, R2, RZ, 0x3c, !PT ;  /* 0x0000000200007212 */ /* 0x000fca00078e3cff */
[----:B------:R-:W-:Y:S01]  /*4ed90*/  STS.128 [R0], R40 ;  /* 0x0000002800007388 */ /* 0x000fe20000000c00 */
[C---:B------:R-:W-:Y:S01]  /*4eda0*/  IMAD.SHL.U32 R2, R45.reuse, 0x400, RZ ;  /* 0x000004002d027824 */ /* 0x040fe200078e00ff */
[----:B------:R-:W-:-:S04]  /*4edb0*/  LOP3.LUT R44, R45, 0x7f, RZ, 0xc0, !PT ;  /* 0x0000007f2d2c7812 */ /* 0x000fc800078ec0ff */
[----:B------:R-:W-:-:S04]  /*4edc0*/  LOP3.LUT R2, R2, 0x1800, RZ, 0xc0, !PT ;  /* 0x0000180002027812 */ /* 0x000fc800078ec0ff */
[----:B------:R-:W-:-:S04]  /*4edd0*/  LEA R2, R44, R2, 0x4 ;  /* 0x000000022c027211 */ /* 0x000fc800078e20ff */
[C---:B------:R-:W-:Y:S02]  /*4ede0*/  LOP3.LUT R144, R2.reuse, 0x20, RZ, 0x3c, !PT ;  /* 0x0000002002907812 */ /* 0x040fe400078e3cff */
[C---:B------:R-:W-:Y:S02]  /*4edf0*/  LOP3.LUT R3, R2.reuse, 0x40, RZ, 0x3c, !PT ;  /* 0x0000004002037812 */ /* 0x040fe400078e3cff */
[----:B------:R-:W-:Y:S01]  /*4ee00*/  LOP3.LUT R252, R2, 0x60, RZ, 0x3c, !PT ;  /* 0x0000006002fc7812 */ /* 0x000fe200078e3cff */
[----:B--2---:R1:W-:Y:S02]  /*4ee10*/  STS.128 [R0+0x80], R36 ;  /* 0x0000802400007388 */ /* 0x0043e40000000c00 */
[----:B-1----:R-:W-:Y:S01]  /*4ee20*/  IMAD.MOV.U32 R38, RZ, RZ, R104 ;  /* 0x000000ffff267224 */ /* 0x002fe200078e0068 */
[----:B------:R-:W-:Y:S01]  /*4ee30*/  MOV R39, R105 ;  /* 0x0000006900277202 */ /* 0x000fe20000000f00 */
[----:B------:R-:W-:Y:S01]  /*4ee40*/  IMAD.MOV.U32 R36, RZ, RZ, R100 ;  /* 0x000000ffff247224 */ /* 0x000fe200078e0064 */
[----:B------:R-:W-:Y:S01]  /*4ee50*/  MOV R37, R101 ;  /* 0x0000006500257202 */ /* 0x000fe20000000f00 */
[----:B------:R-:W-:Y:S01]  /*4ee60*/  IMAD.MOV.U32 R104, RZ, RZ, R102 ;  /* 0x000000ffff687224 */ /* 0x000fe200078e0066 */
[----:B------:R-:W-:-:S03]  /*4ee70*/  MOV R105, R103 ;  /* 0x0000006700697202 */ /* 0x000fc60000000f00 */
[----:B------:R-:W-:Y:S04]  /*4ee80*/  STS.128 [R0+0x400], R36 ;  /* 0x0004002400007388 */ /* 0x000fe80000000c00 */
[----:B------:R-:W-:Y:S04]  /*4ee90*/  STS.128 [R0+0x480], R104 ;  /* 0x0004806800007388 */ /* 0x000fe80000000c00 */
[----:B------:R-:W-:Y:S06]  /*4eea0*/  BAR.SYNC.DEFER_BLOCKING 0x0 ;  /* 0x0000000000007b1d */ /* 0x000fec0000010000 */
[----:B------:R-:W1:Y:S04]  /*4eeb0*/  LDS.128 R44, [R2] ;  /* 0x00000000022c7984 */ /* 0x000e680000000c00 */
[----:B------:R-:W2:Y:S04]  /*4eec0*/  LDS.128 R40, [R144] ;  /* 0x0000000090287984 */ /* 0x000ea80000000c00 */
[----:B------:R-:W-:Y:S04]  /*4eed0*/  LDS.128 R248, [R3] ;  /* 0x0000000003f87984 */ /* 0x000fe80000000c00 */
[----:B------:R-:W-:Y:S04]  /*4eee0*/  LDS.128 R240, [R252] ;  /* 0x00000000fcf07984 */ /* 0x000fe80000000c00 */
[----:B-1----:R1:W-:Y:S04]  /*4eef0*/  STL.64 [R1+0x30], R44 ;  /* 0x0000302c01007387 */ /* 0x0023e80000100a00 */
[----:B------:R3:W-:Y:S04]  /*4ef00*/  STL.64 [R1+0x38], R46 ;  /* 0x0000382e01007387 */ /* 0x0007e80000100a00 */
[----:B--2---:R-:W-:Y:S04]  /*4ef10*/  STL.64 [R1+0x10], R40 ;  /* 0x0000102801007387 */ /* 0x004fe80000100a00 */
[----:B------:R-:W-:Y:S04]  /*4ef20*/  STL.64 [R1+0x18], R42 ;  /* 0x0000182a01007387 */ /* 0x000fe80000100a00 */
[----:B------:R-:W2:Y:S04]  /*4ef30*/  LDL.LU R56, [R1+0x90] ;  /* 0x0000900001387983 */ /* 0x000ea80000300800 */
[----:B------:R-:W2:Y:S04]  /*4ef40*/  LDL.LU R57, [R1+0x94] ;  /* 0x0000940001397983 */ /* 0x000ea80000300800 */
[----:B------:R-:W2:Y:S04]  /*4ef50*/  LDL.LU R58, [R1+0x120] ;  /* 0x00012000013a7983 */ /* 0x000ea80000300800 */
[----:B------:R-:W2:Y:S04]  /*4ef60*/  LDL.LU R59, [R1+0x124] ;  /* 0x00012400013b7983 */ /* 0x000ea80000300800 */
[----:B------:R-:W-:Y:S01]  /*4ef70*/  BAR.SYNC.DEFER_BLOCKING 0x0 ;  /* 0x0000000000007b1d */ /* 0x000fe20000010000 */
[----:B------:R-:W-:Y:S01]  /*4ef80*/  IMAD.MOV.U32 R36, RZ, RZ, R164 ;  /* 0x000000ffff247224 */ /* 0x000fe200078e00a4 */
[----:B------:R-:W-:Y:S01]  /*4ef90*/  MOV R37, R165 ;  /* 0x000000a500257202 */ /* 0x000fe20000000f00 */
[----:B------:R-:W-:Y:S01]  /*4efa0*/  IMAD.MOV.U32 R38, RZ, RZ, R168 ;  /* 0x000000ffff267224 */ /* 0x000fe200078e00a8 */
[----:B------:R-:W-:Y:S01]  /*4efb0*/  MOV R39, R169 ;  /* 0x000000a900277202 */ /* 0x000fe20000000f00 */
[----:B------:R-:W-:Y:S01]  /*4efc0*/  IMAD.MOV.U32 R168, RZ, RZ, R166 ;  /* 0x000000ffffa87224 */ /* 0x000fe200078e00a6 */
[----:B------:R-:W-:Y:S01]  /*4efd0*/  MOV R169, R167 ;  /* 0x000000a700a97202 */ /* 0x000fe20000000f00 */
[----:B-1----:R-:W-:Y:S01]  /*4efe0*/  IMAD.MOV.U32 R44, RZ, RZ, R10 ;  /* 0x000000ffff2c7224 */ /* 0x002fe200078e000a */
[----:B------:R-:W-:Y:S01]  /*4eff0*/  MOV R45, R11 ;  /* 0x0000000b002d7202 */ /* 0x000fe20000000f00 */
[----:B---3--:R-:W-:Y:S01]  /*4f000*/  IMAD.MOV.U32 R46, RZ, RZ, R14 ;  /* 0x000000ffff2e7224 */ /* 0x008fe200078e000e */
[----:B------:R-:W-:Y:S01]  /*4f010*/  MOV R47, R15 ;  /* 0x0000000f002f7202 */ /* 0x000fe20000000f00 */
[----:B------:R1:W-:Y:S04]  /*4f020*/  STS.128 [R0], R36 ;  /* 0x0000002400007388 */ /* 0x0003e80000000c00 */
[----:B------:R-:W-:Y:S04]  /*4f030*/  STS.128 [R0+0x80], R168 ;  /* 0x000080a800007388 */ /* 0x000fe80000000c00 */
[----:B------:R-:W-:Y:S01]  /*4f040*/  STS.128 [R0+0x480], R44 ;  /* 0x0004802c00007388 */ /* 0x000fe20000000c00 */
[----:B-1----:R-:W-:Y:S01]  /*4f050*/  IMAD.MOV.U32 R36, RZ, RZ, R8 ;  /* 0x000000ffff247224 */ /* 0x002fe200078e0008 */
[----:B------:R-:W-:Y:S01]  /*4f060*/  MOV R37, R9 ;  /* 0x0000000900257202 */ /* 0x000fe20000000f00 */
[----:B------:R-:W-:Y:S01]  /*4f070*/  IMAD.MOV.U32 R38, RZ, RZ, R12 ;  /* 0x000000ffff267224 */ /* 0x000fe200078e000c */
[----:B------:R-:W-:-:S05]  /*4f080*/  MOV R39, R13 ;  /* 0x0000000d00277202 */ /* 0x000fca0000000f00 */
[----:B------:R-:W-:Y:S04]  /*4f090*/  STS.128 [R0+0x400], R36 ;  /* 0x0004002400007388 */ /* 0x000fe80000000c00 */
[----:B------:R-:W-:Y:S01]  /*4f0a0*/  BAR.SYNC.DEFER_BLOCKING 0x0 ;  /* 0x0000000000007b1d */ /* 0x000fe20000010000 */
[----:B------:R-:W-:Y:S01]  /*4f0b0*/  IMAD.MOV.U32 R40, RZ, RZ, R224 ;  /* 0x000000ffff287224 */ /* 0x000fe200078e00e0 */
[----:B------:R-:W-:Y:S01]  /*4f0c0*/  MOV R41, R225 ;  /* 0x000000e100297202 */ /* 0x000fe20000000f00 */
[----:B------:R-:W-:Y:S01]  /*4f0d0*/  IMAD.MOV.U32 R42, RZ, RZ, R220 ;  /* 0x000000ffff2a7224 */ /* 0x000fe200078e00dc */
[----:B------:R-:W-:Y:S02]  /*4f0e0*/  MOV R43, R221 ;  /* 0x000000dd002b7202 */ /* 0x000fe40000000f00 */
[----:B------:R-:W1:Y:S04]  /*4f0f0*/  LDS.128 R236, [R2] ;  /* 0x0000000002ec7984 */ /* 0x000e680000000c00 */
[----:B------:R-:W-:Y:S04]  /*4f100*/  LDS.128 R36, [R144] ;  /* 0x0000000090247984 */ /* 0x000fe80000000c00 */
[----:B------:R-:W-:Y:S04]  /*4f110*/  LDS.128 R12, [R3] ;  /* 0x00000000030c7984 */ /* 0x000fe80000000c00 */
[----:B------:R-:W-:Y:S04]  /*4f120*/  LDS.128 R8, [R252] ;  /* 0x00000000fc087984 */ /* 0x000fe80000000c00 */
[----:B------:R-:W-:Y:S01]  /*4f130*/  BAR.SYNC.DEFER_BLOCKING 0x0 ;  /* 0x0000000000007b1d */ /* 0x000fe20000010000 */
[----:B------:R-:W-:Y:S01]  /*4f140*/  IMAD.MOV.U32 R220, RZ, RZ, R226 ;  /* 0x000000ffffdc7224 */ /* 0x000fe200078e00e2 */
[----:B------:R-:W-:-:S04]  /*4f150*/  MOV R221, R227 ;  /* 0x000000e300dd7202 */ /* 0x000fc80000000f00 */
[----:B------:R3:W-:Y:S04]  /*4f160*/  STS.128 [R0], R40 ;  /* 0x0000002800007388 */ /* 0x0007e80000000c00 */
[----:B------:R-:W-:Y:S01]  /*4f170*/  STS.128 [R0+0x80], R220 ;  /* 0x000080dc00007388 */ /* 0x000fe20000000c00 */
[----:B---3--:R-:W-:Y:S01]  /*4f180*/  IMAD.MOV.U32 R42, RZ, RZ, R208 ;  /* 0x000000ffff2a7224 */ /* 0x008fe200078e00d0 */
        /* <DEDUP_REMOVED lines=8> */
[----:B------:R-:W3:Y:S04]  /*4f210*/  LDS.128 R40, [R2] ;  /* 0x0000000002287984 */ /* 0x000ee80000000c00 */
[----:B------:R-:W-:Y:S04]  /*4f220*/  LDS.128 R52, [R144] ;  /* 0x0000000090347984 */ /* 0x000fe80000000c00 */
[----:B------:R-:W-:Y:S04]  /*4f230*/  LDS.128 R48, [R3] ;  /* 0x0000000003307984 */ /* 0x000fe80000000c00 */
[----:B------:R-:W-:Y:S04]  /*4f240*/  LDS.128 R44, [R252] ;  /* 0x00000000fc2c7984 */ /* 0x000fe80000000c00 */
[----:B------:R-:W-:Y:S06]  /*4f250*/  BAR.SYNC.DEFER_BLOCKING 0x0 ;  /* 0x0000000000007b1d */ /* 0x000fec0000010000 */
[----:B--2---:R2:W-:Y:S04]  /*4f260*/  STS.128 [R0], R56 ;  /* 0x0000003800007388 */ /* 0x0045e80000000c00 */
[----:B--2---:R-:W2:Y:S04]  /*4f270*/  LDL.LU R56, [R1+0x98] ;  /* 0x0000980001387983 */ /* 0x004ea80000300800 */
[----:B------:R-:W2:Y:S04]  /*4f280*/  LDL.LU R57, [R1+0x9c] ;  /* 0x00009c0001397983 */ /* 0x000ea80000300800 */
[----:B------:R-:W2:Y:S04]  /*4f290*/  LDL.LU R58, [R1+0x128] ;  /* 0x00012800013a7983 */ /* 0x000ea80000300800 */
[----:B------:R-:W2:Y:S04]  /*4f2a0*/  LDL.LU R59, [R1+0x12c] ;  /* 0x00012c00013b7983 */ /* 0x000ea80000300800 */
        /* <DEDUP_REMOVED lines=24> */
[----:B--2---:R-:W-:Y:S04]  /*4f430*/  STS.128 [R0+0x80], R56 ;  /* 0x0000803800007388 */ /* 0x004fe80000000c00 */
[----:B----4-:R-:W-:Y:S04]  /*4f440*/  STS.128 [R0+0x400], R60 ;  /* 0x0004003c00007388 */ /* 0x010fe80000000c00 */
[----:B---3--:R-:W-:Y:S04]  /*4f450*/  STS.128 [R0+0x480], R104 ;  /* 0x0004806800007388 */ /* 0x008fe80000000c00 */
[----:B------:R-:W-:Y:S06]  /*4f460*/  BAR.SYNC.DEFER_BLOCKING 0x0 ;  /* 0x0000000000007b1d */ /* 0x000fec0000010000 */
[----:B------:R-:W2:Y:S04]  /*4f470*/  LDS.128 R56, [R2] ;  /* 0x0000000002387984 */ /* 0x000ea80000000c00 */
[----:B------:R-:W3:Y:S04]  /*4f480*/  LDS.128 R80, [R144] ;  /* 0x0000000090507984 */ /* 0x000ee80000000c00 */
[----:B------:R-:W4:Y:S04]  /*4f490*/  LDS.128 R64, [R3] ;  /* 0x0000000003407984 */ /* 0x000f280000000c00 */
[----:B------:R-:W1:Y:S04]  /*4f4a0*/  LDS.128 R60, [R252] ;  /* 0x00000000fc3c7984 */ /* 0x000e680000000c00 */
[----:B------:R-:W-:Y:S06]  /*4f4b0*/  BAR.SYNC.DEFER_BLOCKING 0x0 ;  /* 0x0000000000007b1d */ /* 0x000fec0000010000 */
[----:B------:R1:W-:Y:S04]  /*4f4c0*/  STS.128 [R0], R100 ;  /* 0x0000006400007388 */ /* 0x0003e80000000c00 */
[----:B-1----:R-:W2:Y:S04]  /*4f4d0*/  LDL.LU R100, [R1+0x1e8] ;  /* 0x0001e80001647983 */ /* 0x002ea80000300800 */
[----:B------:R-:W2:Y:S04]  /*4f4e0*/  LDL.LU R101, [R1+0x1ec] ;  /* 0x0001ec0001657983 */ /* 0x000ea80000300800 */
[----:B------:R-:W2:Y:S04]  /*4f4f0*/  LDL.LU R102, [R1+0x1d8] ;  /* 0x0001d80001667983 */ /* 0x000ea80000300800 */
[----:B------:R-:W2:Y:S04]  /*4f500*/  LDL.LU R103, [R1+0x1dc] ;  /* 0x0001dc0001677983 */ /* 0x000ea80000300800 */
        /* <DEDUP_REMOVED lines=12> */
[----:B------:R-:W-:Y:S04]  /*4f5d0*/  STS.128 [R0+0x400], R104 ;  /* 0x0004006800007388 */ /* 0x000fe80000000c00 */
[----:B------:R-:W-:Y:S01]  /*4f5e0*/  STS.128 [R0+0x480], R132 ;  /* 0x0004808400007388 */ /* 0x000fe20000000c00 */
        /* <DEDUP_REMOVED lines=11> */
[----:B------:R-:W-:Y:S06]  /*4f6a0*/  BAR.SYNC.DEFER_BLOCKING 0x0 ;  /* 0x0000000000007b1d */ /* 0x000fec0000010000 */
[----:B------:R-:W1:Y:S04]  /*4f6b0*/  LDS.128 R112, [R2] ;  /* 0x0000000002707984 */ /* 0x000e680000000c00 */
[----:B------:R-:W-:Y:S04]  /*4f6c0*/  LDS.128 R108, [R144] ;  /* 0x00000000906c7984 */ /* 0x000fe80000000c00 */
[----:B------:R-:W-:Y:S04]  /*4f6d0*/  LDS.128 R104, [R3] ;  /* 0x0000000003687984 */ /* 0x000fe80000000c00 */
[----:B------:R-:W-:Y:S04]  /*4f6e0*/  LDS.128 R100, [R252] ;  /* 0x00000000fc647984 */ /* 0x000fe80000000c00 */
[----:B------:R-:W-:Y:S06]  /*4f6f0*/  BAR.SYNC.DEFER_BLOCKING 0x0 ;  /* 0x0000000000007b1d */ /* 0x000fec0000010000 */
[----:B------:R2:W-:Y:S04]  /*4f700*/  STS.128 [R0], R128 ;  /* 0x0000008000007388 */ /* 0x0005e80000000c00 */
[----:B------:R-:W-:Y:S04]  /*4f710*/  STS.128 [R0+0x80], R176 ;  /* 0x000080b000007388 */ /* 0x000fe80000000c00 */
[----:B------:R-:W-:Y:S01]  /*4f720*/  STS.128 [R0+0x480], R140 ;  /* 0x0004808c00007388 */ /* 0x000fe20000000c00 */
[----:B--2---:R-:W-:Y:S01]  /*4f730*/  IMAD.MOV.U32 R128, RZ, RZ, R16 ;  /* 0x000000ffff807224 */ /* 0x004fe200078e0010 */
[----:B------:R-:W-:Y:S01]  /*4f740*/  MOV R129, R17 ;  /* 0x0000001100817202 */ /* 0x000fe20000000f00 */
[----:B------:R-:W-:Y:S01]  /*4f750*/  IMAD.MOV.U32 R130, RZ, RZ, R20 ;  /* 0x000000ffff827224 */ /* 0x000fe200078e0014 */
[----:B------:R-:W-:-:S05]  /*4f760*/  MOV R131, R21 ;  /* 0x0000001500837202 */ /* 0x000fca0000000f00 */
[----:B------:R-:W-:Y:S04]  /*4f770*/  STS.128 [R0+0x400], R128 ;  /* 0x0004008000007388 */ /* 0x000fe80000000c00 */
[----:B------:R-:W-:Y:S06]  /*4f780*/  BAR.SYNC.DEFER_BLOCKING 0x0 ;  /* 0x0000000000007b1d */ /* 0x000fec0000010000 */
[----:B------:R-:W2:Y:S04]  /*4f790*/  LDS.128 R132, [R2] ;  /* 0x0000000002847984 */ /* 0x000ea80000000c00 */
[----:B------:R-:W-:Y:S04]  /*4f7a0*/  LDS.128 R128, [R144] ;  /* 0x0000000090807984 */ /* 0x000fe80000000c00 */
[----:B------:R-:W-:Y:S04]  /*4f7b0*/  LDS.128 R20, [R3] ;  /* 0x0000000003147984 */ /* 0x000fe80000000c00 */
[----:B------:R-:W-:Y:S04]  /*4f7c0*/  LDS.128 R16, [R252] ;  /* 0x00000000fc107984 */ /* 0x000fe80000000c00 */
[----:B------:R-:W-:Y:S06]  /*4f7d0*/  BAR.SYNC.DEFER_BLOCKING 0x0 ;  /* 0x0000000000007b1d */ /* 0x000fec0000010000 */
[----:B------:R-:W-:Y:S04]  /*4f7e0*/  STS.128 [R0], R136 ;  /* 0x0000008800007388 */ /* 0x000fe80000000c00 */
[----:B------:R-:W-:Y:S04]  /*4f7f0*/  STS.128 [R0+0x80], R156 ;  /* 0x0000809c00007388 */ /* 0x000fe80000000c00 */
[----:B------:R-:W-:Y:S04]  /*4f800*/  STS.128 [R0+0x400], R68 ;  /* 0x0004004400007388 */ /* 0x000fe80000000c00 */
[----:B------:R1:W-:Y:S04]  /*4f810*/  STS.128 [R0+0x480], R212 ;  /* 0x000480d400007388 */ /* 0x0003e80000000c00 */
[----:B------:R-:W-:Y:S01]  /*4f820*/  BAR.SYNC.DEFER_BLOCKING 0x0 ;  /* 0x0000000000007b1d */ /* 0x000fe20000010000 */
[----:B-1----:R-:W-:-:S05]  /*4f830*/  LOP3.LUT R215, R2, 0x20, RZ, 0x3c, !PT ;  /* 0x0000002002d77812 */ /* 0x002fca00078e3cff */
[----:B------:R-:W1:Y:S04]  /*4f840*/  LDS.128 R144, [R2] ;  /* 0x0000000002907984 */ /* 0x000e680000000c00 */
[----:B------:R-:W-:Y:S04]  /*4f850*/  LDS.128 R140, [R215] ;  /* 0x00000000d78c7984 */ /* 0x000fe80000000c00 */
[----:B------:R-:W-:Y:S04]  /*4f860*/  LDS.128 R136, [R3] ;  /* 0x0000000003887984 */ /* 0x000fe80000000c00 */
[----:B------:R-:W-:Y:S04]  /*4f870*/  LDS.128 R68, [R252] ;  /* 0x00000000fc447984 */ /* 0x000fe80000000c00 */
[----:B------:R-:W-:Y:S06]  /*4f880*/  BAR.SYNC.DEFER_BLOCKING 0x0 ;  /* 0x0000000000007b1d */ /* 0x000fec0000010000 */
[----:B---3--:R3:W-:Y:S04]  /*4f890*/  STS.128 [R0], R148 ;  /* 0x0000009400007388 */ /* 0x0087e80000000c00 */
[----:B---3--:R-:W3:Y:S04]  /*4f8a0*/  LDL.LU R148, [R1+0x118] ;  /* 0x0001180001947983 */ /* 0x008ee80000300800 */
[----:B------:R-:W3:Y:S04]  /*4f8b0*/  LDL.LU R149, [R1+0x11c] ;  /* 0x00011c0001957983 */ /* 0x000ee80000300800 */
[----:B------:R-:W3:Y:S04]  /*4f8c0*/  LDL.LU R150, [R1+0x108] ;  /* 0x0001080001967983 */ /* 0x000ee80000300800 */
[----:B------:R-:W3:Y:S04]  /*4f8d0*/  LDL.LU R151, [R1+0x10c] ;  /* 0x00010c0001977983 */ /* 0x000ee80000300800 */
[----:B------:R-:W2:Y:S04]  /*4f8e0*/  LDL.LU R156, [R1+0x60] ;  /* 0x00006000019c7983 */ /* 0x000ea80000300800 */
[----:B------:R-:W2:Y:S04]  /*4f8f0*/  LDL.LU R157, [R1+0x64] ;  /* 0x00006400019d7983 */ /* 0x000ea80000300800 */
[----:B------:R-:W2:Y:S04]  /*4f900*/  LDL.LU R158, [R1+0x40] ;  /* 0x00004000019e7983 */ /* 0x000ea80000300800 */
[----:B------:R-:W2:Y:S04]  /*4f910*/  LDL.LU R159, [R1+0x44] ;  /* 0x00004400019f7983 */ /* 0x000ea80000300800 */
        /* <DEDUP_REMOVED lines=18> */
[----:B---3--:R-:W-:Y:S04]  /*4fa40*/  STS.128 [R0+0x80], R148 ;  /* 0x0000809400007388 */ /* 0x008fe80000000c00 */
[----:B--2---:R-:W-:Y:S04]  /*4fa50*/  STS.128 [R0+0x400], R156 ;  /* 0x0004009c00007388 */ /* 0x004fe80000000c00 */
[----:B----4-:R2:W-:Y:S04]  /*4fa60*/  STS.128 [R0+0x480], R176 ;  /* 0x000480b000007388 */ /* 0x0105e80000000c00 */
[----:B------:R-:W-:Y:S06]  /*4fa70*/  BAR.SYNC.DEFER_BLOCKING 0x0 ;  /* 0x0000000000007b1d */ /* 0x000fec0000010000 */
[----:B------:R-:W3:Y:S04]  /*4fa80*/  LDS.128 R168, [R2] ;  /* 0x0000000002a87984 */ /* 0x000ee80000000c00 */
[----:B------:R-:W4:Y:S04]  /*4fa90*/  LDS.128 R164, [R215] ;  /* 0x00000000d7a47984 */ /* 0x000f280000000c00 */
[----:B------:R-:W1:Y:S04]  /*4faa0*/  LDS.128 R156, [R3] ;  /* 0x00000000039c7984 */ /* 0x000e680000000c00 */
[----:B------:R-:W1:Y:S04]  /*4fab0*/  LDS.128 R148, [R252] ;  /* 0x00000000fc947984 */ /* 0x000e680000000c00 */
[----:B------:R-:W-:Y:S01]  /*4fac0*/  BAR.SYNC.DEFER_BLOCKING 0x0 ;  /* 0x0000000000007b1d */ /* 0x000fe20000010000 */
[----:B--2---:R-:W-:Y:S01]  /*4fad0*/  IMAD.MOV.U32 R176, RZ, RZ, R118 ;  /* 0x000000ffffb07224 */ /* 0x004fe200078e0076 */
[----:B------:R-:W-:Y:S01]  /*4fae0*/  MOV R177, R119 ;  /* 0x0000007700b17202 */ /* 0x000fe20000000f00 */
[----:B------:R-:W-:Y:S01]  /*4faf0*/  IMAD.MOV.U32 R178, RZ, RZ, R122 ;  /* 0x000000ffffb27224 */ /* 0x000fe200078e007a */
[----:B------:R-:W-:-:S02]  /*4fb00*/  MOV R179, R123 ;  /* 0x0000007b00b37202 */ /* 0x000fc40000000f00 */
[----:B------:R2:W-:Y:S04]  /*4fb10*/  STS.128 [R0], R172 ;  /* 0x000000ac00007388 */ /* 0x0005e80000000c00 */
[----:B------:R-:W-:Y:S04]  /*4fb20*/  STS.128 [R0+0x80], R88 ;  /* 0x0000805800007388 */ /* 0x000fe80000000c00 */
[----:B------:R-:W-:Y:S04]  /*4fb30*/  STS.128 [R0+0x400], R84 ;  /* 0x0004005400007388 */ /* 0x000fe80000000c00 */
[----:B------:R-:W-:Y:S04]  /*4fb40*/  STS.128 [R0+0x480], R176 ;  /* 0x000480b000007388 */ /* 0x000fe80000000c00 */
[----:B------:R-:W-:Y:S01]  /*4fb50*/  BAR.SYNC.DEFER_BLOCKING 0x0 ;  /* 0x0000000000007b1d */ /* 0x000fe20000010000 */
[----:B--2---:R-:W-:Y:S01]  /*4fb60*/  IMAD.MOV.U32 R172, RZ, RZ, R180 ;  /* 0x000000ffffac7224 */ /* 0x004fe200078e00b4 */
[----:B------:R-:W-:Y:S01]  /*4fb70*/  MOV R173, R181 ;  /* 0x000000b500ad7202 */ /* 0x000fe20000000f00 */
[----:B------:R-:W-:Y:S01]  /*4fb80*/  IMAD.MOV.U32 R174, RZ, RZ, R184 ;  /* 0x000000ffffae7224 */ /* 0x000fe200078e00b8 */
[----:B------:R-:W-:-:S02]  /*4fb90*/  MOV R175, R185 ;  /* 0x000000b900af7202 */ /* 0x000fc40000000f00 */
[----:B------:R-:W2:Y:S04]  /*4fba0*/  LDS.128 R120, [R2] ;  /* 0x0000000002787984 */ /* 0x000ea80000000c00 */
[----:B------:R-:W-:Y:S04]  /*4fbb0*/  LDS.128 R116, [R215] ;  /* 0x00000000d7747984 */ /* 0x000fe80000000c00 */
[----:B------:R-:W-:Y:S04]  /*4fbc0*/  LDS.128 R88, [R3] ;  /* 0x0000000003587984 */ /* 0x000fe80000000c00 */
[----:B------:R-:W-:Y:S04]  /*4fbd0*/  LDS.128 R84, [R252] ;  /* 0x00000000fc547984 */ /* 0x000fe80000000c00 */
[----:B------:R-:W-:Y:S01]  /*4fbe0*/  BAR.SYNC.DEFER_BLOCKING 0x0 ;  /* 0x0000000000007b1d */ /* 0x000fe20000010000 */
[----:B------:R-:W-:Y:S01]  /*4fbf0*/  IMAD.MOV.U32 R184, RZ, RZ, R182 ;  /* 0x000000ffffb87224 */ /* 0x000fe200078e00b6 */
[----:B------:R-:W-:-:S04]  /*4fc00*/  MOV R185, R183 ;  /* 0x000000b700b97202 */ /* 0x000fc80000000f00 */
        /* <DEDUP_REMOVED lines=17> */
[----:B------:R-:W-:Y:S06]  /*4fd20*/  BAR.SYNC.DEFER_BLOCKING 0x0 ;  /* 0x0000000000007b1d */ /* 0x000fec0000010000 */
[----:B------:R1:W-:Y:S04]  /*4fd30*/  STS.128 [R0+0x80], R200 ;  /* 0x000080c800007388 */ /* 0x0003e80000000c00 */
[----:B-1----:R-:W2:Y:S04]  /*4fd40*/  LDL.LU R200, [R1+0xf0] ;  /* 0x0000f00001c87983 */ /* 0x002ea80000300800 */
[----:B------:R-:W2:Y:S04]  /*4fd50*/  LDL.LU R201, [R1+0xf4] ;  /* 0x0000f40001c97983 */ /* 0x000ea80000300800 */
[----:B------:R-:W2:Y:S04]  /*4fd60*/  LDL.LU R202, [R1+0xe0] ;  /* 0x0000e00001ca7983 */ /* 0x000ea80000300800 */
[----:B------:R-:W2:Y:S01]  /*4fd70*/  LDL.LU R203, [R1+0xe4] ;  /* 0x0000e40001cb7983 */ /* 0x000ea20000300800 */
        /* <DEDUP_REMOVED lines=8> */
[----:B------:R-:W-:Y:S04]  /*4fe00*/  STS.128 [R0], R180 ;  /* 0x000000b400007388 */ /* 0x000fe80000000c00 */
[----:B------:R-:W-:Y:S04]  /*4fe10*/  STS.128 [R0+0x400], R72 ;  /* 0x0004004800007388 */ /* 0x000fe80000000c00 */
[----:B------:R-:W-:Y:S04]  /*4fe20*/  STS.128 [R0+0x480], R216 ;  /* 0x000480d800007388 */ /* 0x000fe80000000c00 */
[----:B------:R-:W-:Y:S06]  /*4fe30*/  BAR.SYNC.DEFER_BLOCKING 0x0 ;  /* 0x0000000000007b1d */ /* 0x000fec0000010000 */
[----:B------:R-:W1:Y:S04]  /*4fe40*/  LDS.128 R184, [R2] ;  /* 0x0000000002b87984 */ /* 0x000e680000000c00 */
        /* <DEDUP_REMOVED lines=9> */
[----:B------:R-:W3:Y:S04]  /*4fee0*/  LDL.LU R208, [R1+0x20] ;  /* 0x0000200001d07983 */ /* 0x000ee80000300800 */
[----:B------:R-:W3:Y:S04]  /*4fef0*/  LDL.LU R209, [R1+0x24] ;  /* 0x0000240001d17983 */ /* 0x000ee80000300800 */
[----:B------:R-:W3:Y:S04]  /*4ff00*/  LDL.LU R210, [R1] ;  /* 0x0000000001d27983 */ /* 0x000ee80000300800 */
[----:B------:R-:W3:Y:S04]  /*4ff10*/  LDL.LU R211, [R1+0x4] ;  /* 0x0000040001d37983 */ /* 0x000ee80000300800 */
        /* <DEDUP_REMOVED lines=15> */
[----:B---3--:R-:W-:Y:S04]  /*50010*/  STS.128 [R0+0x400], R208 ;  /* 0x000400d000007388 */ /* 0x008fe80000000c00 */
        /* <DEDUP_REMOVED lines=11> */
[----:B------:R-:W-:Y:S04]  /*500d0*/  STS.128 [R0], R220 ;  /* 0x000000dc00007388 */ /* 0x000fe80000000c00 */
[----:B------:R2:W-:Y:S04]  /*500e0*/  STS.128 [R0+0x80], R96 ;  /* 0x0000806000007388 */ /* 0x0005e80000000c00 */
[----:B------:R-:W-:Y:S04]  /*500f0*/  STS.128 [R0+0x400], R92 ;  /* 0x0004005c00007388 */ /* 0x000fe80000000c00 */
[----:B------:R1:W-:Y:S04]  /*50100*/  STS.128 [R0+0x480], R224 ;  /* 0x000480e000007388 */ /* 0x0003e80000000c00 */
[----:B------:R-:W-:Y:S01]  /*50110*/  BAR.SYNC.DEFER_BLOCKING 0x0 ;  /* 0x0000000000007b1d */ /* 0x000fe20000010000 */
[----:B--2---:R-:W-:Y:S01]  /*50120*/  LOP3.LUT R99, R2, 0x20, RZ, 0x3c, !PT ;  /* 0x0000002002637812 */ /* 0x004fe200078e3cff */
[----:B------:R-:W-:Y:S01]  /*50130*/  IMAD.MOV.U32 R222, RZ, RZ, R192 ;  /* 0x000000ffffde7224 */ /* 0x000fe200078e00c0 */
[----:B------:R-:W-:-:S03]  /*50140*/  MOV R223, R193 ;  /* 0x000000c100df7202 */ /* 0x000fc60000000f00 */
[----:B------:R-:W2:Y:S04]  /*50150*/  LDS.128 R160, [R2] ;  /* 0x0000000002a07984 */ /* 0x000ea80000000c00 */
[----:B------:R-:W-:Y:S04]  /*50160*/  LDS.128 R96, [R99] ;  /* 0x0000000063607984 */ /* 0x000fe80000000c00 */
[----:B------:R-:W-:Y:S04]  /*50170*/  LDS.128 R92, [R3] ;  /* 0x00000000035c7984 */ /* 0x000fe80000000c00 */
[----:B------:R-:W-:Y:S01]  /*50180*/  LDS.128 R124, [R252] ;  /* 0x00000000fc7c7984 */ /* 0x000fe20000000c00 */
[----:B------:R-:W-:Y:S01]  /*50190*/  IMAD.MOV.U32 R220, RZ, RZ, R188 ;  /* 0x000000ffffdc7224 */ /* 0x000fe200078e00bc */
[----:B------:R-:W-:-:S02]  /*501a0*/  MOV R221, R189 ;  /* 0x000000bd00dd7202 */ /* 0x000fc40000000f00 */
        /* <DEDUP_REMOVED lines=9> */
[----:B------:R-:W-:Y:S01]  /*50240*/  IMAD.MOV.U32 R226, RZ, RZ, R6 ;  /* 0x000000ffffe27224 */ /* 0x000fe200078e0006 */
[----:B------:R-:W-:Y:S01]  /*50250*/  MOV R227, R7 ;  /* 0x0000000700e37202 */ /* 0x000fe20000000f00 */
        /* <DEDUP_REMOVED lines=9> */
[----:B------:R-:W-:Y:S01]  /*502f0*/  LDS.128 R192, [R252] ;  /* 0x00000000fcc07984 */ /* 0x000fe20000000c00 */
[----:B------:R-:W-:Y:S01]  /*50300*/  IMAD.MOV.U32 R222, RZ, RZ, R204 ;  /* 0x000000ffffde7224 */ /* 0x000fe200078e00cc */
[----:B------:R-:W-:Y:S01]  /*50310*/  MOV R223, R205 ;  /* 0x000000cd00df7202 */ /* 0x000fe20000000f00 */
[----:B------:R-:W-:Y:S01]  /*50320*/  IMAD.MOV.U32 R220, RZ, RZ, R76 ;  /* 0x000000ffffdc7224 */ /* 0x000fe200078e004c */
[----:B------:R-:W-:Y:S01]  /*50330*/  MOV R221, R77 ;  /* 0x0000004d00dd7202 */ /* 0x000fe20000000f00 */
[----:B------:R-:W-:Y:S01]  /*50340*/  BAR.SYNC.DEFER_BLOCKING 0x0 ;  /* 0x0000000000007b1d */ /* 0x000fe20000010000 */
[----:B------:R-:W-:Y:S01]  /*50350*/  IMAD.MOV.U32 R204, RZ, RZ, R78 ;  /* 0x000000ffffcc7224 */ /* 0x000fe200078e004e */
[----:B------:R-:W-:Y:S01]  /*50360*/  MOV R205, R79 ;  /* 0x0000004f00cd7202 */ /* 0x000fe20000000f00 */
[----:B------:R-:W-:Y:S01]  /*50370*/  IMAD.MOV.U32 R76, RZ, RZ, R196 ;  /* 0x000000ffff4c7224 */ /* 0x000fe200078e00c4 */
[----:B------:R-:W-:Y:S01]  /*50380*/  MOV R77, R197 ;  /* 0x000000c5004d7202 */ /* 0x000fe20000000f00 */
[----:B------:R-:W-:Y:S01]  /*50390*/  IMAD.MOV.U32 R78, RZ, RZ, R228 ;  /* 0x000000ffff4e7224 */ /* 0x000fe200078e00e4 */
[----:B------:R-:W-:-:S05]  /*503a0*/  MOV R79, R229 ;  /* 0x000000e5004f7202 */ /* 0x000fca0000000f00 */
[----:B------:R1:W-:Y:S04]  /*503b0*/  STS.128 [R0+0x400], R76 ;  /* 0x0004004c00007388 */ /* 0x0003e80000000c00 */
[----:B-1----:R-:W2:Y:S04]  /*503c0*/  LDL.LU R76, [R1+0xd0] ;  /* 0x0000d000014c7983 */ /* 0x002ea80000300800 */
[----:B------:R-:W2:Y:S04]  /*503d0*/  LDL.LU R77, [R1+0xd4] ;  /* 0x0000d400014d7983 */ /* 0x000ea80000300800 */
[----:B------:R-:W2:Y:S04]  /*503e0*/  LDL.LU R78, [R1+0xc0] ;  /* 0x0000c000014e7983 */ /* 0x000ea80000300800 */
[----:B------:R-:W2:Y:S01]  /*503f0*/  LDL.LU R79, [R1+0xc4] ;  /* 0x0000c400014f7983 */ /* 0x000ea20000300800 */
[----:B------:R-:W-:Y:S01]  /*50400*/  IMAD.MOV.U32 R228, RZ, RZ, R198 ;  /* 0x000000ffffe47224 */ /* 0x000fe200078e00c6 */
[----:B------:R-:W-:-:S02]  /*50410*/  MOV R229, R199 ;  /* 0x000000c700e57202 */ /* 0x000fc40000000f00 */
[----:B------:R-:W-:Y:S04]  /*50420*/  STS.128 [R0], R220 ;  /* 0x000000dc00007388 */ /* 0x000fe80000000c00 */
[----:B------:R-:W-:Y:S04]  /*50430*/  STS.128 [R0+0x80], R204 ;  /* 0x000080cc00007388 */ /* 0x000fe80000000c00 */
[----:B------:R-:W-:Y:S04]  /*50440*/  STS.128 [R0+0x480], R228 ;  /* 0x000480e400007388 */ /* 0x000fe80000000c00 */
[----:B------:R-:W-:Y:S06]  /*50450*/  BAR.SYNC.DEFER_BLOCKING 0x0 ;  /* 0x0000000000007b1d */ /* 0x000fec0000010000 */
[----:B------:R-:W-:Y:S04]  /*50460*/  LDS.128 R204, [R227] ;  /* 0x00000000e3cc7984 */ /* 0x000fe80000000c00 */
[----:B------:R-:W1:Y:S04]  /*50470*/  LDS.128 R196, [R2] ;  /* 0x0000000002c47984 */ /* 0x000e680000000c00 */
[----:B------:R-:W-:Y:S04]  /*50480*/  LDS.128 R220, [R3] ;  /* 0x0000000003dc7984 */ /* 0x000fe80000000c00 */
[----:B------:R-:W-:Y:S04]  /*50490*/  LDS.128 R224, [R252] ;  /* 0x00000000fce07984 */ /* 0x000fe80000000c00 */
[----:B------:R-:W-:Y:S06]  /*504a0*/  BAR.SYNC.DEFER_BLOCKING 0x0 ;  /* 0x0000000000007b1d */ /* 0x000fec0000010000 */
[----:B--2---:R2:W-:Y:S04]  /*504b0*/  STS.128 [R0], R76 ;  /* 0x0000004c00007388 */ /* 0x0045e80000000c00 */
[----:B--2---:R-:W2:Y:S04]  /*504c0*/  LDL.LU R76, [R1+0xd8] ;  /* 0x0000d800014c7983 */ /* 0x004ea80000300800 */
        /* <DEDUP_REMOVED lines=9> */
[----:B--2---:R2:W-:Y:S04]  /*50560*/  STS.128 [R0+0x80], R76 ;  /* 0x0000804c00007388 */ /* 0x0045e80000000c00 */
[----:B--2---:R-:W2:Y:S04]  /*50570*/  LDL.LU R78, [R1+0x30] ;  /* 0x00003000014e7983 */ /* 0x004ea80000300800 */
[----:B------:R-:W2:Y:S04]  /*50580*/  LDL.LU R79, [R1+0x5ec] ;  /* 0x0005ec00014f7983 */ /* 0x000ea80000300800 */
[----:B------:R-:W3:Y:S04]  /*50590*/  LDL.LU R244, [R1+0x6b8] ;  /* 0x0006b80001f47983 */ /* 0x000ee80000300800 */
[----:B------:R-:W3:Y:S04]  /*505a0*/  LDL.LU R245, [R1+0x6b4] ;  /* 0x0006b40001f57983 */ /* 0x000ee80000300800 */
[----:B------:R-:W3:Y:S04]  /*505b0*/  LDL.LU R246, [R1+0x6b0] ;  /* 0x0006b00001f67983 */ /* 0x000ee80000300800 */
[----:B------:R-:W3:Y:S04]  /*505c0*/  LDL.LU R247, [R1+0x5e8] ;  /* 0x0005e80001f77983 */ /* 0x000ee80000300800 */
[----:B------:R-:W-:Y:S04]  /*505d0*/  STS.128 [R0+0x400], R228 ;  /* 0x000400e400007388 */ /* 0x000fe80000000c00 */
[----:B------:R1:W-:Y:S02]  /*505e0*/  STS.128 [R0+0x480], R232 ;  /* 0x000480e800007388 */ /* 0x0003e40000000c00 */
[----:B-1----:R-:W-:-:S02]  /*505f0*/  IMAD.MOV.U32 R232, RZ, RZ, c[0x0][0x194] ;  /* 0x00006500ffe87624 */ /* 0x002fc400078e00ff */
[----:B------:R-:W4:Y:S04]  /*50600*/  LDL.LU R234, [R1+0x10] ;  /* 0x0000100001ea7983 */ /* 0x000f280000300800 */
[----:B------:R-:W4:Y:S04]  /*50610*/  LDL.LU R235, [R1+0x14] ;  /* 0x0000140001eb7983 */ /* 0x000f280000300800 */
[----:B------:R-:W-:Y:S01]  /*50620*/  BAR.SYNC.DEFER_BLOCKING 0x0 ;  /* 0x0000000000007b1d */ /* 0x000fe20000010000 */
[----:B--2---:R-:W-:Y:S02]  /*50630*/  IMAD R0, R79, c[0x0][0x198], RZ ;  /* 0x000066004f007a24 */ /* 0x004fe400078e02ff */
[C---:B---3--:R-:W-:Y:S01]  /*50640*/  IMAD R3, R247.reuse, c[0x0][0x194], RZ ;  /* 0x00006500f7037a24 */ /* 0x048fe200078e02ff */
[----:B------:R-:W-:-:S04]  /*50650*/  ISETP.GE.AND P5, PT, R247, c[0x0][0x178], PT ;  /* 0x00005e00f7007a0c */ /* 0x000fc80003fa6270 */
[----:B------:R-:W-:Y:S02]  /*50660*/  LEA R230, P6, R3, c[0x0][0x170], 0x2 ;  /* 0x00005c0003e67a11 */ /* 0x000fe400078c10ff */
[----:B------:R-:W-:Y:S02]  /*50670*/  ISETP.LT.AND P5, PT, R79, c[0x0][0x17c], !P5 ;  /* 0x00005f004f007a0c */ /* 0x000fe40006fa1270 */
[----:B------:R-:W-:Y:S02]  /*50680*/  LEA.HI.X.SX32 R231, R3, c[0x0][0x174], 0x2, P6 ;  /* 0x00005d0003e77a11 */ /* 0x000fe400030f16ff */
[----:B------:R-:W-:-:S03]  /*50690*/  LEA R3, R232, R3, 0x7 ;  /* 0x00000003e8037211 */ /* 0x000fc600078e38ff */
[----:B------:R-:W-:Y:S01]  /*506a0*/  IMAD.WIDE R76, R0, 0x4, R230 ;  /* 0x00000004004c7825 */ /* 0x000fe200078e02e6 */
[----:B------:R-:W-:-:S05]  /*506b0*/  LEA R228, P6, R3, c[0x0][0x170], 0x2 ;  /* 0x00005c0003e47a11 */ /* 0x000fca00078c10ff */
[----:B------:R1:W-:Y:S01]  /*506c0*/  @P5 STG.E [R76.64], R78 ;  /* 0x0000004e4c005986 */ /* 0x0003e2000c101908 */
[----:B------:R-:W-:Y:S02]  /*506d0*/  ISETP.GE.AND P5, PT, R79, c[0x0][0x17c], PT ;  /* 0x00005f004f007a0c */ /* 0x000fe40003fa6270 */
[----:B------:R-:W-:Y:S02]  /*506e0*/  LEA.HI.X.SX32 R229, R3, c[0x0][0x174], 0x2, P6 ;  /* 0x00005d0003e57a11 */ /* 0x000fe400030f16ff */
[----:B------:R-:W-:-:S03]  /*506f0*/  ISETP.LT.AND P6, PT, R246, c[0x0][0x178], !P5 ;  /* 0x00005e00f6007a0c */ /* 0x000fc60006fc1270 */
[----:B-1----:R-:W-:-:S10]  /*50700*/  IMAD.WIDE R76, R0, 0x4, R228 ;  /* 0x00000004004c7825 */ /* 0x002fd400078e02e4 */
[----:B------:R1:W-:Y:S04]  /*50710*/  @P6 STG.E [R76.64], R236 ;  /* 0x000000ec4c006986 */ /* 0x0003e8000c101908 */
[----:B-1----:R-:W2:Y:S01]  /*50720*/  LDL.LU R236, [R1+0x34] ;  /* 0x0000340001ec7983 */ /* 0x002ea20000300800 */
[----:B------:R-:W-:-:S05]  /*50730*/  IMAD R3, R232, 0x80, R3 ;  /* 0x00000080e8037824 */ /* 0x000fca00078e0203 */
[----:B------:R-:W-:-:S04]  /*50740*/  LEA R78, P6, R3, c[0x0][0x170], 0x2 ;  /* 0x00005c00034e7a11 */ /* 0x000fc800078c10ff */
[----:B------:R-:W-:Y:S02]  /*50750*/  LEA.HI.X.SX32 R79, R3, c[0x0][0x174], 0x2, P6 ;  /* 0x00005d00034f7a11 */ /* 0x000fe400030f16ff */
[----:B------:R-:W-:-:S03]  /*50760*/  ISETP.LT.AND P6, PT, R245, c[0x0][0x178], !P5 ;  /* 0x00005e00f5007a0c */ /* 0x000fc60006fc1270 */
[----:B------:R-:W-:Y:S01]  /*50770*/  IMAD.WIDE R76, R0, 0x4, R78 ;  /* 0x00000004004c7825 */ /* 0x000fe200078e024e */
[----:B------:R-:W-:Y:S02]  /*50780*/  LEA R3, R232, R3, 0x7 ;  /* 0x00000003e8037211 */ /* 0x000fe400078e38ff */
[----:B------:R-:W-:-:S07]  /*50790*/  ISETP.LT.AND P5, PT, R244, c[0x0][0x178], !P5 ;  /* 0x00005e00f4007a0c */ /* 0x000fce0006fa1270 */
[----:B------:R1:W-:Y:S02]  /*507a0*/  @P6 STG.E [R76.64], R40 ;  /* 0x000000284c006986 */ /* 0x0003e4000c101908 */
[----:B-1----:R-:W-:-:S04]  /*507b0*/  LEA R76, P6, R3, c[0x0][0x170], 0x2 ;  /* 0x00005c00034c7a11 */ /* 0x002fc800078c10ff */
[----:B------:R-:W-:-:S05]  /*507c0*/  LEA.HI.X.SX32 R77, R3, c[0x0][0x174], 0x2, P6 ;  /* 0x00005d00034d7a11 */ /* 0x000fca00030f16ff */
[----:B------:R-:W-:-:S05]  /*507d0*/  IMAD.WIDE R232, R0, 0x4, R76 ;  /* 0x0000000400e87825 */ /* 0x000fca00078e024c */
[----:B------:R1:W-:Y:S04]  /*507e0*/  @P5 STG.E [R232.64], R56 ;  /* 0x00000038e8005986 */ /* 0x0003e8000c101908 */
[----:B-1----:R-:W3:Y:S01]  /*507f0*/  LDL.LU R56, [R1+0x1d48] ;  /* 0x001d480001387983 */ /* 0x002ee20000300800 */
[----:B------:R-:W-:Y:S02]  /*50800*/  ISETP.LT.AND P5, PT, R247, c[0x0][0x178], !P4 ;  /* 0x00005e00f7007a0c */ /* 0x000fe400067a1270 */
[----:B------:R-:W-:Y:S02]  /*50810*/  IADD3 R0, R0, c[0x0][0x198], RZ ;  /* 0x0000660000007a10 */ /* 0x000fe40007ffe0ff */
[----:B------:R-:W-:-:S03]  /*50820*/  ISETP.LT.AND P6, PT, R246, c[0x0][0x178], !P4 ;  /* 0x00005e00f6007a0c */ /* 0x000fc600067c1270 */
[----:B------:R-:W-:-:S06]  /*50830*/  IMAD.WIDE R232, R0, 0x4, R230 ;  /* 0x0000000400e87825 */ /* 0x000fcc00078e02e6 */
[----:B--2---:R1:W-:Y:S01]  /*50840*/  @P5 STG.E [R232.64], R236 ;  /* 0x000000ece8005986 */ /* 0x0043e2000c101908 */
[----:B------:R-:W-:Y:S02]  /*50850*/  ISETP.LT.AND P5, PT, R245, c[0x0][0x178], !P4 ;  /* 0x00005e00f5007a0c */ /* 0x000fe400067a1270 */
[----:B------:R-:W-:Y:S01]  /*50860*/  ISETP.LT.AND P4, PT, R244, c[0x0][0x178], !P4 ;  /* 0x00005e00f4007a0c */ /* 0x000fe20006781270 */
[----:B-1----:R-:W-:-:S05]  /*50870*/  IMAD.WIDE R232, R0, 0x4, R228 ;  /* 0x0000000400e87825 */ /* 0x002fca00078e02e4 */
[----:B------:R1:W-:Y:S02]  /*50880*/  @P6 STG.E [R232.64], R237 ;  /* 0x000000ede8006986 */ /* 0x0003e4000c101908 */
[----:B-1----:R-:W-:-:S05]  /*50890*/  IMAD.WIDE R232, R0, 0x4, R78 ;  /* 0x0000000400e87825 */ /* 0x002fca00078e024e */
[----:B------:R1:W-:Y:S02]  /*508a0*/  @P5 STG.E [R232.64], R41 ;  /* 0x00000029e8005986 */ /* 0x0003e4000c101908 */
[C---:B-1----:R-:W-:Y:S01]  /*508b0*/  IMAD.WIDE R40, R0.reuse, 0x4, R76 ;  /* 0x0000000400287825 */ /* 0x042fe200078e024c */
[----:B------:R-:W-:-:S04]  /*508c0*/  IADD3 R0, R0, c[0x0][0x198], RZ ;  /* 0x0000660000007a10 */ /* 0x000fc80007ffe0ff */
[----:B------:R1:W-:Y:S01]  /*508d0*/  @P4 STG.E [R40.64], R57 ;  /* 0x0000003928004986 */ /* 0x0003e2000c101908 */
[----:B------:R-:W-:Y:S02]  /*508e0*/  ISETP.LT.AND P4, PT, R247, c[0x0][0x178], !P3 ;  /* 0x00005e00f7007a0c */ /* 0x000fe40005f81270 */
[----:B------:R-:W-:Y:S01]  /*508f0*/  ISETP.LT.AND P5, PT, R246, c[0x0][0x178], !P3 ;  /* 0x00005e00f6007a0c */ /* 0x000fe20005fa1270 */
[----:B-1----:R-:W-:-:S10]  /*50900*/  IMAD.WIDE R40, R0, 0x4, R230 ;  /* 0x0000000400287825 */ /* 0x002fd400078e02e6 */
[----:B----4-:R1:W-:Y:S01]  /*50910*/  @P4 STG.E [R40.64], R234 ;  /* 0x000000ea28004986 */ /* 0x0103e2000c101908 */
[----:B------:R-:W-:Y:S02]  /*50920*/  ISETP.LT.AND P4, PT, R245, c[0x0][0x178], !P3 ;  /* 0x00005e00f5007a0c */ /* 0x000fe40005f81270 */
[----:B------:R-:W-:Y:S01]  /*50930*/  ISETP.LT.AND P3, PT, R244, c[0x0][0x178], !P3 ;  /* 0x00005e00f4007a0c */ /* 0x000fe20005f61270 */
[----:B-1----:R-:W-:-:S05]  /*50940*/  IMAD.WIDE R40, R0, 0x4, R228 ;  /* 0x0000000400287825 */ /* 0x002fca00078e02e4 */
[----:B------:R1:W-:Y:S02]  /*50950*/  @P5 STG.E [R40.64], R36 ;  /* 0x0000002428005986 */ /* 0x0003e4000c101908 */
[----:B-1----:R-:W-:-:S05]  /*50960*/  IMAD.WIDE R40, R0, 0x4, R78 ;  /* 0x0000000400287825 */ /* 0x002fca00078e024e */
[----:B------:R1:W-:Y:S01]  /*50970*/  @P4 STG.E [R40.64], R52 ;  /* 0x0000003428004986 */ /* 0x0003e2000c101908 */
[C---:B------:R-:W-:Y:S01]  /*50980*/  IADD3 R3, R0.reuse, c[0x0][0x198], RZ ;  /* 0x0000660000037a10 */ /* 0x040fe20007ffe0ff */
[----:B-1----:R-:W-:-:S05]  /*50990*/  IMAD.WIDE R40, R0, 0x4, R76 ;  /* 0x0000000400287825 */ /* 0x002fca00078e024c */
[----:B------:R1:W-:Y:S01]  /*509a0*/  @P3 STG.E [R40.64], R80 ;  /* 0x0000005028003986 */ /* 0x0003e2000c101908 */
[----:B------:R-:W-:Y:S02]  /*509b0*/  ISETP.LT.AND P3, PT, R247, c[0x0][0x178], !P2 ;  /* 0x00005e00f7007a0c */ /* 0x000fe40005761270 */
[----:B------:R-:W-:Y:S01]  /*509c0*/  ISETP.LT.AND P4, PT, R246, c[0x0][0x178], !P2 ;  /* 0x00005e00f6007a0c */ /* 0x000fe20005781270 */
[C---:B-1----:R-:W-:Y:S01]  /*509d0*/  IMAD.WIDE R40, R3.reuse, 0x4, R230 ;  /* 0x0000000403287825 */ /* 0x042fe200078e02e6 */
[----:B------:R-:W-:Y:S01]  /*509e0*/  IADD3 R0, R3, c[0x0][0x198], RZ ;  /* 0x0000660003007a10 */ /* 0x000fe20007ffe0ff */
[----:B------:R-:W2:Y:S08]  /*509f0*/  LDL.LU R80, [R1+0x1d54] ;  /* 0x001d540001507983 */ /* 0x000eb00000300800 */
[----:B------:R1:W-:Y:S01]  /*50a00*/  @P3 STG.E [R40.64], R235 ;  /* 0x000000eb28003986 */ /* 0x0003e2000c101908 */
[----:B------:R-:W-:-:S02]  /*50a10*/  ISETP.LT.AND P3, PT, R245, c[0x0][0x178], !P2 ;  /* 0x00005e00f5007a0c */ /* 0x000fc40005761270 */
[----:B------:R-:W-:Y:S01]  /*50a20*/  ISETP.LT.AND P2, PT, R244, c[0x0][0x178], !P2 ;  /* 0x00005e00f4007a0c */ /* 0x000fe20005741270 */
[----:B-1----:R-:W-:-:S05]  /*50a30*/  IMAD.WIDE R40, R3, 0x4, R228 ;  /* 0x0000000403287825 */ /* 0x002fca00078e02e4 */
[----:B------:R1:W-:Y:S01]  /*50a40*/  @P4 STG.E [R40.64], R37 ;  /* 0x0000002528004986 */ /* 0x0003e2000c101908 */
[----:B------:R-:W-:Y:S01]  /*50a50*/  ISETP.LT.AND P4, PT, R247, c[0x0][0x178], !P1 ;  /* 0x00005e00f7007a0c */ /* 0x000fe20004f81270 */
[----:B-1----:R-:W-:-:S05]  /*50a60*/  IMAD.WIDE R36, R3, 0x4, R78 ;  /* 0x0000000403247825 */ /* 0x002fca00078e024e */
[----:B------:R1:W-:Y:S01]  /*50a70*/  @P3 STG.E [R36.64], R53 ;  /* 0x0000003524003986 */ /* 0x0003e2000c101908 */
[----:B------:R-:W-:-:S04]  /*50a80*/  IMAD.WIDE R40, R0, 0x4, R230 ;  /* 0x0000000400287825 */ /* 0x000fc800078e02e6 */
[----:B-1----:R-:W-:-:S05]  /*50a90*/  IMAD.WIDE R36, R3, 0x4, R76 ;  /* 0x0000000403247825 */ /* 0x002fca00078e024c */
[----:B------:R1:W-:Y:S04]  /*50aa0*/  @P2 STG.E [R36.64], R81 ;  /* 0x0000005124002986 */ /* 0x0003e8000c101908 */
[----:B------:R4:W-:Y:S01]  /*50ab0*/  @P4 STG.E [R40.64], R248 ;  /* 0x000000f828004986 */ /* 0x0009e2000c101908 */
[----:B---3--:R-:W-:-:S03]  /*50ac0*/  ISETP.GE.AND P4, PT, R56, c[0x0][0x17c], PT ;  /* 0x00005f0038007a0c */ /* 0x008fc60003f86270 */
[----:B------:R-:W3:Y:S01]  /*50ad0*/  LDL.LU R56, [R1+0x1d58] ;  /* 0x001d580001387983 */ /* 0x000ee20000300800 */
[----:B------:R-:W-:Y:S02]  /*50ae0*/  ISETP.LT.AND P5, PT, R246, c[0x0][0x178], !P1 ;  /* 0x00005e00f6007a0c */ /* 0x000fe40004fa1270 */
[----:B------:R-:W-:Y:S01]  /*50af0*/  ISETP.LT.AND P6, PT, R245, c[0x0][0x178], !P1 ;  /* 0x00005e00f5007a0c */ /* 0x000fe20004fc1270 */
[----:B-1----:R-:W-:Y:S01]  /*50b00*/  IMAD.WIDE R36, R0, 0x4, R228 ;  /* 0x0000000400247825 */ /* 0x002fe200078e02e4 */
[----:B------:R-:W-:Y:S01]  /*50b10*/  ISETP.LT.AND P1, PT, R244, c[0x0][0x178], !P1 ;  /* 0x00005e00f4007a0c */ /* 0x000fe20004f21270 */
[----:B------:R-:W3:Y:S01]  /*50b20*/  LDL.LU R57, [R1+0x1d64] ;  /* 0x001d640001397983 */ /* 0x000ee20000300800 */
[----:B------:R-:W-:Y:S01]  /*50b30*/  ISETP.LT.AND P2, PT, R247, c[0x0][0x178], !P0 ;  /* 0x00005e00f7007a0c */ /* 0x000fe20004741270 */
[----:B----4-:R-:W-:Y:S01]  /*50b40*/  IMAD.WIDE R40, R0, 0x4, R78 ;  /* 0x0000000400287825 */ /* 0x010fe200078e024e */
[----:B------:R-:W-:Y:S02]  /*50b50*/  ISETP.LT.AND P3, PT, R246, c[0x0][0x178], !P0 ;  /* 0x00005e00f6007a0c */ /* 0x000fe40004761270 */
[----:B------:R-:W-:-:S03]  /*50b60*/  IADD3 R3, R0, c[0x0][0x198], RZ ;  /* 0x0000660000037a10 */ /* 0x000fc60007ffe0ff */
[----:B------:R1:W-:Y:S01]  /*50b70*/  @P5 STG.E [R36.64], R12 ;  /* 0x0000000c24005986 */ /* 0x0003e2000c101908 */
[----:B------:R-:W-:Y:S01]  /*50b80*/  ISETP.LT.AND P5, PT, R245, c[0x0][0x178], !P0 ;  /* 0x00005e00f5007a0c */ /* 0x000fe200047a1270 */
[----:B------:R-:W-:Y:S01]  /*50b90*/  IMAD.WIDE R52, R3, 0x4, R228 ;  /* 0x0000000403347825 */ /* 0x000fe200078e02e4 */
[----:B------:R-:W-:Y:S01]  /*50ba0*/  ISETP.LT.AND P0, PT, R244, c[0x0][0x178], !P0 ;  /* 0x00005e00f4007a0c */ /* 0x000fe20004701270 */
[----:B------:R4:W-:Y:S01]  /*50bb0*/  @P6 STG.E [R40.64], R48 ;  /* 0x0000003028006986 */ /* 0x0009e2000c101908 */
[----:B------:R-:W-:Y:S01]  /*50bc0*/  ISETP.LT.AND P6, PT, R247, c[0x0][0x178], !P4 ;  /* 0x00005e00f7007a0c */ /* 0x000fe200067c1270 */
[----:B-1----:R-:W-:-:S04]  /*50bd0*/  IMAD.WIDE R36, R0, 0x4, R76 ;  /* 0x0000000400247825 */ /* 0x002fc800078e024c */
[C---:B----4-:R-:W-:Y:S01]  /*50be0*/  IMAD.WIDE R40, R3.reuse, 0x4, R230 ;  /* 0x0000000403287825 */ /* 0x050fe200078e02e6 */
[----:B------:R1:W-:Y:S01]  /*50bf0*/  @P1 STG.E [R36.64], R64 ;  /* 0x0000004024001986 */ /* 0x0003e2000c101908 */
[----:B------:R-:W-:Y:S02]  /*50c00*/  IADD3 R0, R3, c[0x0][0x198], RZ ;  /* 0x0000660003007a10 */ /* 0x000fe40007ffe0ff */
[----:B------:R-:W-:Y:S01]  /*50c10*/  ISETP.LT.AND P1, PT, R246, c[0x0][0x178], !P4 ;  /* 0x00005e00f6007a0c */ /* 0x000fe20006721270 */
[----:B------:R4:W-:Y:S04]  /*50c20*/  @P2 STG.E [R40.64], R249 ;  /* 0x000000f928002986 */ /* 0x0009e8000c101908 */
[----:B------:R4:W-:Y:S01]  /*50c30*/  @P3 STG.E [R52.64], R13 ;  /* 0x0000000d34003986 */ /* 0x0009e2000c101908 */
[----:B------:R-:W-:Y:S01]  /*50c40*/  ISETP.LT.AND P3, PT, R245, c[0x0][0x178], !P4 ;  /* 0x00005e00f5007a0c */ /* 0x000fe20006761270 */
[----:B-1----:R-:W-:-:S02]  /*50c50*/  IMAD.WIDE R36, R3, 0x4, R76 ;  /* 0x0000000403247825 */ /* 0x002fc400078e024c */
[----:B------:R-:W3:Y:S02]  /*50c60*/  LDL.LU R48, [R1+0x1d70] ;  /* 0x001d700001307983 */ /* 0x000ee40000300800 */
[----:B----4-:R-:W-:-:S04]  /*50c70*/  IMAD.WIDE R40, R0, 0x4, R230 ;  /* 0x0000000400287825 */ /* 0x010fc800078e02e6 */
[----:B------:R-:W-:Y:S01]  /*50c80*/  IMAD.WIDE R12, R3, 0x4, R78 ;  /* 0x00000004030c7825 */ /* 0x000fe200078e024e */
[----:B------:R-:W-:-:S04]  /*50c90*/  ISETP.LT.AND P4, PT, R244, c[0x0][0x178], !P4 ;  /* 0x00005e00f4007a0c */ /* 0x000fc80006781270 */
[----:B------:R1:W-:Y:S04]  /*50ca0*/  @P5 STG.E [R12.64], R49 ;  /* 0x000000310c005986 */ /* 0x0003e8000c101908 */
[----:B------:R4:W-:Y:S01]  /*50cb0*/  @P0 STG.E [R36.64], R65 ;  /* 0x0000004124000986 */ /* 0x0009e2000c101908 */
[----:B------:R-:W-:-:S03]  /*50cc0*/  IADD3 R3, R0, c[0x0][0x198], RZ ;  /* 0x0000660000037a10 */ /* 0x000fc60007ffe0ff */
[----:B------:R4:W-:Y:S01]  /*50cd0*/  @P6 STG.E [R40.64], R240 ;  /* 0x000000f028006986 */ /* 0x0009e2000c101908 */
[----:B-1----:R-:W-:-:S04]  /*50ce0*/  IMAD.WIDE R12, R0, 0x4, R228 ;  /* 0x00000004000c7825 */ /* 0x002fc800078e02e4 */
[----:B----4-:R-:W-:Y:S01]  /*50cf0*/  IMAD.WIDE R36, R0, 0x4, R78 ;  /* 0x0000000400247825 */ /* 0x010fe200078e024e */
[----:B------:R1:W-:Y:S04]  /*50d00*/  @P1 STG.E [R12.64], R8 ;  /* 0x000000080c001986 */ /* 0x0003e8000c101908 */
[----:B------:R4:W-:Y:S01]  /*50d10*/  @P3 STG.E [R36.64], R44 ;  /* 0x0000002c24003986 */ /* 0x0009e2000c101908 */
[----:B------:R-:W-:-:S04]  /*50d20*/  IMAD.WIDE R40, R3, 0x4, R228 ;  /* 0x0000000403287825 */ /* 0x000fc800078e02e4 */
[----:B-1----:R-:W-:-:S04]  /*50d30*/  IMAD.WIDE R12, R0, 0x4, R76 ;  /* 0x00000004000c7825 */ /* 0x002fc800078e024c */
[----:B----4-:R-:W-:Y:S01]  /*50d40*/  IMAD.WIDE R36, R3, 0x4, R230 ;  /* 0x0000000403247825 */ /* 0x010fe200078e02e6 */
[----:B------:R-:W-:Y:S01]  /*50d50*/  @P4 STG.E [R12.64], R60 ;  /* 0x0000003c0c004986 */ /* 0x000fe2000c101908 */
[----:B--2---:R-:W-:-:S04]  /*50d60*/  ISETP.GE.AND P2, PT, R80, c[0x0][0x17c], PT ;  /* 0x00005f0050007a0c */ /* 0x004fc80003f46270 */
[----:B------:R-:W-:Y:S02]  /*50d70*/  ISETP.LT.AND P5, PT, R247, c[0x0][0x178], !P2 ;  /* 0x00005e00f7007a0c */ /* 0x000fe400057a1270 */
[----:B------:R-:W-:Y:S02]  /*50d80*/  ISETP.LT.AND P6, PT, R246, c[0x0][0x178], !P2 ;  /* 0x00005e00f6007a0c */ /* 0x000fe400057c1270 */
[----:B------:R-:W-:-:S09]  /*50d90*/  ISETP.LT.AND P3, PT, R245, c[0x0][0x178], !P2 ;  /* 0x00005e00f5007a0c */ /* 0x000fd20005761270 */
[----:B------:R-:W-:Y:S04]  /*50da0*/  @P5 STG.E [R36.64], R241 ;  /* 0x000000f124005986 */ /* 0x000fe8000c101908 */
[----:B------:R1:W-:Y:S02]  /*50db0*/  @P6 STG.E [R40.64], R9 ;  /* 0x0000000928006986 */ /* 0x0003e4000c101908 */
[----:B-1----:R-:W-:-:S05]  /*50dc0*/  IMAD.WIDE R8, R3, 0x4, R78 ;  /* 0x0000000403087825 */ /* 0x002fca00078e024e */
[----:B------:R1:W-:Y:S01]  /*50dd0*/  @P3 STG.E [R8.64], R45 ;  /* 0x0000002d08003986 */ /* 0x0003e2000c101908 */
[----:B---3--:R-:W-:-:S03]  /*50de0*/  ISETP.GE.AND P0, PT, R56, c[0x0][0x17c], PT ;  /* 0x00005f0038007a0c */ /* 0x008fc60003f06270 */
[----:B------:R-:W2:Y:S04]  /*50df0*/  LDL.LU R56, [R1+0x38] ;  /* 0x0000380001387983 */ /* 0x000ea80000300800 */
[----:B------:R-:W3:Y:S04]  /*50e00*/  LDL.LU R236, [R1+0x3c] ;  /* 0x00003c0001ec7983 */ /* 0x000ee80000300800 */
[----:B-1----:R-:W4:Y:S04]  /*50e10*/  LDL.LU R45, [R1+0x1d88] ;  /* 0x001d8800012d7983 */ /* 0x002f280000300800 */
[----:B------:R-:W3:Y:S04]  /*50e20*/  LDL.LU R234, [R1+0x18] ;  /* 0x0000180001ea7983 */ /* 0x000ee80000300800 */
[----:B------:R-:W3:Y:S04]  /*50e30*/  LDL.LU R44, [R1+0x1d84] ;  /* 0x001d8400012c7983 */ /* 0x000ee80000300800 */
[----:B------:R-:W3:Y:S01]  /*50e40*/  LDL.LU R41, [R1+0x1d98] ;  /* 0x001d980001297983 */ /* 0x000ee20000300800 */
[----:B------:R-:W-:-:S03]  /*50e50*/  ISETP.LT.AND P2, PT, R244, c[0x0][0x178], !P2 ;  /* 0x00005e00f4007a0c */ /* 0x000fc60005741270 */
[----:B------:R-:W4:Y:S04]  /*50e60*/  LDL.LU R235, [R1+0x1c] ;  /* 0x00001c0001eb7983 */ /* 0x000f280000300800 */
[----:B------:R-:W4:Y:S01]  /*50e70*/  LDL.LU R40, [R1+0x1da0] ;  /* 0x001da00001287983 */ /* 0x000f220000300800 */
[----:B------:R-:W-:Y:S01]  /*50e80*/  ISETP.LT.AND P4, PT, R247, c[0x0][0x178], !P0 ;  /* 0x00005e00f7007a0c */ /* 0x000fe20004781270 */
[C---:B------:R-:W-:Y:S01]  /*50e90*/  IMAD.WIDE R12, R3.reuse, 0x4, R76 ;  /* 0x00000004030c7825 */ /* 0x040fe200078e024c */
[----:B------:R-:W-:Y:S02]  /*50ea0*/  ISETP.LT.AND P5, PT, R246, c[0x0][0x178], !P0 ;  /* 0x00005e00f6007a0c */ /* 0x000fe400047a1270 */
[----:B------:R-:W-:Y:S02]  /*50eb0*/  IADD3 R3, R3, c[0x0][0x198], RZ ;  /* 0x0000660003037a10 */ /* 0x000fe40007ffe0ff */
[----:B------:R-:W-:Y:S01]  /*50ec0*/  ISETP.LT.AND P6, PT, R245, c[0x0][0x178], !P0 ;  /* 0x00005e00f5007a0c */ /* 0x000fe200047c1270 */
[----:B------:R1:W-:Y:S01]  /*50ed0*/  @P2 STG.E [R12.64], R61 ;  /* 0x0000003d0c002986 */ /* 0x0003e2000c101908 */
[----:B------:R-:W-:Y:S01]  /*50ee0*/  ISETP.LT.AND P0, PT, R244, c[0x0][0x178], !P0 ;  /* 0x00005e00f4007a0c */ /* 0x000fe20004701270 */
[----:B------:R-:W-:Y:S01]  /*50ef0*/  IMAD.WIDE R8, R3, 0x4, R230 ;  /* 0x0000000403087825 */ /* 0x000fe200078e02e6 */
[----:B------:R-:W-:-:S03]  /*50f00*/  ISETP.GE.AND P1, PT, R57, c[0x0][0x17c], PT ;  /* 0x00005f0039007a0c */ /* 0x000fc60003f26270 */
[----:B------:R-:W-:Y:S01]  /*50f10*/  IMAD.WIDE R36, R3, 0x4, R78 ;  /* 0x0000000403247825 */ /* 0x000fe200078e024e */
[----:B------:R-:W-:-:S03]  /*50f20*/  ISETP.LT.AND P2, PT, R247, c[0x0][0x178], !P1 ;  /* 0x00005e00f7007a0c */ /* 0x000fc60004f41270 */
[C---:B-1----:R-:W-:Y:S01]  /*50f30*/  IMAD.WIDE R12, R3.reuse, 0x4, R228 ;  /* 0x00000004030c7825 */ /* 0x042fe200078e02e4 */
[----:B------:R-:W-:Y:S02]  /*50f40*/  ISETP.GE.AND P3, PT, R48, c[0x0][0x17c], PT ;  /* 0x00005f0030007a0c */ /* 0x000fe40003f66270 */
[----:B------:R-:W-:Y:S01]  /*50f50*/  IADD3 R0, R3, c[0x0][0x198], RZ ;  /* 0x0000660003007a10 */ /* 0x000fe20007ffe0ff */
[----:B--2---:R1:W-:Y:S01]  /*50f60*/  @P4 STG.E [R8.64], R56 ;  /* 0x0000003808004986 */ /* 0x0043e2000c101908 */
[----:B------:R-:W-:-:S03]  /*50f70*/  ISETP.LT.AND P4, PT, R246, c[0x0][0x178], !P1 ;  /* 0x00005e00f6007a0c */ /* 0x000fc60004f81270 */
[----:B------:R2:W-:Y:S01]  /*50f80*/  @P5 STG.E [R12.64], R238 ;  /* 0x000000ee0c005986 */ /* 0x0005e2000c101908 */
[----:B------:R-:W-:Y:S02]  /*50f90*/  ISETP.LT.AND P5, PT, R245, c[0x0][0x178], !P1 ;  /* 0x00005e00f5007a0c */ /* 0x000fe40004fa1270 */
[----:B------:R-:W-:Y:S01]  /*50fa0*/  ISETP.LT.AND P1, PT, R244, c[0x0][0x178], !P1 ;  /* 0x00005e00f4007a0c */ /* 0x000fe20004f21270 */
[----:B------:R3:W-:Y:S01]  /*50fb0*/  @P6 STG.E [R36.64], R42 ;  /* 0x0000002a24006986 */ /* 0x0007e2000c101908 */
[----:B-1----:R-:W-:Y:S01]  /*50fc0*/  IMAD.WIDE R8, R3, 0x4, R76 ;  /* 0x0000000403087825 */ /* 0x002fe200078e024c */
[----:B------:R-:W-:-:S03]  /*50fd0*/  ISETP.LT.AND P6, PT, R247, c[0x0][0x178], !P3 ;  /* 0x00005e00f7007a0c */ /* 0x000fc60005fc1270 */
[----:B--2---:R-:W-:Y:S01]  /*50fe0*/  IMAD.WIDE R12, R0, 0x4, R230 ;  /* 0x00000004000c7825 */ /* 0x004fe200078e02e6 */
[----:B------:R1:W-:Y:S01]  /*50ff0*/  @P0 STG.E [R8.64], R58 ;  /* 0x0000003a08000986 */ /* 0x0003e2000c101908 */
[----:B------:R-:W-:Y:S02]  /*51000*/  ISETP.LT.AND P0, PT, R246, c[0x0][0x178], !P3 ;  /* 0x00005e00f6007a0c */ /* 0x000fe40005f01270 */
[C---:B---3--:R-:W-:Y:S01]  /*51010*/  IMAD.WIDE R36, R0.reuse, 0x4, R228 ;  /* 0x0000000400247825 */ /* 0x048fe200078e02e4 */
[C---:B------:R-:W-:Y:S01]  /*51020*/  IADD3 R3, R0.reuse, c[0x0][0x198], RZ ;  /* 0x0000660000037a10 */ /* 0x040fe20007ffe0ff */
[----:B------:R2:W-:Y:S02]  /*51030*/  @P2 STG.E [R12.64], R236 ;  /* 0x000000ec0c002986 */ /* 0x0005e4000c101908 */
[C---:B-1----:R-:W-:Y:S02]  /*51040*/  IMAD.WIDE R8, R0.reuse, 0x4, R78 ;  /* 0x0000000400087825 */ /* 0x042fe400078e024e */
[----:B------:R1:W-:Y:S02]  /*51050*/  @P4 STG.E [R36.64], R239 ;  /* 0x000000ef24004986 */ /* 0x0003e4000c101908 */
[----:B--2---:R-:W-:-:S02]  /*51060*/  IMAD.WIDE R12, R0, 0x4, R76 ;  /* 0x00000004000c7825 */ /* 0x004fc400078e024c */
[----:B------:R2:W-:Y:S02]  /*51070*/  @P5 STG.E [R8.64], R43 ;  /* 0x0000002b08005986 */ /* 0x0005e4000c101908 */
[C---:B-1----:R-:W-:Y:S02]  /*51080*/  IMAD.WIDE R36, R3.reuse, 0x4, R230 ;  /* 0x0000000403247825 */ /* 0x042fe400078e02e6 */
[----:B------:R1:W-:Y:S02]  /*51090*/  @P1 STG.E [R12.64], R59 ;  /* 0x0000003b0c001986 */ /* 0x0003e4000c101908 */
[----:B--2---:R-:W-:Y:S02]  /*510a0*/  IMAD.WIDE R8, R3, 0x4, R228 ;  /* 0x0000000403087825 */ /* 0x004fe400078e02e4 */
[----:B------:R-:W-:Y:S04]  /*510b0*/  @P6 STG.E [R36.64], R234 ;  /* 0x000000ea24006986 */ /* 0x000fe8000c101908 */
[----:B------:R2:W-:Y:S01]  /*510c0*/  @P0 STG.E [R8.64], R38 ;  /* 0x0000002608000986 */ /* 0x0005e2000c101908 */
[----:B------:R-:W-:-:S03]  /*510d0*/  ISETP.GE.AND P0, PT, R41, c[0x0][0x17c], PT ;  /* 0x00005f0029007a0c */ /* 0x000fc60003f06270 */
[----:B------:R-:W3:Y:S01]  /*510e0*/  LDL.LU R41, [R1+0x1db8] ;  /* 0x001db80001297983 */ /* 0x000ee20000300800 */
[----:B------:R-:W-:Y:S01]  /*510f0*/  ISETP.LT.AND P4, PT, R245, c[0x0][0x178], !P3 ;  /* 0x00005e00f5007a0c */ /* 0x000fe20005f81270 */
[----:B-1----:R-:W-:Y:S01]  /*51100*/  IMAD.WIDE R12, R3, 0x4, R78 ;  /* 0x00000004030c7825 */ /* 0x002fe200078e024e */
[----:B----4-:R-:W-:Y:S02]  /*51110*/  ISETP.GE.AND P2, PT, R45, c[0x0][0x17c], PT ;  /* 0x00005f002d007a0c */ /* 0x010fe40003f46270 */
[----:B------:R-:W-:Y:S02]  /*51120*/  ISETP.LT.AND P3, PT, R244, c[0x0][0x178], !P3 ;  /* 0x00005e00f4007a0c */ /* 0x000fe40005f61270 */
[----:B------:R-:W-:Y:S02]  /*51130*/  ISETP.LT.AND P5, PT, R247, c[0x0][0x178], !P2 ;  /* 0x00005e00f7007a0c */ /* 0x000fe400057a1270 */
[----:B------:R-:W-:Y:S01]  /*51140*/  ISETP.LT.AND P6, PT, R246, c[0x0][0x178], !P2 ;  /* 0x00005e00f6007a0c */ /* 0x000fe200057c1270 */
[C---:B--2---:R-:W-:Y:S01]  /*51150*/  IMAD.WIDE R8, R3.reuse, 0x4, R76 ;  /* 0x0000000403087825 */ /* 0x044fe200078e024c */
[----:B------:R-:W-:-:S03]  /*51160*/  IADD3 R0, R3, c[0x0][0x198], RZ ;  /* 0x0000660003007a10 */ /* 0x000fc60007ffe0ff */
[----:B------:R1:W-:Y:S01]  /*51170*/  @P4 STG.E [R12.64], R54 ;  /* 0x000000360c004986 */ /* 0x0003e2000c101908 */
[----:B------:R-:W-:Y:S01]  /*51180*/  ISETP.LT.AND P4, PT, R245, c[0x0][0x178], !P2 ;  /* 0x00005e00f5007a0c */ /* 0x000fe20005781270 */
[C---:B------:R-:W-:Y:S02]  /*51190*/  IMAD.WIDE R36, R0.reuse, 0x4, R228 ;  /* 0x0000000400247825 */ /* 0x040fe400078e02e4 */
[----:B------:R2:W-:Y:S02]  /*511a0*/  @P3 STG.E [R8.64], R82 ;  /* 0x0000005208003986 */ /* 0x0005e4000c101908 */
[----:B-1----:R-:W-:-:S04]  /*511b0*/  IMAD.WIDE R12, R0, 0x4, R230 ;  /* 0x00000004000c7825 */ /* 0x002fc800078e02e6 */
[----:B--2---:R-:W-:Y:S01]  /*511c0*/  IMAD.WIDE R8, R0, 0x4, R78 ;  /* 0x0000000400087825 */ /* 0x004fe200078e024e */
[----:B------:R1:W-:Y:S04]  /*511d0*/  @P5 STG.E [R12.64], R235 ;  /* 0x000000eb0c005986 */ /* 0x0003e8000c101908 */
[----:B------:R2:W-:Y:S04]  /*511e0*/  @P6 STG.E [R36.64], R39 ;  /* 0x0000002724006986 */ /* 0x0005e8000c101908 */
[----:B------:R4:W-:Y:S01]  /*511f0*/  @P4 STG.E [R8.64], R55 ;  /* 0x0000003708004986 */ /* 0x0009e2000c101908 */
[----:B------:R-:W-:-:S03]  /*51200*/  ISETP.GE.AND P4, PT, R40, c[0x0][0x17c], PT ;  /* 0x00005f0028007a0c */ /* 0x000fc60003f86270 */
[----:B------:R-:W3:Y:S01]  /*51210*/  LDL.LU R40, [R1+0x1db4] ;  /* 0x001db40001287983 */ /* 0x000ee20000300800 */
[----:B------:R-:W-:Y:S02]  /*51220*/  ISETP.GE.AND P1, PT, R44, c[0x0][0x17c], PT ;  /* 0x00005f002c007a0c */ /* 0x000fe40003f26270 */
[----:B------:R-:W-:Y:S01]  /*51230*/  ISETP.LT.AND P2, PT, R244, c[0x0][0x178], !P2 ;  /* 0x00005e00f4007a0c */ /* 0x000fe20005741270 */
[C---:B-1----:R-:W-:Y:S01]  /*51240*/  IMAD.WIDE R12, R0.reuse, 0x4, R76 ;  /* 0x00000004000c7825 */ /* 0x042fe200078e024c */
[----:B------:R-:W-:Y:S01]  /*51250*/  ISETP.LT.AND P3, PT, R247, c[0x0][0x178], !P1 ;  /* 0x00005e00f7007a0c */ /* 0x000fe20004f61270 */
[----:B--2---:R-:W2:Y:S01]  /*51260*/  LDL.LU R39, [R1+0x1dc8] ;  /* 0x001dc80001277983 */ /* 0x004ea20000300800 */
[----:B------:R-:W-:Y:S02]  /*51270*/  IADD3 R0, R0, c[0x0][0x198], RZ ;  /* 0x0000660000007a10 */ /* 0x000fe40007ffe0ff */
[----:B------:R-:W-:Y:S01]  /*51280*/  ISETP.LT.AND P5, PT, R246, c[0x0][0x178], !P1 ;  /* 0x00005e00f6007a0c */ /* 0x000fe20004fa1270 */
[----:B------:R-:W2:Y:S01]  /*51290*/  LDL.LU R38, [R1+0x1dd0] ;  /* 0x001dd00001267983 */ /* 0x000ea20000300800 */
[----:B------:R-:W-:Y:S01]  /*512a0*/  ISETP.LT.AND P6, PT, R245, c[0x0][0x178], !P1 ;  /* 0x00005e00f5007a0c */ /* 0x000fe20004fc1270 */
[----:B----4-:R-:W-:Y:S01]  /*512b0*/  IMAD.WIDE R8, R0, 0x4, R230 ;  /* 0x0000000400087825 */ /* 0x010fe200078e02e6 */
[----:B------:R-:W-:-:S03]  /*512c0*/  ISETP.LT.AND P1, PT, R244, c[0x0][0x178], !P1 ;  /* 0x00005e00f4007a0c */ /* 0x000fc60004f21270 */
[----:B------:R1:W-:Y:S01]  /*512d0*/  @P2 STG.E [R12.64], R83 ;  /* 0x000000530c002986 */ /* 0x0003e2000c101908 */
[----:B------:R-:W-:Y:S01]  /*512e0*/  ISETP.LT.AND P2, PT, R247, c[0x0][0x178], !P0 ;  /* 0x00005e00f7007a0c */ /* 0x000fe20004741270 */
[----:B------:R-:W-:Y:S02]  /*512f0*/  IMAD.WIDE R36, R0, 0x4, R78 ;  /* 0x0000000400247825 */ /* 0x000fe400078e024e */
[----:B------:R4:W-:Y:S01]  /*51300*/  @P3 STG.E [R8.64], R250 ;  /* 0x000000fa08003986 */ /* 0x0009e2000c101908 */
[----:B------:R-:W-:Y:S02]  /*51310*/  ISETP.LT.AND P3, PT, R246, c[0x0][0x178], !P0 ;  /* 0x00005e00f6007a0c */ /* 0x000fe40004761270 */
[C---:B------:R-:W-:Y:S01]  /*51320*/  IADD3 R3, R0.reuse, c[0x0][0x198], RZ ;  /* 0x0000660000037a10 */ /* 0x040fe20007ffe0ff */
[----:B-1----:R-:W-:-:S05]  /*51330*/  IMAD.WIDE R12, R0, 0x4, R228 ;  /* 0x00000004000c7825 */ /* 0x002fca00078e02e4 */
[----:B------:R1:W-:Y:S01]  /*51340*/  @P5 STG.E [R12.64], R14 ;  /* 0x0000000e0c005986 */ /* 0x0003e2000c101908 */
[----:B------:R-:W-:Y:S01]  /*51350*/  ISETP.LT.AND P5, PT, R245, c[0x0][0x178], !P0 ;  /* 0x00005e00f5007a0c */ /* 0x000fe200047a1270 */
[----:B----4-:R-:W-:Y:S01]  /*51360*/  IMAD.WIDE R8, R0, 0x4, R76 ;  /* 0x0000000400087825 */ /* 0x010fe200078e024c */
[----:B------:R-:W-:Y:S01]  /*51370*/  ISETP.LT.AND P0, PT, R244, c[0x0][0x178], !P0 ;  /* 0x00005e00f4007a0c */ /* 0x000fe20004701270 */
[----:B------:R4:W-:Y:S01]  /*51380*/  @P6 STG.E [R36.64], R50 ;  /* 0x0000003224006986 */ /* 0x0009e2000c101908 */
[----:B------:R-:W-:Y:S02]  /*51390*/  ISETP.LT.AND P6, PT, R247, c[0x0][0x178], !P4 ;  /* 0x00005e00f7007a0c */ /* 0x000fe400067c1270 */
[C---:B------:R-:W-:Y:S01]  /*513a0*/  IADD3 R0, R3.reuse, c[0x0][0x198], RZ ;  /* 0x0000660003007a10 */ /* 0x040fe20007ffe0ff */
[----:B------:R4:W-:Y:S01]  /*513b0*/  @P1 STG.E [R8.64], R66 ;  /* 0x0000004208001986 */ /* 0x0009e2000c101908 */
[----:B-1----:R-:W-:-:S04]  /*513c0*/  IMAD.WIDE R12, R3, 0x4, R230 ;  /* 0x00000004030c7825 */ /* 0x002fc800078e02e6 */
[C---:B----4-:R-:W-:Y:S01]  /*513d0*/  IMAD.WIDE R36, R3.reuse, 0x4, R228 ;  /* 0x0000000403247825 */ /* 0x050fe200078e02e4 */
[----:B------:R1:W-:Y:S01]  /*513e0*/  @P2 STG.E [R12.64], R251 ;  /* 0x000000fb0c002986 */ /* 0x0003e2000c101908 */
[----:B------:R-:W-:Y:S02]  /*513f0*/  ISETP.LT.AND P1, PT, R246, c[0x0][0x178], !P4 ;  /* 0x00005e00f6007a0c */ /* 0x000fe40006721270 */
[----:B------:R-:W-:Y:S01]  /*51400*/  IMAD.WIDE R8, R3, 0x4, R78 ;  /* 0x0000000403087825 */ /* 0x000fe200078e024e */
[----:B------:R4:W-:Y:S01]  /*51410*/  @P3 STG.E [R36.64], R15 ;  /* 0x0000000f24003986 */ /* 0x0009e2000c101908 */
[----:B------:R-:W-:Y:S02]  /*51420*/  ISETP.LT.AND P3, PT, R245, c[0x0][0x178], !P4 ;  /* 0x00005e00f5007a0c */ /* 0x000fe40006761270 */
[----:B------:R-:W-:Y:S01]  /*51430*/  ISETP.LT.AND P4, PT, R244, c[0x0][0x178], !P4 ;  /* 0x00005e00f4007a0c */ /* 0x000fe20006781270 */
[----:B------:R4:W-:Y:S01]  /*51440*/  @P5 STG.E [R8.64], R51 ;  /* 0x0000003308005986 */ /* 0x0009e2000c101908 */
[----:B-1----:R-:W-:-:S04]  /*51450*/  IMAD.WIDE R12, R3, 0x4, R76 ;  /* 0x00000004030c7825 */ /* 0x002fc800078e024c */
[C---:B----4-:R-:W-:Y:S01]  /*51460*/  IMAD.WIDE R14, R0.reuse, 0x4, R230 ;  /* 0x00000004000e7825 */ /* 0x050fe200078e02e6 */
[----:B------:R-:W4:Y:S04]  /*51470*/  LDL.LU R37, [R1+0x1de8] ;  /* 0x001de80001257983 */ /* 0x000f280000300800 */
[----:B------:R1:W-:Y:S01]  /*51480*/  @P0 STG.E [R12.64], R67 ;  /* 0x000000430c000986 */ /* 0x0003e2000c101908 */
[----:B------:R-:W-:-:S03]  /*51490*/  IMAD.WIDE R8, R0, 0x4, R228 ;  /* 0x0000000400087825 */ /* 0x000fc600078e02e4 */
[----:B------:R1:W-:Y:S01]  /*514a0*/  @P6 STG.E [R14.64], R242 ;  /* 0x000000f20e006986 */ /* 0x0003e2000c101908 */
[----:B------:R-:W-:-:S03]  /*514b0*/  IADD3 R3, R0, c[0x0][0x198], RZ ;  /* 0x0000660000037a10 */ /* 0x000fc60007ffe0ff */
[----:B------:R1:W-:Y:S02]  /*514c0*/  @P1 STG.E [R8.64], R10 ;  /* 0x0000000a08001986 */ /* 0x0003e4000c101908 */
[----:B-1----:R-:W-:Y:S02]  /*514d0*/  IMAD.WIDE R12, R0, 0x4, R78 ;  /* 0x00000004000c7825 */ /* 0x002fe400078e024e */
[----:B------:R-:W4:Y:S04]  /*514e0*/  LDL.LU R36, [R1+0x1de4] ;  /* 0x001de40001247983 */ /* 0x000f280000300800 */
[----:B------:R1:W-:Y:S01]  /*514f0*/  @P3 STG.E [R12.64], R46 ;  /* 0x0000002e0c003986 */ /* 0x0003e2000c101908 */
[----:B------:R-:W-:-:S04]  /*51500*/  IMAD.WIDE R14, R3, 0x4, R228 ;  /* 0x00000004030e7825 */ /* 0x000fc800078e02e4 */
[----:B------:R-:W-:-:S04]  /*51510*/  IMAD.WIDE R8, R0, 0x4, R76 ;  /* 0x0000000400087825 */ /* 0x000fc800078e024c */
[----:B-1----:R-:W-:Y:S01]  /*51520*/  IMAD.WIDE R12, R3, 0x4, R230 ;  /* 0x00000004030c7825 */ /* 0x002fe200078e02e6 */
[----:B------:R-:W-:Y:S01]  /*51530*/  @P4 STG.E [R8.64], R62 ;  /* 0x0000003e08004986 */ /* 0x000fe2000c101908 */
[----:B---3--:R-:W-:-:S04]  /*51540*/  ISETP.GE.AND P2, PT, R41, c[0x0][0x17c], PT ;  /* 0x00005f0029007a0c */ /* 0x008fc80003f46270 */
[----:B------:R-:W-:Y:S02]  /*51550*/  ISETP.LT.AND P5, PT, R247, c[0x0][0x178], !P2 ;  /* 0x00005e00f7007a0c */ /* 0x000fe400057a1270 */
[----:B------:R-:W-:-:S11]  /*51560*/  ISETP.LT.AND P6, PT, R246, c[0x0][0x178], !P2 ;  /* 0x00005e00f6007a0c */ /* 0x000fd600057c1270 */
[----:B------:R-:W-:Y:S04]  /*51570*/  @P5 STG.E [R12.64], R243 ;  /* 0x000000f30c005986 */ /* 0x000fe8000c101908 */
[----:B------:R1:W-:Y:S04]  /*51580*/  @P6 STG.E [R14.64], R11 ;  /* 0x0000000b0e006986 */ /* 0x0003e8000c101908 */
[----:B-1----:R-:W3:Y:S04]  /*51590*/  LDL.LU R14, [R1+0x1df8] ;  /* 0x001df800010e7983 */ /* 0x002ee80000300800 */
[----:B------:R-:W3:Y:S01]  /*515a0*/  LDL.LU R0, [R1+0x1e00] ;  /* 0x001e000001007983 */ /* 0x000ee20000300800 */
[----:B------:R-:W-:-:S02]  /*515b0*/  ISETP.LT.AND P3, PT, R245, c[0x0][0x178], !P2 ;  /* 0x00005e00f5007a0c */ /* 0x000fc40005761270 */
[----:B------:R-:W-:Y:S02]  /*515c0*/  ISETP.LT.AND P2, PT, R244, c[0x0][0x178], !P2 ;  /* 0x00005e00f4007a0c */ /* 0x000fe40005741270 */
[----:B------:R-:W-:Y:S01]  /*515d0*/  ISETP.GE.AND P0, PT, R40, c[0x0][0x17c], PT ;  /* 0x00005f0028007a0c */ /* 0x000fe20003f06270 */
[----:B------:R-:W-:-:S03]  /*515e0*/  IMAD.WIDE R8, R3, 0x4, R78 ;  /* 0x0000000403087825 */ /* 0x000fc600078e024e */
[----:B------:R-:W-:Y:S01]  /*515f0*/  ISETP.LT.AND P4, PT, R247, c[0x0][0x178], !P0 ;  /* 0x00005e00f7007a0c */ /* 0x000fe20004781270 */
[C---:B------:R-:W-:Y:S01]  /*51600*/  IMAD.WIDE R10, R3.reuse, 0x4, R76 ;  /* 0x00000004030a7825 */ /* 0x040fe200078e024c */
[----:B------:R-:W-:Y:S02]  /*51610*/  IADD3 R3, R3, c[0x0][0x198], RZ ;  /* 0x0000660003037a10 */ /* 0x000fe40007ffe0ff */
[----:B------:R-:W-:Y:S01]  /*51620*/  ISETP.LT.AND P5, PT, R246, c[0x0][0x178], !P0 ;  /* 0x00005e00f6007a0c */ /* 0x000fe200047a1270 */
[----:B------:R1:W-:Y:S01]  /*51630*/  @P3 STG.E [R8.64], R47 ;  /* 0x0000002f08003986 */ /* 0x0003e2000c101908 */
[----:B------:R-:W-:Y:S02]  /*51640*/  ISETP.LT.AND P6, PT, R245, c[0x0][0x178], !P0 ;  /* 0x00005e00f5007a0c */ /* 0x000fe400047c1270 */
[----:B--2---:R-:W-:Y:S01]  /*51650*/  ISETP.GE.AND P1, PT, R39, c[0x0][0x17c], PT ;  /* 0x00005f0027007a0c */ /* 0x004fe20003f26270 */
[----:B------:R2:W-:Y:S01]  /*51660*/  @P2 STG.E [R10.64], R63 ;  /* 0x0000003f0a002986 */ /* 0x0005e2000c101908 */
[----:B------:R-:W-:-:S02]  /*51670*/  ISETP.LT.AND P0, PT, R244, c[0x0][0x178], !P0 ;  /* 0x00005e00f4007a0c */ /* 0x000fc40004701270 */
[----:B------:R-:W-:Y:S01]  /*51680*/  ISETP.LT.AND P2, PT, R247, c[0x0][0x178], !P1 ;  /* 0x00005e00f7007a0c */ /* 0x000fe20004f41270 */
[C---:B-1----:R-:W-:Y:S01]  /*51690*/  IMAD.WIDE R8, R3.reuse, 0x4, R230 ;  /* 0x0000000403087825 */ /* 0x042fe200078e02e6 */
[----:B------:R-:W-:-:S04]  /*516a0*/  IADD3 R15, R3, c[0x0][0x198], RZ ;  /* 0x00006600030f7a10 */ /* 0x000fc80007ffe0ff */
[----:B------:R1:W-:Y:S01]  /*516b0*/  @P4 STG.E [R8.64], R112 ;  /* 0x0000007008004986 */ /* 0x0003e2000c101908 */
[----:B------:R-:W-:Y:S01]  /*516c0*/  ISETP.LT.AND P4, PT, R246, c[0x0][0x178], !P1 ;  /* 0x00005e00f6007a0c */ /* 0x000fe20004f81270 */
[----:B--2---:R-:W-:-:S04]  /*516d0*/  IMAD.WIDE R10, R3, 0x4, R228 ;  /* 0x00000004030a7825 */ /* 0x004fc800078e02e4 */
[----:B------:R-:W-:Y:S01]  /*516e0*/  IMAD.WIDE R12, R3, 0x4, R78 ;  /* 0x00000004030c7825 */ /* 0x000fe200078e024e */
[----:B------:R2:W-:Y:S01]  /*516f0*/  @P5 STG.E [R10.64], R132 ;  /* 0x000000840a005986 */ /* 0x0005e2000c101908 */
[----:B------:R-:W-:Y:S02]  /*51700*/  ISETP.LT.AND P5, PT, R245, c[0x0][0x178], !P1 ;  /* 0x00005e00f5007a0c */ /* 0x000fe40004fa1270 */
[----:B------:R-:W-:Y:S01]  /*51710*/  ISETP.GE.AND P3, PT, R38, c[0x0][0x17c], PT ;  /* 0x00005f0026007a0c */ /* 0x000fe20003f66270 */
[----:B------:R2:W-:Y:S01]  /*51720*/  @P6 STG.E [R12.64], R144 ;  /* 0x000000900c006986 */ /* 0x0005e2000c101908 */
[----:B-1----:R-:W-:Y:S01]  /*51730*/  IMAD.WIDE R8, R3, 0x4, R76 ;  /* 0x0000000403087825 */ /* 0x002fe200078e024c */
[----:B------:R-:W-:-:S03]  /*51740*/  ISETP.LT.AND P1, PT, R244, c[0x0][0x178], !P1 ;  /* 0x00005e00f4007a0c */ /* 0x000fc60004f21270 */
[C---:B--2---:R-:W-:Y:S01]  /*51750*/  IMAD.WIDE R10, R15.reuse, 0x4, R230 ;  /* 0x000000040f0a7825 */ /* 0x044fe200078e02e6 */
[----:B------:R1:W-:Y:S03]  /*51760*/  @P0 STG.E [R8.64], R168 ;  /* 0x000000a808000986 */ /* 0x0003e6000c101908 */
[----:B------:R-:W-:Y:S01]  /*51770*/  IMAD.WIDE R12, R15, 0x4, R228 ;  /* 0x000000040f0c7825 */ /* 0x000fe200078e02e4 */
[----:B------:R-:W-:Y:S01]  /*51780*/  ISETP.LT.AND P6, PT, R247, c[0x0][0x178], !P3 ;  /* 0x00005e00f7007a0c */ /* 0x000fe20005fc1270 */
[----:B------:R2:W-:Y:S01]  /*51790*/  @P2 STG.E [R10.64], R113 ;  /* 0x000000710a002986 */ /* 0x0005e2000c101908 */
[----:B------:R-:W-:-:S03]  /*517a0*/  ISETP.LT.AND P0, PT, R246, c[0x0][0x178], !P3 ;  /* 0x00005e00f6007a0c */ /* 0x000fc60005f01270 */
[----:B------:R4:W-:Y:S01]  /*517b0*/  @P4 STG.E [R12.64], R133 ;  /* 0x000000850c004986 */ /* 0x0009e2000c101908 */
[----:B------:R-:W-:Y:S02]  /*517c0*/  ISETP.LT.AND P4, PT, R245, c[0x0][0x178], !P3 ;  /* 0x00005e00f5007a0c */ /* 0x000fe40005f81270 */
[C---:B------:R-:W-:Y:S01]  /*517d0*/  IADD3 R3, R15.reuse, c[0x0][0x198], RZ ;  /* 0x000066000f037a10 */ /* 0x040fe20007ffe0ff */
[----:B-1----:R-:W-:-:S04]  /*517e0*/  IMAD.WIDE R8, R15, 0x4, R78 ;  /* 0x000000040f087825 */ /* 0x002fc800078e024e */
[----:B--2---:R-:W-:Y:S01]  /*517f0*/  IMAD.WIDE R10, R15, 0x4, R76 ;  /* 0x000000040f0a7825 */ /* 0x004fe200078e024c */
[----:B------:R1:W-:Y:S01]  /*51800*/  @P5 STG.E [R8.64], R145 ;  /* 0x0000009108005986 */ /* 0x0003e2000c101908 */
[----:B------:R-:W-:Y:S02]  /*51810*/  ISETP.LT.AND P3, PT, R244, c[0x0][0x178], !P3 ;  /* 0x00005e00f4007a0c */ /* 0x000fe40005f61270 */
[----:B----4-:R-:W-:Y:S01]  /*51820*/  IMAD.WIDE R12, R3, 0x4, R230 ;  /* 0x00000004030c7825 */ /* 0x010fe200078e02e6 */
[----:B------:R2:W-:Y:S01]  /*51830*/  @P1 STG.E [R10.64], R169 ;  /* 0x000000a90a001986 */ /* 0x0005e2000c101908 */
[----:B------:R-:W-:-:S03]  /*51840*/  ISETP.GE.AND P2, PT, R37, c[0x0][0x17c], PT ;  /* 0x00005f0025007a0c */ /* 0x000fc60003f46270 */
[----:B------:R-:W4:Y:S01]  /*51850*/  LDL.LU R37, [R1+0x1e18] ;  /* 0x001e180001257983 */ /* 0x000f220000300800 */
[----:B-1----:R-:W-:-:S03]  /*51860*/  IMAD.WIDE R8, R3, 0x4, R228 ;  /* 0x0000000403087825 */ /* 0x002fc600078e02e4 */
[----:B------:R-:W-:Y:S01]  /*51870*/  @P6 STG.E [R12.64], R108 ;  /* 0x0000006c0c006986 */ /* 0x000fe2000c101908 */
[----:B--2---:R-:W-:Y:S01]  /*51880*/  IMAD.WIDE R10, R3, 0x4, R78 ;  /* 0x00000004030a7825 */ /* 0x004fe200078e024e */
[----:B------:R-:W-:Y:S02]  /*51890*/  ISETP.LT.AND P5, PT, R247, c[0x0][0x178], !P2 ;  /* 0x00005e00f7007a0c */ /* 0x000fe400057a1270 */
[----:B------:R1:W-:Y:S01]  /*518a0*/  @P0 STG.E [R8.64], R128 ;  /* 0x0000008008000986 */ /* 0x0003e2000c101908 */
[----:B------:R-:W-:-:S03]  /*518b0*/  ISETP.LT.AND P6, PT, R246, c[0x0][0x178], !P2 ;  /* 0x00005e00f6007a0c */ /* 0x000fc600057c1270 */
[----:B------:R2:W-:Y:S01]  /*518c0*/  @P4 STG.E [R10.64], R140 ;  /* 0x0000008c0a004986 */ /* 0x0005e2000c101908 */
[----:B------:R-:W-:Y:S02]  /*518d0*/  ISETP.LT.AND P4, PT, R245, c[0x0][0x178], !P2 ;  /* 0x00005e00f5007a0c */ /* 0x000fe40005781270 */
[C---:B------:R-:W-:Y:S01]  /*518e0*/  IADD3 R15, R3.reuse, c[0x0][0x198], RZ ;  /* 0x00006600030f7a10 */ /* 0x040fe20007ffe0ff */
[----:B-1----:R-:W-:-:S04]  /*518f0*/  IMAD.WIDE R8, R3, 0x4, R76 ;  /* 0x0000000403087825 */ /* 0x002fc800078e024c */
[C---:B--2---:R-:W-:Y:S01]  /*51900*/  IMAD.WIDE R10, R15.reuse, 0x4, R230 ;  /* 0x000000040f0a7825 */ /* 0x044fe200078e02e6 */
[----:B------:R1:W-:Y:S03]  /*51910*/  @P3 STG.E [R8.64], R164 ;  /* 0x000000a408003986 */ /* 0x0003e6000c101908 */
[----:B------:R-:W-:Y:S01]  /*51920*/  IMAD.WIDE R12, R15, 0x4, R228 ;  /* 0x000000040f0c7825 */ /* 0x000fe200078e02e4 */
[----:B------:R2:W-:Y:S01]  /*51930*/  @P5 STG.E [R10.64], R109 ;  /* 0x0000006d0a005986 */ /* 0x0005e2000c101908 */
[----:B------:R-:W-:-:S03]  /*51940*/  ISETP.GE.AND P1, PT, R36, c[0x0][0x17c], PT ;  /* 0x00005f0024007a0c */ /* 0x000fc60003f26270 */
[----:B------:R-:W-:Y:S01]  /*51950*/  @P6 STG.E [R12.64], R129 ;  /* 0x000000810c006986 */ /* 0x000fe2000c101908 */
[----:B-1----:R-:W-:-:S03]  /*51960*/  IMAD.WIDE R8, R15, 0x4, R78 ;  /* 0x000000040f087825 */ /* 0x002fc600078e024e */
[----:B------:R-:W4:Y:S04]  /*51970*/  LDL.LU R36, [R1+0x1e14] ;  /* 0x001e140001247983 */ /* 0x000f280000300800 */
[----:B------:R1:W-:Y:S01]  /*51980*/  @P4 STG.E [R8.64], R141 ;  /* 0x0000008d08004986 */ /* 0x0003e2000c101908 */
[----:B---3--:R-:W-:-:S03]  /*51990*/  ISETP.GE.AND P0, PT, R14, c[0x0][0x17c], PT ;  /* 0x00005f000e007a0c */ /* 0x008fc60003f06270 */
[----:B------:R-:W3:Y:S01]  /*519a0*/  LDL.LU R14, [R1+0x1e28] ;  /* 0x001e2800010e7983 */ /* 0x000ee20000300800 */
[----:B------:R-:W-:-:S03]  /*519b0*/  ISETP.GE.AND P4, PT, R0, c[0x0][0x17c], PT ;  /* 0x00005f0000007a0c */ /* 0x000fc60003f86270 */
[----:B------:R-:W3:Y:S01]  /*519c0*/  LDL.LU R0, [R1+0x1e2c] ;  /* 0x001e2c0001007983 */ /* 0x000ee20000300800 */
[----:B------:R-:W-:Y:S02]  /*519d0*/  ISETP.LT.AND P2, PT, R244, c[0x0][0x178], !P2 ;  /* 0x00005e00f4007a0c */ /* 0x000fe40005741270 */
[----:B------:R-:W-:Y:S01]  /*519e0*/  ISETP.LT.AND P3, PT, R247, c[0x0][0x178], !P1 ;  /* 0x00005e00f7007a0c */ /* 0x000fe20004f61270 */
[C---:B--2---:R-:W-:Y:S01]  /*519f0*/  IMAD.WIDE R10, R15.reuse, 0x4, R76 ;  /* 0x000000040f0a7825 */ /* 0x044fe200078e024c */
[----:B------:R-:W-:Y:S01]  /*51a00*/  IADD3 R15, R15, c[0x0][0x198], RZ ;  /* 0x000066000f0f7a10 */ /* 0x000fe20007ffe0ff */
[----:B------:R-:W2:Y:S01]  /*51a10*/  LDL.LU R39, [R1+0x1e24] ;  /* 0x001e240001277983 */ /* 0x000ea20000300800 */
[----:B------:R-:W-:Y:S02]  /*51a20*/  ISETP.LT.AND P5, PT, R246, c[0x0][0x178], !P1 ;  /* 0x00005e00f6007a0c */ /* 0x000fe40004fa1270 */
[----:B------:R-:W-:Y:S01]  /*51a30*/  ISETP.LT.AND P6, PT, R245, c[0x0][0x178], !P1 ;  /* 0x00005e00f5007a0c */ /* 0x000fe20004fc1270 */
[----:B-1----:R-:W-:Y:S01]  /*51a40*/  IMAD.WIDE R8, R15, 0x4, R230 ;  /* 0x000000040f087825 */ /* 0x002fe200078e02e6 */
[----:B------:R-:W-:Y:S01]  /*51a50*/  ISETP.LT.AND P1, PT, R244, c[0x0][0x178], !P1 ;  /* 0x00005e00f4007a0c */ /* 0x000fe20004f21270 */
[----:B------:R-:W2:Y:S04]  /*51a60*/  LDL.LU R38, [R1+0x1e20] ;  /* 0x001e200001267983 */ /* 0x000ea80000300800 */
[----:B------:R1:W-:Y:S01]  /*51a70*/  @P2 STG.E [R10.64], R165 ;  /* 0x000000a50a002986 */ /* 0x0003e2000c101908 */
[----:B------:R-:W-:-:S03]  /*51a80*/  ISETP.LT.AND P2, PT, R247, c[0x0][0x178], !P0 ;  /* 0x00005e00f7007a0c */ /* 0x000fc60004741270 */
[----:B------:R1:W-:Y:S01]  /*51a90*/  @P3 STG.E [R8.64], R104 ;  /* 0x0000006808003986 */ /* 0x0003e2000c101908 */
[----:B------:R-:W-:Y:S01]  /*51aa0*/  ISETP.LT.AND P3, PT, R246, c[0x0][0x178], !P0 ;  /* 0x00005e00f6007a0c */ /* 0x000fe20004761270 */
[C---:B------:R-:W-:Y:S01]  /*51ab0*/  IMAD.WIDE R12, R15.reuse, 0x4, R78 ;  /* 0x000000040f0c7825 */ /* 0x040fe200078e024e */
[----:B------:R-:W-:-:S03]  /*51ac0*/  IADD3 R3, R15, c[0x0][0x198], RZ ;  /* 0x000066000f037a10 */ /* 0x000fc60007ffe0ff */
[----:B-1----:R-:W-:-:S04]  /*51ad0*/  IMAD.WIDE R10, R15, 0x4, R228 ;  /* 0x000000040f0a7825 */ /* 0x002fc800078e02e4 */
[----:B------:R-:W-:Y:S01]  /*51ae0*/  IMAD.WIDE R8, R15, 0x4, R76 ;  /* 0x000000040f087825 */ /* 0x000fe200078e024c */
[----:B------:R1:W-:Y:S01]  /*51af0*/  @P5 STG.E [R10.64], R20 ;  /* 0x000000140a005986 */ /* 0x0003e2000c101908 */
[----:B------:R-:W-:Y:S02]  /*51b00*/  ISETP.LT.AND P5, PT, R245, c[0x0][0x178], !P0 ;  /* 0x00005e00f5007a0c */ /* 0x000fe400047a1270 */
[----:B------:R-:W-:Y:S01]  /*51b10*/  ISETP.LT.AND P0, PT, R244, c[0x0][0x178], !P0 ;  /* 0x00005e00f4007a0c */ /* 0x000fe20004701270 */
[----:B------:R1:W-:Y:S01]  /*51b20*/  @P6 STG.E [R12.64], R136 ;  /* 0x000000880c006986 */ /* 0x0003e2000c101908 */
[----:B------:R-:W-:-:S03]  /*51b30*/  ISETP.LT.AND P6, PT, R247, c[0x0][0x178], !P4 ;  /* 0x00005e00f7007a0c */ /* 0x000fc600067c1270 */
[----:B------:R1:W-:Y:S02]  /*51b40*/  @P1 STG.E [R8.64], R156 ;  /* 0x0000009c08001986 */ /* 0x0003e4000c101908 */
[----:B-1----:R-:W-:-:S04]  /*51b50*/  IMAD.WIDE R10, R3, 0x4, R230 ;  /* 0x00000004030a7825 */ /* 0x002fc800078e02e6 */
[----:B------:R-:W-:Y:S01]  /*51b60*/  IMAD.WIDE R12, R3, 0x4, R228 ;  /* 0x00000004030c7825 */ /* 0x000fe200078e02e4 */
[----:B------:R1:W-:Y:S01]  /*51b70*/  @P2 STG.E [R10.64], R105 ;  /* 0x000000690a002986 */ /* 0x0003e2000c101908 */
[----:B------:R-:W-:-:S03]  /*51b80*/  ISETP.LT.AND P1, PT, R246, c[0x0][0x178], !P4 ;  /* 0x00005e00f6007a0c */ /* 0x000fc60006721270 */
[----:B------:R1:W-:Y:S01]  /*51b90*/  @P3 STG.E [R12.64], R21 ;  /* 0x000000150c003986 */ /* 0x0003e2000c101908 */
[----:B------:R-:W-:Y:S01]  /*51ba0*/  ISETP.LT.AND P3, PT, R245, c[0x0][0x178], !P4 ;  /* 0x00005e00f5007a0c */ /* 0x000fe20006761270 */
[C---:B------:R-:W-:Y:S01]  /*51bb0*/  IMAD.WIDE R8, R3.reuse, 0x4, R78 ;  /* 0x0000000403087825 */ /* 0x040fe200078e024e */
[----:B------:R-:W-:-:S03]  /*51bc0*/  IADD3 R15, R3, c[0x0][0x198], RZ ;  /* 0x00006600030f7a10 */ /* 0x000fc60007ffe0ff */
[----:B-1----:R-:W-:Y:S01]  /*51bd0*/  IMAD.WIDE R10, R3, 0x4, R76 ;  /* 0x00000004030a7825 */ /* 0x002fe200078e024c */
[----:B------:R1:W-:Y:S01]  /*51be0*/  @P5 STG.E [R8.64], R137 ;  /* 0x0000008908005986 */ /* 0x0003e2000c101908 */
[----:B------:R-:W-:Y:S02]  /*51bf0*/  ISETP.LT.AND P4, PT, R244, c[0x0][0x178], !P4 ;  /* 0x00005e00f4007a0c */ /* 0x000fe40006781270 */
[C---:B------:R-:W-:Y:S01]  /*51c00*/  IMAD.WIDE R12, R15.reuse, 0x4, R230 ;  /* 0x000000040f0c7825 */ /* 0x040fe200078e02e6 */
[----:B------:R4:W-:Y:S04]  /*51c10*/  @P0 STG.E [R10.64], R157 ;  /* 0x0000009d0a000986 */ /* 0x0009e8000c101908 */
[----:B------:R-:W-:Y:S01]  /*51c20*/  @P6 STG.E [R12.64], R100 ;  /* 0x000000640c006986 */ /* 0x000fe2000c101908 */
[----:B-1----:R-:W-:Y:S01]  /*51c30*/  IMAD.WIDE R8, R15, 0x4, R228 ;  /* 0x000000040f087825 */ /* 0x002fe200078e02e4 */
[----:B----4-:R-:W-:-:S03]  /*51c40*/  ISETP.GE.AND P2, PT, R37, c[0x0][0x17c], PT ;  /* 0x00005f0025007a0c */ /* 0x010fc60003f46270 */
        /* <DEDUP_REMOVED lines=8> */
[C---:B----4-:R-:W-:Y:S01]  /*51cd0*/  IMAD.WIDE R10, R3.reuse, 0x4, R230 ;  /* 0x00000004030a7825 */ /* 0x050fe200078e02e6 */
[----:B------:R1:W-:Y:S03]  /*51ce0*/  @P4 STG.E [R8.64], R148 ;  /* 0x0000009408004986 */ /* 0x0003e6000c101908 */
[C---:B------:R-:W-:Y:S01]  /*51cf0*/  IMAD.WIDE R12, R3.reuse, 0x4, R228 ;  /* 0x00000004030c7825 */ /* 0x040fe200078e02e4 */
[----:B------:R4:W-:Y:S04]  /*51d00*/  @P5 STG.E [R10.64], R101 ;  /* 0x000000650a005986 */ /* 0x0009e8000c101908 */
[----:B------:R2:W-:Y:S01]  /*51d10*/  @P6 STG.E [R12.64], R17 ;  /* 0x000000110c006986 */ /* 0x0005e2000c101908 */
[----:B-1----:R-:W-:-:S05]  /*51d20*/  IMAD.WIDE R8, R3, 0x4, R78 ;  /* 0x0000000403087825 */ /* 0x002fca00078e024e */
[----:B------:R-:W-:Y:S01]  /*51d30*/  @P3 STG.E [R8.64], R69 ;  /* 0x0000004508003986 */ /* 0x000fe2000c101908 */
[----:B------:R-:W-:-:S03]  /*51d40*/  ISETP.GE.AND P0, PT, R36, c[0x0][0x17c], PT ;  /* 0x00005f0024007a0c */ /* 0x000fc60003f06270 */
[----:B------:R-:W2:Y:S01]  /*51d50*/  LDL.LU R36, [R1+0x1e1c] ;  /* 0x001e1c0001247983 */ /* 0x000ea20000300800 */
[----:B---3--:R-:W-:-:S03]  /*51d60*/  ISETP.GE.AND P3, PT, R0, c[0x0][0x17c], PT ;  /* 0x00005f0000007a0c */ /* 0x008fc60003f66270 */
[----:B------:R-:W3:Y:S01]  /*51d70*/  LDL.LU R0, [R1+0x1e10] ;  /* 0x001e100001007983 */ /* 0x000ee20000300800 */
[----:B------:R-:W-:Y:S02]  /*51d80*/  ISETP.LT.AND P2, PT, R244, c[0x0][0x178], !P2 ;  /* 0x00005e00f4007a0c */ /* 0x000fe40005741270 */
[----:B------:R-:W-:Y:S01]  /*51d90*/  ISETP.LT.AND P4, PT, R247, c[0x0][0x178], !P0 ;  /* 0x00005e00f7007a0c */ /* 0x000fe20004781270 */
[C---:B----4-:R-:W-:Y:S01]  /*51da0*/  IMAD.WIDE R10, R3.reuse, 0x4, R76 ;  /* 0x00000004030a7825 */ /* 0x050fe200078e024c */
[----:B------:R-:W-:Y:S02]  /*51db0*/  IADD3 R3, R3, c[0x0][0x198], RZ ;  /* 0x0000660003037a10 */ /* 0x000fe40007ffe0ff */
[----:B------:R-:W-:-:S03]  /*51dc0*/  ISETP.GE.AND P1, PT, R14, c[0x0][0x17c], PT ;  /* 0x00005f000e007a0c */ /* 0x000fc60003f26270 */
[----:B------:R-:W-:Y:S01]  /*51dd0*/  IMAD.WIDE R20, R3, 0x4, R230 ;  /* 0x0000000403147825 */ /* 0x000fe200078e02e6 */
[----:B------:R-:W-:Y:S02]  /*51de0*/  ISETP.LT.AND P5, PT, R246, c[0x0][0x178], !P0 ;  /* 0x00005e00f6007a0c */ /* 0x000fe400047a1270 */
[----:B------:R-:W-:Y:S01]  /*51df0*/  ISETP.LT.AND P6, PT, R245, c[0x0][0x178], !P0 ;  /* 0x00005e00f5007a0c */ /* 0x000fe200047c1270 */
[----:B------:R1:W-:Y:S01]  /*51e00*/  @P2 STG.E [R10.64], R149 ;  /* 0x000000950a002986 */ /* 0x0003e2000c101908 */
[----:B------:R-:W-:Y:S02]  /*51e10*/  ISETP.LT.AND P0, PT, R244, c[0x0][0x178], !P0 ;  /* 0x00005e00f4007a0c */ /* 0x000fe40004701270 */
[----:B------:R-:W-:Y:S01]  /*51e20*/  ISETP.LT.AND P2, PT, R247, c[0x0][0x178], !P1 ;  /* 0x00005e00f7007a0c */ /* 0x000fe20004f41270 */
[----:B------:R-:W-:Y:S01]  /*51e30*/  @P4 STG.E [R20.64], R114 ;  /* 0x0000007214004986 */ /* 0x000fe2000c101908 */
[----:B------:R-:W-:Y:S02]  /*51e40*/  ISETP.LT.AND P4, PT, R246, c[0x0][0x178], !P1 ;  /* 0x00005e00f6007a0c */ /* 0x000fe40004f81270 */
[C---:B------:R-:W-:Y:S01]  /*51e50*/  IADD3 R37, R3.reuse, c[0x0][0x198], RZ ;  /* 0x0000660003257a10 */ /* 0x040fe20007ffe0ff */
[----:B------:R-:W-:-:S04]  /*51e60*/  IMAD.WIDE R14, R3, 0x4, R228 ;  /* 0x00000004030e7825 */ /* 0x000fc800078e02e4 */
[C---:B--2---:R-:W-:Y:S01]  /*51e70*/  IMAD.WIDE R12, R3.reuse, 0x4, R78 ;  /* 0x00000004030c7825 */ /* 0x044fe200078e024e */
[----:B------:R-:W-:Y:S03]  /*51e80*/  @P5 STG.E [R14.64], R134 ;  /* 0x000000860e005986 */ /* 0x000fe6000c101908 */
[----:B-1----:R-:W-:Y:S01]  /*51e90*/  IMAD.WIDE R10, R3, 0x4, R76 ;  /* 0x00000004030a7825 */ /* 0x002fe200078e024c */
[----:B------:R1:W-:Y:S03]  /*51ea0*/  @P6 STG.E [R12.64], R146 ;  /* 0x000000920c006986 */ /* 0x0003e6000c101908 */
[----:B------:R-:W-:Y:S01]  /*51eb0*/  IMAD.WIDE R16, R37, 0x4, R230 ;  /* 0x0000000425107825 */ /* 0x000fe200078e02e6 */
[----:B------:R-:W-:-:S03]  /*51ec0*/  ISETP.LT.AND P5, PT, R245, c[0x0][0x178], !P1 ;  /* 0x00005e00f5007a0c */ /* 0x000fc60004fa1270 */
[----:B------:R-:W-:Y:S01]  /*51ed0*/  IMAD.WIDE R8, R37, 0x4, R228 ;  /* 0x0000000425087825 */ /* 0x000fe200078e02e4 */
[----:B------:R-:W-:Y:S01]  /*51ee0*/  ISETP.LT.AND P1, PT, R244, c[0x0][0x178], !P1 ;  /* 0x00005e00f4007a0c */ /* 0x000fe20004f21270 */
[----:B------:R-:W-:Y:S01]  /*51ef0*/  @P0 STG.E [R10.64], R170 ;  /* 0x000000aa0a000986 */ /* 0x000fe2000c101908 */
[----:B------:R-:W-:Y:S02]  /*51f00*/  ISETP.LT.AND P6, PT, R247, c[0x0][0x178], !P3 ;  /* 0x00005e00f7007a0c */ /* 0x000fe40005fc1270 */
[----:B------:R-:W-:Y:S01]  /*51f10*/  ISETP.LT.AND P0, PT, R246, c[0x0][0x178], !P3 ;  /* 0x00005e00f6007a0c */ /* 0x000fe20005f01270 */
[----:B------:R-:W-:Y:S01]  /*51f20*/  @P2 STG.E [R16.64], R115 ;  /* 0x0000007310002986 */ /* 0x000fe2000c101908 */
[----:B------:R-:W-:-:S03]  /*51f30*/  IADD3 R3, R37, c[0x0][0x198], RZ ;  /* 0x0000660025037a10 */ /* 0x000fc60007ffe0ff */
[----:B------:R2:W-:Y:S01]  /*51f40*/  @P4 STG.E [R8.64], R135 ;  /* 0x0000008708004986 */ /* 0x0005e2000c101908 */
[----:B------:R-:W-:Y:S01]  /*51f50*/  ISETP.LT.AND P4, PT, R245, c[0x0][0x178], !P3 ;  /* 0x00005e00f5007a0c */ /* 0x000fe20005f81270 */
[----:B-1----:R-:W-:Y:S01]  /*51f60*/  IMAD.WIDE R12, R37, 0x4, R78 ;  /* 0x00000004250c7825 */ /* 0x002fe200078e024e */
[----:B------:R-:W-:Y:S02]  /*51f70*/  ISETP.GE.AND P2, PT, R39, c[0x0][0x17c], PT ;  /* 0x00005f0027007a0c */ /* 0x000fe40003f46270 */
[----:B------:R-:W4:Y:S01]  /*51f80*/  LDL.LU R39, [R1+0x1e0c] ;  /* 0x001e0c0001277983 */ /* 0x000f220000300800 */
[----:B------:R-:W-:-:S04]  /*51f90*/  IMAD.WIDE R14, R37, 0x4, R76 ;  /* 0x00000004250e7825 */ /* 0x000fc800078e024c */
[C---:B------:R-:W-:Y:S01]  /*51fa0*/  IMAD.WIDE R20, R3.reuse, 0x4, R230 ;  /* 0x0000000403147825 */ /* 0x040fe200078e02e6 */
[----:B------:R1:W-:Y:S03]  /*51fb0*/  @P5 STG.E [R12.64], R147 ;  /* 0x000000930c005986 */ /* 0x0003e6000c101908 */
[C---:B--2---:R-:W-:Y:S01]  /*51fc0*/  IMAD.WIDE R8, R3.reuse, 0x4, R228 ;  /* 0x0000000403087825 */ /* 0x044fe200078e02e4 */
[----:B------:R2:W-:Y:S03]  /*51fd0*/  @P1 STG.E [R14.64], R171 ;  /* 0x000000ab0e001986 */ /* 0x0005e6000c101908 */
[----:B------:R-:W-:Y:S01]  /*51fe0*/  IMAD.WIDE R10, R3, 0x4, R78 ;  /* 0x00000004030a7825 */ /* 0x000fe200078e024e */
[----:B------:R-:W-:Y:S01]  /*51ff0*/  @P6 STG.E [R20.64], R110 ;  /* 0x0000006e14006986 */ /* 0x000fe2000c101908 */
[----:B------:R-:W-:-:S02]  /*52000*/  ISETP.LT.AND P3, PT, R244, c[0x0][0x178], !P3 ;  /* 0x00005e00f4007a0c */ /* 0x000fc40005f61270 */
[----:B------:R-:W-:Y:S01]  /*52010*/  ISETP.LT.AND P5, PT, R247, c[0x0][0x178], !P2 ;  /* 0x00005e00f7007a0c */ /* 0x000fe200057a1270 */
        /* <DEDUP_REMOVED lines=8> */
[C---:B------:R-:W-:Y:S01]  /*520a0*/  IMAD.WIDE R16, R37.reuse, 0x4, R228 ;  /* 0x0000000425107825 */ /* 0x040fe200078e02e4 */
[----:B------:R2:W-:Y:S03]  /*520b0*/  @P5 STG.E [R14.64], R111 ;  /* 0x0000006f0e005986 */ /* 0x0005e6000c101908 */
[----:B------:R-:W-:Y:S01]  /*520c0*/  IMAD.WIDE R8, R37, 0x4, R78 ;  /* 0x0000000425087825 */ /* 0x000fe200078e024e */
[----:B------:R-:W-:Y:S01]  /*520d0*/  ISETP.GE.AND P1, PT, R38, c[0x0][0x17c], PT ;  /* 0x00005f0026007a0c */ /* 0x000fe20003f26270 */
[----:B------:R1:W-:Y:S04]  /*520e0*/  @P6 STG.E [R16.64], R131 ;  /* 0x0000008310006986 */ /* 0x0003e8000c101908 */
[----:B------:R1:W-:Y:S04]  /*520f0*/  @P4 STG.E [R8.64], R143 ;  /* 0x0000008f08004986 */ /* 0x0003e8000c101908 */
[----:B------:R-:W4:Y:S01]  /*52100*/  LDL.LU R38, [R1+0x1e08] ;  /* 0x001e080001267983 */ /* 0x000f220000300800 */
[----:B------:R-:W-:-:S03]  /*52110*/  ISETP.GE.AND P0, PT, R36, c[0x0][0x17c], PT ;  /* 0x00005f0024007a0c */ /* 0x000fc60003f06270 */
[----:B------:R-:W4:Y:S01]  /*52120*/  LDL.LU R36, [R1+0x1e04] ;  /* 0x001e040001247983 */ /* 0x000f220000300800 */
[----:B---3--:R-:W-:-:S03]  /*52130*/  ISETP.GE.AND P4, PT, R0, c[0x0][0x17c], PT ;  /* 0x00005f0000007a0c */ /* 0x008fc60003f86270 */
[----:B------:R-:W3:Y:S01]  /*52140*/  LDL.LU R0, [R1+0x1dfc] ;  /* 0x001dfc0001007983 */ /* 0x000ee20000300800 */
[----:B------:R-:W-:Y:S01]  /*52150*/  ISETP.LT.AND P2, PT, R244, c[0x0][0x178], !P2 ;  /* 0x00005e00f4007a0c */ /* 0x000fe20005741270 */
[----:B------:R-:W-:Y:S01]  /*52160*/  IMAD.WIDE R10, R37, 0x4, R76 ;  /* 0x00000004250a7825 */ /* 0x000fe200078e024c */
[----:B------:R-:W-:Y:S02]  /*52170*/  ISETP.LT.AND P3, PT, R247, c[0x0][0x178], !P1 ;  /* 0x00005e00f7007a0c */ /* 0x000fe40004f61270 */
[----:B------:R-:W-:Y:S02]  /*52180*/  ISETP.LT.AND P5, PT, R246, c[0x0][0x178], !P1 ;  /* 0x00005e00f6007a0c */ /* 0x000fe40004fa1270 */
[----:B------:R-:W-:Y:S02]  /*52190*/  IADD3 R37, R37, c[0x0][0x198], RZ ;  /* 0x0000660025257a10 */ /* 0x000fe40007ffe0ff */
[----:B------:R-:W-:Y:S02]  /*521a0*/  ISETP.LT.AND P6, PT, R245, c[0x0][0x178], !P1 ;  /* 0x00005e00f5007a0c */ /* 0x000fe40004fc1270 */
[----:B------:R-:W-:-:S03]  /*521b0*/  ISETP.LT.AND P1, PT, R244, c[0x0][0x178], !P1 ;  /* 0x00005e00f4007a0c */ /* 0x000fc60004f21270 */
[----:B------:R2:W-:Y:S01]  /*521c0*/  @P2 STG.E [R10.64], R167 ;  /* 0x000000a70a002986 */ /* 0x0005e2000c101908 */
[----:B------:R-:W-:Y:S01]  /*521d0*/  ISETP.LT.AND P2, PT, R247, c[0x0][0x178], !P0 ;  /* 0x00005e00f7007a0c */ /* 0x000fe20004741270 */
[C---:B-1----:R-:W-:Y:S01]  /*521e0*/  IMAD.WIDE R12, R37.reuse, 0x4, R230 ;  /* 0x00000004250c7825 */ /* 0x042fe200078e02e6 */
[----:B------:R-:W-:-:S03]  /*521f0*/  IADD3 R3, R37, c[0x0][0x198], RZ ;  /* 0x0000660025037a10 */ /* 0x000fc60007ffe0ff */
[C---:B--2---:R-:W-:Y:S01]  /*52200*/  IMAD.WIDE R14, R37.reuse, 0x4, R228 ;  /* 0x00000004250e7825 */ /* 0x044fe200078e02e4 */
[----:B------:R1:W-:Y:S01]  /*52210*/  @P3 STG.E [R12.64], R106 ;  /* 0x0000006a0c003986 */ /* 0x0003e2000c101908 */
[----:B------:R-:W-:Y:S02]  /*52220*/  ISETP.LT.AND P3, PT, R246, c[0x0][0x178], !P0 ;  /* 0x00005e00f6007a0c */ /* 0x000fe40004761270 */
[C---:B------:R-:W-:Y:S01]  /*52230*/  IMAD.WIDE R16, R37.reuse, 0x4, R78 ;  /* 0x0000000425107825 */ /* 0x040fe200078e024e */
[----:B------:R2:W-:Y:S03]  /*52240*/  @P5 STG.E [R14.64], R22 ;  /* 0x000000160e005986 */ /* 0x0005e6000c101908 */
[----:B------:R-:W-:Y:S01]  /*52250*/  IMAD.WIDE R8, R37, 0x4, R76 ;  /* 0x0000000425087825 */ /* 0x000fe200078e024c */
[----:B------:R-:W-:-:S03]  /*52260*/  ISETP.LT.AND P5, PT, R245, c[0x0][0x178], !P0 ;  /* 0x00005e00f5007a0c */ /* 0x000fc600047a1270 */
[----:B------:R-:W-:Y:S01]  /*52270*/  IMAD.WIDE R10, R3, 0x4, R230 ;  /* 0x00000004030a7825 */ /* 0x000fe200078e02e6 */
[----:B------:R1:W-:Y:S01]  /*52280*/  @P6 STG.E [R16.64], R138 ;  /* 0x0000008a10006986 */ /* 0x0003e2000c101908 */
[----:B------:R-:W-:Y:S02]  /*52290*/  ISETP.LT.AND P0, PT, R244, c[0x0][0x178], !P0 ;  /* 0x00005e00f4007a0c */ /* 0x000fe40004701270 */
[----:B------:R-:W-:Y:S01]  /*522a0*/  ISETP.LT.AND P6, PT, R247, c[0x0][0x178], !P4 ;  /* 0x00005e00f7007a0c */ /* 0x000fe200067c1270 */
[----:B------:R2:W-:Y:S01]  /*522b0*/  @P1 STG.E [R8.64], R158 ;  /* 0x0000009e08001986 */ /* 0x0005e2000c101908 */
[----:B------:R-:W-:-:S03]  /*522c0*/  ISETP.LT.AND P1, PT, R246, c[0x0][0x178], !P4 ;  /* 0x00005e00f6007a0c */ /* 0x000fc60006721270 */
[----:B------:R4:W-:Y:S01]  /*522d0*/  @P2 STG.E [R10.64], R107 ;  /* 0x0000006b0a002986 */ /* 0x0009e2000c101908 */
[----:B------:R-:W-:Y:S01]  /*522e0*/  ISETP.LT.AND P2, PT, R245, c[0x0][0x178], !P4 ;  /* 0x00005e00f5007a0c */ /* 0x000fe20006741270 */
[C---:B------:R-:W-:Y:S01]  /*522f0*/  IMAD.WIDE R20, R3.reuse, 0x4, R228 ;  /* 0x0000000403147825 */ /* 0x040fe200078e02e4 */
[----:B------:R-:W-:-:S03]  /*52300*/  IADD3 R37, R3, c[0x0][0x198], RZ ;  /* 0x0000660003257a10 */ /* 0x000fc60007ffe0ff */
[C---:B-1----:R-:W-:Y:S01]  /*52310*/  IMAD.WIDE R12, R3.reuse, 0x4, R78 ;  /* 0x00000004030c7825 */ /* 0x042fe200078e024e */
[----:B------:R-:W-:Y:S03]  /*52320*/  @P3 STG.E [R20.64], R23 ;  /* 0x0000001714003986 */ /* 0x000fe6000c101908 */
[----:B--2---:R-:W-:Y:S01]  /*52330*/  IMAD.WIDE R14, R3, 0x4, R76 ;  /* 0x00000004030e7825 */ /* 0x004fe200078e024c */
[----:B----4-:R-:W-:-:S03]  /*52340*/  ISETP.GE.AND P3, PT, R39, c[0x0][0x17c], PT ;  /* 0x00005f0027007a0c */ /* 0x010fc60003f66270 */
[C---:B------:R-:W-:Y:S01]  /*52350*/  IMAD.WIDE R16, R37.reuse, 0x4, R230 ;  /* 0x0000000425107825 */ /* 0x040fe200078e02e6 */
[----:B------:R1:W-:Y:S03]  /*52360*/  @P5 STG.E [R12.64], R139 ;  /* 0x0000008b0c005986 */ /* 0x0003e6000c101908 */
[C---:B------:R-:W-:Y:S01]  /*52370*/  IMAD.WIDE R8, R37.reuse, 0x4, R228 ;  /* 0x0000000425087825 */ /* 0x040fe200078e02e4 */
[----:B------:R2:W-:Y:S03]  /*52380*/  @P0 STG.E [R14.64], R159 ;  /* 0x0000009f0e000986 */ /* 0x0005e6000c101908 */
[----:B------:R-:W-:Y:S01]  /*52390*/  IMAD.WIDE R10, R37, 0x4, R78 ;  /* 0x00000004250a7825 */ /* 0x000fe200078e024e */
[----:B------:R4:W-:Y:S01]  /*523a0*/  @P6 STG.E [R16.64], R102 ;  /* 0x0000006610006986 */ /* 0x0009e2000c101908 */
[----:B------:R-:W-:-:S02]  /*523b0*/  ISETP.LT.AND P4, PT, R244, c[0x0][0x178], !P4 ;  /* 0x00005e00f4007a0c */ /* 0x000fc40006781270 */
[----:B------:R-:W-:Y:S01]  /*523c0*/  ISETP.LT.AND P5, PT, R247, c[0x0][0x178], !P3 ;  /* 0x00005e00f7007a0c */ /* 0x000fe20005fa1270 */
[----:B------:R2:W-:Y:S01]  /*523d0*/  @P1 STG.E [R8.64], R18 ;  /* 0x0000001208001986 */ /* 0x0005e2000c101908 */
[----:B------:R-:W-:-:S03]  /*523e0*/  ISETP.LT.AND P6, PT, R246, c[0x0][0x178], !P3 ;  /* 0x00005e00f6007a0c */ /* 0x000fc60005fc1270 */
[----:B------:R3:W-:Y:S01]  /*523f0*/  @P2 STG.E [R10.64], R70 ;  /* 0x000000460a002986 */ /* 0x0007e2000c101908 */
[----:B------:R-:W-:Y:S02]  /*52400*/  ISETP.LT.AND P2, PT, R245, c[0x0][0x178], !P3 ;  /* 0x00005e00f5007a0c */ /* 0x000fe40005f41270 */
[C---:B------:R-:W-:Y:S01]  /*52410*/  IADD3 R3, R37.reuse, c[0x0][0x198], RZ ;  /* 0x0000660025037a10 */ /* 0x040fe20007ffe0ff */
[----:B-1----:R-:W-:Y:S01]  /*52420*/  IMAD.WIDE R12, R37, 0x4, R76 ;  /* 0x00000004250c7825 */ /* 0x002fe200078e024c */
[----:B------:R-:W3:Y:S03]  /*52430*/  LDL.LU R23, [R1+0x1df4] ;  /* 0x001df40001177983 */ /* 0x000ee60000300800 */
[C---:B--2---:R-:W-:Y:S01]  /*52440*/  IMAD.WIDE R14, R3.reuse, 0x4, R230 ;  /* 0x00000004030e7825 */ /* 0x044fe200078e02e6 */
[----:B------:R1:W-:Y:S03]  /*52450*/  @P4 STG.E [R12.64], R150 ;  /* 0x000000960c004986 */ /* 0x0003e6000c101908 */
[C---:B----4-:R-:W-:Y:S01]  /*52460*/  IMAD.WIDE R16, R3.reuse, 0x4, R228 ;  /* 0x0000000403107825 */ /* 0x050fe200078e02e4 */
[----:B------:R2:W-:Y:S03]  /*52470*/  @P5 STG.E [R14.64], R103 ;  /* 0x000000670e005986 */ /* 0x0005e6000c101908 */
[----:B------:R-:W-:Y:S01]  /*52480*/  IMAD.WIDE R8, R3, 0x4, R78 ;  /* 0x0000000403087825 */ /* 0x000fe200078e024e */
[----:B------:R4:W-:Y:S04]  /*52490*/  @P6 STG.E [R16.64], R19 ;  /* 0x0000001310006986 */ /* 0x0009e8000c101908 */
[----:B------:R1:W-:Y:S04]  /*524a0*/  @P2 STG.E [R8.64], R71 ;  /* 0x0000004708002986 */ /* 0x0003e8000c101908 */
[----:B------:R-:W3:Y:S02]  /*524b0*/  LDL.LU R22, [R1+0x1df0] ;  /* 0x001df00001167983 */ /* 0x000ee40000300800 */
[----:B---3--:R-:W-:-:S02]  /*524c0*/  ISETP.GE.AND P2, PT, R0, c[0x0][0x17c], PT ;  /* 0x00005f0000007a0c */ /* 0x008fc40003f46270 */
[----:B------:R-:W3:Y:S01]  /*524d0*/  LDL.LU R0, [R1+0x1dec] ;  /* 0x001dec0001007983 */ /* 0x000ee20000300800 */
[----:B------:R-:W-:Y:S02]  /*524e0*/  ISETP.GE.AND P0, PT, R38, c[0x0][0x17c], PT ;  /* 0x00005f0026007a0c */ /* 0x000fe40003f06270 */
[----:B------:R-:W-:Y:S01]  /*524f0*/  ISETP.LT.AND P3, PT, R244, c[0x0][0x178], !P3 ;  /* 0x00005e00f4007a0c */ /* 0x000fe20005f61270 */
[----:B------:R-:W-:Y:S01]  /*52500*/  IMAD.WIDE R10, R3, 0x4, R76 ;  /* 0x00000004030a7825 */ /* 0x000fe200078e024c */
[----:B------:R-:W-:Y:S01]  /*52510*/  ISETP.LT.AND P4, PT, R247, c[0x0][0x178], !P0 ;  /* 0x00005e00f7007a0c */ /* 0x000fe20004781270 */
[----:B------:R-:W3:Y:S01]  /*52520*/  LDL.LU R20, [R1+0x1de0] ;  /* 0x001de00001147983 */ /* 0x000ee20000300800 */
[----:B------:R-:W-:Y:S02]  /*52530*/  IADD3 R3, R3, c[0x0][0x198], RZ ;  /* 0x0000660003037a10 */ /* 0x000fe40007ffe0ff */
[----:B------:R-:W-:-:S03]  /*52540*/  ISETP.GE.AND P1, PT, R36, c[0x0][0x17c], PT ;  /* 0x00005f0024007a0c */ /* 0x000fc60003f26270 */
[----:B-1----:R-:W-:Y:S01]  /*52550*/  IMAD.WIDE R12, R3, 0x4, R230 ;  /* 0x00000004030c7825 */ /* 0x002fe200078e02e6 */
[----:B------:R-:W-:Y:S02]  /*52560*/  ISETP.LT.AND P5, PT, R246, c[0x0][0x178], !P0 ;  /* 0x00005e00f6007a0c */ /* 0x000fe400047a1270 */
[----:B------:R-:W-:Y:S01]  /*52570*/  ISETP.LT.AND P6, PT, R245, c[0x0][0x178], !P0 ;  /* 0x00005e00f5007a0c */ /* 0x000fe200047c1270 */
[----:B------:R1:W-:Y:S01]  /*52580*/  @P3 STG.E [R10.64], R151 ;  /* 0x000000970a003986 */ /* 0x0003e2000c101908 */
[----:B------:R-:W-:Y:S02]  /*52590*/  ISETP.LT.AND P0, PT, R244, c[0x0][0x178], !P0 ;  /* 0x00005e00f4007a0c */ /* 0x000fe40004701270 */
[----:B------:R-:W-:Y:S01]  /*525a0*/  ISETP.LT.AND P3, PT, R247, c[0x0][0x178], !P1 ;  /* 0x00005e00f7007a0c */ /* 0x000fe20004f61270 */
[----:B------:R1:W-:Y:S01]  /*525b0*/  @P4 STG.E [R12.64], R120 ;  /* 0x000000780c004986 */ /* 0x0003e2000c101908 */
[----:B------:R-:W-:Y:S02]  /*525c0*/  ISETP.LT.AND P4, PT, R246, c[0x0][0x178], !P1 ;  /* 0x00005e00f6007a0c */ /* 0x000fe40004f81270 */
[C---:B------:R-:W-:Y:S01]  /*525d0*/  IADD3 R21, R3.reuse, c[0x0][0x198], RZ ;  /* 0x0000660003157a10 */ /* 0x040fe20007ffe0ff */
[----:B--2---:R-:W-:-:S04]  /*525e0*/  IMAD.WIDE R14, R3, 0x4, R228 ;  /* 0x00000004030e7825 */ /* 0x004fc800078e02e4 */
[C---:B----4-:R-:W-:Y:S01]  /*525f0*/  IMAD.WIDE R16, R3.reuse, 0x4, R78 ;  /* 0x0000000403107825 */ /* 0x050fe200078e024e */
[----:B------:R2:W-:Y:S03]  /*52600*/  @P5 STG.E [R14.64], R176 ;  /* 0x000000b00e005986 */ /* 0x0005e6000c101908 */
[----:B------:R-:W-:Y:S01]  /*52610*/  IMAD.WIDE R8, R3, 0x4, R76 ;  /* 0x0000000403087825 */ /* 0x000fe200078e024c */
[----:B------:R4:W-:Y:S03]  /*52620*/  @P6 STG.E [R16.64], R184 ;  /* 0x000000b810006986 */ /* 0x0009e6000c101908 */
[----:B-1----:R-:W-:Y:S01]  /*52630*/  IMAD.WIDE R10, R21, 0x4, R230 ;  /* 0x00000004150a7825 */ /* 0x002fe200078e02e6 */
[----:B------:R-:W-:-:S03]  /*52640*/  ISETP.LT.AND P5, PT, R245, c[0x0][0x178], !P1 ;  /* 0x00005e00f5007a0c */ /* 0x000fc60004fa1270 */
[----:B------:R-:W-:Y:S01]  /*52650*/  IMAD.WIDE R18, R21, 0x4, R228 ;  /* 0x0000000415127825 */ /* 0x000fe200078e02e4 */
[----:B------:R-:W-:Y:S01]  /*52660*/  ISETP.LT.AND P1, PT, R244, c[0x0][0x178], !P1 ;  /* 0x00005e00f4007a0c */ /* 0x000fe20004f21270 */
[----:B------:R1:W-:Y:S01]  /*52670*/  @P0 STG.E [R8.64], R216 ;  /* 0x000000d808000986 */ /* 0x0003e2000c101908 */
[----:B------:R-:W-:-:S03]  /*52680*/  ISETP.LT.AND P6, PT, R247, c[0x0][0x178], !P2 ;  /* 0x00005e00f7007a0c */ /* 0x000fc600057c1270 */
[----:B------:R1:W-:Y:S01]  /*52690*/  @P3 STG.E [R10.64], R121 ;  /* 0x000000790a003986 */ /* 0x0003e2000c101908 */
[----:B------:R-:W-:-:S03]  /*526a0*/  ISETP.LT.AND P3, PT, R246, c[0x0][0x178], !P2 ;  /* 0x00005e00f6007a0c */ /* 0x000fc60005761270 */
[----:B------:R1:W-:Y:S01]  /*526b0*/  @P4 STG.E [R18.64], R177 ;  /* 0x000000b112004986 */ /* 0x0003e2000c101908 */
[----:B------:R-:W-:Y:S02]  /*526c0*/  ISETP.LT.AND P4, PT, R245, c[0x0][0x178], !P2 ;  /* 0x00005e00f5007a0c */ /* 0x000fe40005781270 */
[C---:B------:R-:W-:Y:S01]  /*526d0*/  IADD3 R3, R21.reuse, c[0x0][0x198], RZ ;  /* 0x0000660015037a10 */ /* 0x040fe20007ffe0ff */
[----:B------:R-:W-:-:S04]  /*526e0*/  IMAD.WIDE R12, R21, 0x4, R78 ;  /* 0x00000004150c7825 */ /* 0x000fc800078e024e */
[----:B--2---:R-:W-:Y:S01]  /*526f0*/  IMAD.WIDE R14, R21, 0x4, R76 ;  /* 0x00000004150e7825 */ /* 0x004fe200078e024c */
[----:B------:R2:W-:Y:S03]  /*52700*/  @P5 STG.E [R12.64], R185 ;  /* 0x000000b90c005986 */ /* 0x0005e6000c101908 */
[C---:B----4-:R-:W-:Y:S01]  /*52710*/  IMAD.WIDE R16, R3.reuse, 0x4, R230 ;  /* 0x0000000403107825 */ /* 0x050fe200078e02e6 */
[----:B------:R4:W-:Y:S03]  /*52720*/  @P1 STG.E [R14.64], R217 ;  /* 0x000000d90e001986 */ /* 0x0009e6000c101908 */
[C---:B-1----:R-:W-:Y:S01]  /*52730*/  IMAD.WIDE R8, R3.reuse, 0x4, R228 ;  /* 0x0000000403087825 */ /* 0x042fe200078e02e4 */
[----:B------:R1:W-:Y:S03]  /*52740*/  @P6 STG.E [R16.64], R116 ;  /* 0x0000007410006986 */ /* 0x0003e6000c101908 */
[----:B------:R-:W-:Y:S01]  /*52750*/  IMAD.WIDE R10, R3, 0x4, R78 ;  /* 0x00000004030a7825 */ /* 0x000fe200078e024e */
[----:B------:R1:W-:Y:S01]  /*52760*/  @P3 STG.E [R8.64], R172 ;  /* 0x000000ac08003986 */ /* 0x0003e2000c101908 */
[----:B------:R-:W-:-:S03]  /*52770*/  ISETP.GE.AND P0, PT, R23, c[0x0][0x17c], PT ;  /* 0x00005f0017007a0c */ /* 0x000fc60003f06270 */
[----:B------:R1:W-:Y:S01]  /*52780*/  @P4 STG.E [R10.64], R180 ;  /* 0x000000b40a004986 */ /* 0x0003e2000c101908 */
[----:B------:R-:W-:Y:S02]  /*52790*/  ISETP.LT.AND P6, PT, R247, c[0x0][0x178], !P0 ;  /* 0x00005e00f7007a0c */ /* 0x000fe400047c1270 */
[----:B------:R-:W-:Y:S02]  /*527a0*/  ISETP.LT.AND P5, PT, R246, c[0x0][0x178], !P0 ;  /* 0x00005e00f6007a0c */ /* 0x000fe400047a1270 */
[----:B------:R-:W-:Y:S02]  /*527b0*/  ISETP.LT.AND P3, PT, R245, c[0x0][0x178], !P0 ;  /* 0x00005e00f5007a0c */ /* 0x000fe40004761270 */
[----:B------:R-:W-:Y:S02]  /*527c0*/  ISETP.LT.AND P4, PT, R244, c[0x0][0x178], !P0 ;  /* 0x00005e00f4007a0c */ /* 0x000fe40004781270 */
[----:B---3--:R-:W-:Y:S02]  /*527d0*/  ISETP.GE.AND P0, PT, R0, c[0x0][0x17c], PT ;  /* 0x00005f0000007a0c */ /* 0x008fe40003f06270 */
[----:B------:R-:W3:Y:S01]  /*527e0*/  LDL.LU R0, [R1+0x1ddc] ;  /* 0x001ddc0001007983 */ /* 0x000ee20000300800 */
[----:B------:R-:W-:-:S02]  /*527f0*/  ISETP.LT.AND P2, PT, R244, c[0x0][0x178], !P2 ;  /* 0x00005e00f4007a0c */ /* 0x000fc40005741270 */
[C---:B------:R-:W-:Y:S01]  /*52800*/  IADD3 R19, R3.reuse, c[0x0][0x198], RZ ;  /* 0x0000660003137a10 */ /* 0x040fe20007ffe0ff */
[----:B--2---:R-:W-:Y:S01]  /*52810*/  IMAD.WIDE R12, R3, 0x4, R76 ;  /* 0x00000004030c7825 */ /* 0x004fe200078e024c */
[----:B------:R-:W-:Y:S02]  /*52820*/  ISETP.GE.AND P1, PT, R22, c[0x0][0x17c], PT ;  /* 0x00005f0016007a0c */ /* 0x000fe40003f26270 */
[----:B------:R-:W2:Y:S01]  /*52830*/  LDL.LU R22, [R1+0x1dd8] ;  /* 0x001dd80001167983 */ /* 0x000ea20000300800 */
[----:B----4-:R-:W-:-:S04]  /*52840*/  IMAD.WIDE R14, R19, 0x4, R230 ;  /* 0x00000004130e7825 */ /* 0x010fc800078e02e6 */
[C---:B-1----:R-:W-:Y:S02]  /*52850*/  IMAD.WIDE R16, R19.reuse, 0x4, R228 ;  /* 0x0000000413107825 */ /* 0x042fe400078e02e4 */
[----:B------:R1:W-:Y:S04]  /*52860*/  @P2 STG.E [R12.64], R212 ;  /* 0x000000d40c002986 */ /* 0x0003e8000c101908 */
[----:B------:R4:W-:Y:S01]  /*52870*/  @P6 STG.E [R14.64], R117 ;  /* 0x000000750e006986 */ /* 0x0009e2000c101908 */
[----:B------:R-:W-:Y:S01]  /*52880*/  IMAD.WIDE R8, R19, 0x4, R78 ;  /* 0x0000000413087825 */ /* 0x000fe200078e024e */
[----:B------:R-:W-:Y:S02]  /*52890*/  ISETP.LT.AND P6, PT, R246, c[0x0][0x178], !P1 ;  /* 0x00005e00f6007a0c */ /* 0x000fe40004fc1270 */
[----:B------:R4:W-:Y:S01]  /*528a0*/  @P5 STG.E [R16.64], R173 ;  /* 0x000000ad10005986 */ /* 0x0009e2000c101908 */
[----:B------:R-:W-:Y:S01]  /*528b0*/  ISETP.LT.AND P5, PT, R247, c[0x0][0x178], !P1 ;  /* 0x00005e00f7007a0c */ /* 0x000fe20004fa1270 */
[----:B------:R-:W-:Y:S01]  /*528c0*/  IMAD.WIDE R10, R19, 0x4, R76 ;  /* 0x00000004130a7825 */ /* 0x000fe200078e024c */
[----:B------:R-:W-:-:S02]  /*528d0*/  ISETP.LT.AND P2, PT, R245, c[0x0][0x178], !P1 ;  /* 0x00005e00f5007a0c */ /* 0x000fc40004f41270 */
[----:B------:R-:W-:Y:S02]  /*528e0*/  IADD3 R19, R19, c[0x0][0x198], RZ ;  /* 0x0000660013137a10 */ /* 0x000fe40007ffe0ff */
[----:B------:R-:W-:Y:S01]  /*528f0*/  ISETP.LT.AND P1, PT, R244, c[0x0][0x178], !P1 ;  /* 0x00005e00f4007a0c */ /* 0x000fe20004f21270 */
[----:B------:R4:W-:Y:S01]  /*52900*/  @P3 STG.E [R8.64], R181 ;  /* 0x000000b508003986 */ /* 0x0009e2000c101908 */
[----:B------:R-:W-:Y:S01]  /*52910*/  ISETP.GE.AND P3, PT, R20, c[0x0][0x17c], PT ;  /* 0x00005f0014007a0c */ /* 0x000fe20003f66270 */
[C---:B-1----:R-:W-:Y:S02]  /*52920*/  IMAD.WIDE R12, R19.reuse, 0x4, R230 ;  /* 0x00000004130c7825 */ /* 0x042fe400078e02e6 */
[----:B------:R-:W2:Y:S02]  /*52930*/  LDL.LU R20, [R1+0x1dd4] ;  /* 0x001dd40001147983 */ /* 0x000ea40000300800 */
[C---:B----4-:R-:W-:Y:S02]  /*52940*/  IMAD.WIDE R14, R19.reuse, 0x4, R228 ;  /* 0x00000004130e7825 */ /* 0x050fe400078e02e4 */
[----:B------:R1:W-:Y:S02]  /*52950*/  @P4 STG.E [R10.64], R213 ;  /* 0x000000d50a004986 */ /* 0x0003e4000c101908 */
[----:B------:R-:W-:-:S02]  /*52960*/  IMAD.WIDE R16, R19, 0x4, R78 ;  /* 0x0000000413107825 */ /* 0x000fc400078e024e */
[----:B------:R4:W-:Y:S02]  /*52970*/  @P5 STG.E [R12.64], R88 ;  /* 0x000000580c005986 */ /* 0x0009e4000c101908 */
[----:B------:R-:W-:Y:S02]  /*52980*/  IMAD.WIDE R8, R19, 0x4, R76 ;  /* 0x0000000413087825 */ /* 0x000fe400078e024c */
[----:B------:R1:W-:Y:S04]  /*52990*/  @P6 STG.E [R14.64], R28 ;  /* 0x0000001c0e006986 */ /* 0x0003e8000c101908 */
[----:B------:R1:W-:Y:S04]  /*529a0*/  @P2 STG.E [R16.64], R152 ;  /* 0x0000009810002986 */ /* 0x0003e8000c101908 */
[----:B------:R-:W-:Y:S01]  /*529b0*/  @P1 STG.E [R8.64], R208 ;  /* 0x000000d008001986 */ /* 0x000fe2000c101908 */
[----:B---3--:R-:W-:-:S03]  /*529c0*/  ISETP.GE.AND P1, PT, R0, c[0x0][0x17c], PT ;  /* 0x00005f0000007a0c */ /* 0x008fc60003f26270 */
[----:B------:R-:W3:Y:S01]  /*529d0*/  LDL.LU R0, [R1+0x1dcc] ;  /* 0x001dcc0001007983 */ /* 0x000ee20000300800 */
[----:B------:R-:W-:Y:S02]  /*529e0*/  ISETP.LT.AND P4, PT, R247, c[0x0][0x178], !P0 ;  /* 0x00005e00f7007a0c */ /* 0x000fe40004781270 */
[----:B------:R-:W-:Y:S02]  /*529f0*/  ISETP.LT.AND P5, PT, R246, c[0x0][0x178], !P0 ;  /* 0x00005e00f6007a0c */ /* 0x000fe400047a1270 */
[----:B------:R-:W-:-:S05]  /*52a00*/  IADD3 R3, R19, c[0x0][0x198], RZ ;  /* 0x0000660013037a10 */ /* 0x000fca0007ffe0ff */
[----:B-1----:R-:W-:Y:S01]  /*52a10*/  IMAD.WIDE R10, R3, 0x4, R230 ;  /* 0x00000004030a7825 */ /* 0x002fe200078e02e6 */
[----:B------:R-:W-:-:S03]  /*52a20*/  ISETP.LT.AND P2, PT, R245, c[0x0][0x178], !P0 ;  /* 0x00005e00f5007a0c */ /* 0x000fc60004741270 */
[----:B------:R-:W-:Y:S01]  /*52a30*/  IMAD.WIDE R18, R3, 0x4, R228 ;  /* 0x0000000403127825 */ /* 0x000fe200078e02e4 */
[----:B------:R-:W-:Y:S01]  /*52a40*/  ISETP.LT.AND P0, PT, R244, c[0x0][0x178], !P0 ;  /* 0x00005e00f4007a0c */ /* 0x000fe20004701270 */
[----:B------:R-:W-:Y:S01]  /*52a50*/  @P4 STG.E [R10.64], R89 ;  /* 0x000000590a004986 */ /* 0x000fe2000c101908 */
[----:B------:R-:W-:-:S03]  /*52a60*/  ISETP.LT.AND P6, PT, R247, c[0x0][0x178], !P3 ;  /* 0x00005e00f7007a0c */ /* 0x000fc60005fc1270 */
[----:B------:R1:W-:Y:S01]  /*52a70*/  @P5 STG.E [R18.64], R29 ;  /* 0x0000001d12005986 */ /* 0x0003e2000c101908 */
[----:B------:R-:W-:Y:S02]  /*52a80*/  ISETP.LT.AND P5, PT, R246, c[0x0][0x178], !P3 ;  /* 0x00005e00f6007a0c */ /* 0x000fe40005fa1270 */
[----:B------:R-:W-:Y:S02]  /*52a90*/  ISETP.LT.AND P4, PT, R245, c[0x0][0x178], !P3 ;  /* 0x00005e00f5007a0c */ /* 0x000fe40005f81270 */
[C---:B------:R-:W-:Y:S01]  /*52aa0*/  IADD3 R21, R3.reuse, c[0x0][0x198], RZ ;  /* 0x0000660003157a10 */ /* 0x040fe20007ffe0ff */
[----:B----4-:R-:W-:-:S04]  /*52ab0*/  IMAD.WIDE R12, R3, 0x4, R78 ;  /* 0x00000004030c7825 */ /* 0x010fc800078e024e */
[----:B------:R-:W-:Y:S01]  /*52ac0*/  IMAD.WIDE R14, R3, 0x4, R76 ;  /* 0x00000004030e7825 */ /* 0x000fe200078e024c */
[----:B------:R4:W-:Y:S03]  /*52ad0*/  @P2 STG.E [R12.64], R153 ;  /* 0x000000990c002986 */ /* 0x0009e6000c101908 */
[C---:B------:R-:W-:Y:S01]  /*52ae0*/  IMAD.WIDE R16, R21.reuse, 0x4, R230 ;  /* 0x0000000415107825 */ /* 0x040fe200078e02e6 */
[----:B-1----:R-:W3:Y:S03]  /*52af0*/  LDL.LU R18, [R1+0x1dc4] ;  /* 0x001dc40001127983 */ /* 0x002ee60000300800 */
        /* <DEDUP_REMOVED lines=10> */
[C---:B------:R-:W-:Y:S02]  /*52ba0*/  IADD3 R3, R21.reuse, c[0x0][0x198], RZ ;  /* 0x0000660015037a10 */ /* 0x040fe40007ffe0ff */
[----:B------:R-:W-:Y:S01]  /*52bb0*/  ISETP.LT.AND P5, PT, R244, c[0x0][0x178], !P1 ;  /* 0x00005e00f4007a0c */ /* 0x000fe20004fa1270 */
[----:B----4-:R-:W-:Y:S01]  /*52bc0*/  IMAD.WIDE R12, R21, 0x4, R76 ;  /* 0x00000004150c7825 */ /* 0x010fe200078e024c */
[----:B--2---:R-:W-:Y:S02]  /*52bd0*/  ISETP.GE.AND P1, PT, R20, c[0x0][0x17c], PT ;  /* 0x00005f0014007a0c */ /* 0x004fe40003f26270 */
[----:B------:R-:W2:Y:S01]  /*52be0*/  LDL.LU R20, [R1+0x1dc0] ;  /* 0x001dc00001147983 */ /* 0x000ea20000300800 */
[----:B-1----:R-:W-:-:S04]  /*52bf0*/  IMAD.WIDE R14, R3, 0x4, R230 ;  /* 0x00000004030e7825 */ /* 0x002fc800078e02e6 */
[C---:B------:R-:W-:Y:S01]  /*52c00*/  IMAD.WIDE R16, R3.reuse, 0x4, R228 ;  /* 0x0000000403107825 */ /* 0x040fe200078e02e4 */
[----:B------:R1:W-:Y:S03]  /*52c10*/  @P3 STG.E [R12.64], R200 ;  /* 0x000000c80c003986 */ /* 0x0003e6000c101908 */
[----:B------:R-:W-:Y:S01]  /*52c20*/  IMAD.WIDE R8, R3, 0x4, R78 ;  /* 0x0000000403087825 */ /* 0x000fe200078e024e */
[----:B------:R4:W-:Y:S04]  /*52c30*/  @P6 STG.E [R14.64], R85 ;  /* 0x000000550e006986 */ /* 0x0009e8000c101908 */
[----:B------:R1:W-:Y:S04]  /*52c40*/  @P2 STG.E [R16.64], R25 ;  /* 0x0000001910002986 */ /* 0x0003e8000c101908 */
[----:B------:R1:W-:Y:S01]  /*52c50*/  @P4 STG.E [R8.64], R73 ;  /* 0x0000004908004986 */ /* 0x0003e2000c101908 */
[----:B---3--:R-:W-:-:S03]  /*52c60*/  ISETP.GE.AND P4, PT, R0, c[0x0][0x17c], PT ;  /* 0x00005f0000007a0c */ /* 0x008fc60003f86270 */
[----:B------:R-:W3:Y:S01]  /*52c70*/  LDL.LU R0, [R1+0x1dbc] ;  /* 0x001dbc0001007983 */ /* 0x000ee20000300800 */
[----:B------:R-:W-:Y:S01]  /*52c80*/  ISETP.GE.AND P0, PT, R22, c[0x0][0x17c], PT ;  /* 0x00005f0016007a0c */ /* 0x000fe20003f06270 */
[----:B------:R-:W-:-:S03]  /*52c90*/  IMAD.WIDE R10, R3, 0x4, R76 ;  /* 0x00000004030a7825 */ /* 0x000fc600078e024c */
[----:B------:R-:W-:Y:S02]  /*52ca0*/  ISETP.LT.AND P3, PT, R247, c[0x0][0x178], !P0 ;  /* 0x00005e00f7007a0c */ /* 0x000fe40004761270 */
[----:B------:R-:W-:Y:S02]  /*52cb0*/  IADD3 R3, R3, c[0x0][0x198], RZ ;  /* 0x0000660003037a10 */ /* 0x000fe40007ffe0ff */
[----:B------:R-:W-:Y:S02]  /*52cc0*/  ISETP.LT.AND P6, PT, R246, c[0x0][0x178], !P0 ;  /* 0x00005e00f6007a0c */ /* 0x000fe400047c1270 */
[----:B------:R-:W-:Y:S01]  /*52cd0*/  ISETP.LT.AND P2, PT, R245, c[0x0][0x178], !P0 ;  /* 0x00005e00f5007a0c */ /* 0x000fe20004741270 */
[----:B-1----:R-:W-:Y:S01]  /*52ce0*/  IMAD.WIDE R12, R3, 0x4, R230 ;  /* 0x00000004030c7825 */ /* 0x002fe200078e02e6 */
[----:B------:R1:W-:Y:S01]  /*52cf0*/  @P5 STG.E [R10.64], R201 ;  /* 0x000000c90a005986 */ /* 0x0003e2000c101908 */
[----:B------:R-:W-:Y:S02]  /*52d00*/  ISETP.LT.AND P0, PT, R244, c[0x0][0x178], !P0 ;  /* 0x00005e00f4007a0c */ /* 0x000fe40004701270 */
[----:B------:R-:W-:Y:S01]  /*52d10*/  ISETP.LT.AND P5, PT, R247, c[0x0][0x178], !P1 ;  /* 0x00005e00f7007a0c */ /* 0x000fe20004fa1270 */
[----:B----4-:R-:W-:Y:S01]  /*52d20*/  IMAD.WIDE R14, R3, 0x4, R228 ;  /* 0x00000004030e7825 */ /* 0x010fe200078e02e4 */
[----:B------:R4:W-:Y:S01]  /*52d30*/  @P3 STG.E [R12.64], R122 ;  /* 0x0000007a0c003986 */ /* 0x0009e2000c101908 */
[----:B------:R-:W-:-:S02]  /*52d40*/  ISETP.LT.AND P3, PT, R246, c[0x0][0x178], !P1 ;  /* 0x00005e00f6007a0c */ /* 0x000fc40004f61270 */
[C---:B------:R-:W-:Y:S01]  /*52d50*/  IMAD.WIDE R16, R3.reuse, 0x4, R78 ;  /* 0x0000000403107825 */ /* 0x040fe200078e024e */
[C---:B------:R-:W-:Y:S01]  /*52d60*/  IADD3 R21, R3.reuse, c[0x0][0x198], RZ ;  /* 0x0000660003157a10 */ /* 0x040fe20007ffe0ff */
[----:B------:R4:W-:Y:S02]  /*52d70*/  @P6 STG.E [R14.64], R178 ;  /* 0x000000b20e006986 */ /* 0x0009e4000c101908 */
[----:B------:R-:W-:Y:S02]  /*52d80*/  IMAD.WIDE R8, R3, 0x4, R76 ;  /* 0x0000000403087825 */ /* 0x000fe400078e024c */
[----:B------:R2:W-:Y:S02]  /*52d90*/  @P2 STG.E [R16.64], R186 ;  /* 0x000000ba10002986 */ /* 0x0005e4000c101908 */
[----:B-1----:R-:W-:Y:S01]  /*52da0*/  IMAD.WIDE R10, R21, 0x4, R230 ;  /* 0x00000004150a7825 */ /* 0x002fe200078e02e6 */
[----:B------:R-:W-:-:S03]  /*52db0*/  ISETP.GE.AND P2, PT, R18, c[0x0][0x17c], PT ;  /* 0x00005f0012007a0c */ /* 0x000fc60003f46270 */
        /* <DEDUP_REMOVED lines=9> */
[----:B----4-:R-:W-:-:S04]  /*52e50*/  IMAD.WIDE R12, R21, 0x4, R78 ;  /* 0x00000004150c7825 */ /* 0x010fc800078e024e */
[----:B------:R-:W-:Y:S01]  /*52e60*/  IMAD.WIDE R14, R21, 0x4, R76 ;  /* 0x00000004150e7825 */ /* 0x000fe200078e024c */
[----:B--2---:R-:W-:Y:S02]  /*52e70*/  ISETP.GE.AND P0, PT, R20, c[0x0][0x17c], PT ;  /* 0x00005f0014007a0c */ /* 0x004fe40003f06270 */
[----:B------:R-:W2:Y:S01]  /*52e80*/  LDL.LU R20, [R1+0x1db0] ;  /* 0x001db00001147983 */ /* 0x000ea20000300800 */
[----:B------:R-:W-:-:S04]  /*52e90*/  IMAD.WIDE R16, R3, 0x4, R230 ;  /* 0x0000000403107825 */ /* 0x000fc800078e02e6 */
[----:B-1----:R-:W-:Y:S01]  /*52ea0*/  IMAD.WIDE R8, R3, 0x4, R228 ;  /* 0x0000000403087825 */ /* 0x002fe200078e02e4 */
[----:B------:R1:W-:Y:S04]  /*52eb0*/  @P6 STG.E [R12.64], R187 ;  /* 0x000000bb0c006986 */ /* 0x0003e8000c101908 */
[----:B------:R4:W-:Y:S04]  /*52ec0*/  @P1 STG.E [R14.64], R219 ;  /* 0x000000db0e001986 */ /* 0x0009e8000c101908 */
[----:B------:R1:W-:Y:S04]  /*52ed0*/  @P5 STG.E [R16.64], R118 ;  /* 0x0000007610005986 */ /* 0x0003e8000c101908 */
[----:B------:R1:W-:Y:S01]  /*52ee0*/  @P3 STG.E [R8.64], R174 ;  /* 0x000000ae08003986 */ /* 0x0003e2000c101908 */
[----:B---3--:R-:W-:-:S03]  /*52ef0*/  ISETP.GE.AND P3, PT, R0, c[0x0][0x17c], PT ;  /* 0x00005f0000007a0c */ /* 0x008fc60003f66270 */
[----:B------:R-:W3:Y:S01]  /*52f00*/  LDL.LU R0, [R1+0x1dac] ;  /* 0x001dac0001007983 */ /* 0x000ee20000300800 */
[----:B------:R-:W-:Y:S02]  /*52f10*/  ISETP.LT.AND P6, PT, R245, c[0x0][0x178], !P4 ;  /* 0x00005e00f5007a0c */ /* 0x000fe400067c1270 */
[----:B------:R-:W-:Y:S01]  /*52f20*/  ISETP.LT.AND P4, PT, R244, c[0x0][0x178], !P4 ;  /* 0x00005e00f4007a0c */ /* 0x000fe20006781270 */
[----:B------:R-:W-:Y:S01]  /*52f30*/  IMAD.WIDE R10, R3, 0x4, R78 ;  /* 0x00000004030a7825 */ /* 0x000fe200078e024e */
[----:B------:R-:W-:Y:S01]  /*52f40*/  ISETP.LT.AND P1, PT, R247, c[0x0][0x178], !P2 ;  /* 0x00005e00f7007a0c */ /* 0x000fe20005721270 */
[----:B------:R-:W3:Y:S01]  /*52f50*/  LDL.LU R21, [R1+0x1da8] ;  /* 0x001da80001157983 */ /* 0x000ee20000300800 */
[----:B------:R-:W-:Y:S02]  /*52f60*/  ISETP.LT.AND P5, PT, R246, c[0x0][0x178], !P2 ;  /* 0x00005e00f6007a0c */ /* 0x000fe400057a1270 */
[C---:B------:R-:W-:Y:S01]  /*52f70*/  IADD3 R19, R3.reuse, c[0x0][0x198], RZ ;  /* 0x0000660003137a10 */ /* 0x040fe20007ffe0ff */
[----:B-1----:R-:W-:-:S04]  /*52f80*/  IMAD.WIDE R12, R3, 0x4, R76 ;  /* 0x00000004030c7825 */ /* 0x002fc800078e024c */
[----:B------:R1:W-:Y:S01]  /*52f90*/  @P6 STG.E [R10.64], R182 ;  /* 0x000000b60a006986 */ /* 0x0003e2000c101908 */
[----:B------:R-:W-:Y:S01]  /*52fa0*/  ISETP.LT.AND P6, PT, R245, c[0x0][0x178], !P2 ;  /* 0x00005e00f5007a0c */ /* 0x000fe200057c1270 */
[----:B----4-:R-:W-:-:S04]  /*52fb0*/  IMAD.WIDE R14, R19, 0x4, R230 ;  /* 0x00000004130e7825 */ /* 0x010fc800078e02e6 */
[----:B------:R-:W-:Y:S01]  /*52fc0*/  IMAD.WIDE R16, R19, 0x4, R228 ;  /* 0x0000000413107825 */ /* 0x000fe200078e02e4 */
[----:B------:R4:W-:Y:S01]  /*52fd0*/  @P4 STG.E [R12.64], R214 ;  /* 0x000000d60c004986 */ /* 0x0009e2000c101908 */
[----:B------:R-:W-:Y:S02]  /*52fe0*/  ISETP.LT.AND P2, PT, R244, c[0x0][0x178], !P2 ;  /* 0x00005e00f4007a0c */ /* 0x000fe40005741270 */
[----:B------:R-:W-:Y:S01]  /*52ff0*/  ISETP.LT.AND P4, PT, R247, c[0x0][0x178], !P0 ;  /* 0x00005e00f7007a0c */ /* 0x000fe20004781270 */
[----:B------:R4:W-:Y:S01]  /*53000*/  @P1 STG.E [R14.64], R119 ;  /* 0x000000770e001986 */ /* 0x0009e2000c101908 */
[----:B------:R-:W-:Y:S01]  /*53010*/  IMAD.WIDE R8, R19, 0x4, R78 ;  /* 0x0000000413087825 */ /* 0x000fe200078e024e */
[----:B------:R-:W-:Y:S02]  /*53020*/  ISETP.LT.AND P1, PT, R245, c[0x0][0x178], !P0 ;  /* 0x00005e00f5007a0c */ /* 0x000fe40004721270 */
[----:B------:R4:W-:Y:S01]  /*53030*/  @P5 STG.E [R16.64], R175 ;  /* 0x000000af10005986 */ /* 0x0009e2000c101908 */
[----:B------:R-:W-:-:S02]  /*53040*/  ISETP.LT.AND P5, PT, R246, c[0x0][0x178], !P0 ;  /* 0x00005e00f6007a0c */ /* 0x000fc400047a1270 */
[C---:B------:R-:W-:Y:S02]  /*53050*/  IADD3 R3, R19.reuse, c[0x0][0x198], RZ ;  /* 0x0000660013037a10 */ /* 0x040fe40007ffe0ff */
[----:B------:R-:W-:Y:S01]  /*53060*/  ISETP.LT.AND P0, PT, R244, c[0x0][0x178], !P0 ;  /* 0x00005e00f4007a0c */ /* 0x000fe20004701270 */
[----:B------:R2:W-:Y:S01]  /*53070*/  @P6 STG.E [R8.64], R183 ;  /* 0x000000b708006986 */ /* 0x0005e2000c101908 */
[----:B-1----:R-:W-:-:S04]  /*53080*/  IMAD.WIDE R10, R19, 0x4, R76 ;  /* 0x00000004130a7825 */ /* 0x002fc800078e024c */
[C---:B------:R-:W-:Y:S01]  /*53090*/  IMAD.WIDE R18, R3.reuse, 0x4, R230 ;  /* 0x0000000403127825 */ /* 0x040fe200078e02e6 */
[----:B------:R1:W-:Y:S03]  /*530a0*/  @P2 STG.E [R10.64], R215 ;  /* 0x000000d70a002986 */ /* 0x0003e6000c101908 */
[C---:B----4-:R-:W-:Y:S01]  /*530b0*/  IMAD.WIDE R12, R3.reuse, 0x4, R228 ;  /* 0x00000004030c7825 */ /* 0x050fe200078e02e4 */
[----:B------:R-:W-:Y:S03]  /*530c0*/  @P4 STG.E [R18.64], R90 ;  /* 0x0000005a12004986 */ /* 0x000fe6000c101908 */
[C---:B------:R-:W-:Y:S01]  /*530d0*/  IMAD.WIDE R14, R3.reuse, 0x4, R78 ;  /* 0x00000004030e7825 */ /* 0x040fe200078e024e */
[----:B------:R4:W-:Y:S03]  /*530e0*/  @P5 STG.E [R12.64], R30 ;  /* 0x0000001e0c005986 */ /* 0x0009e6000c101908 */
[----:B------:R-:W-:Y:S01]  /*530f0*/  IMAD.WIDE R16, R3, 0x4, R76 ;  /* 0x0000000403107825 */ /* 0x000fe200078e024c */
[----:B--2---:R-:W-:-:S02]  /*53100*/  ISETP.GE.AND P6, PT, R20, c[0x0][0x17c], PT ;  /* 0x00005f0014007a0c */ /* 0x004fc40003fc6270 */
[----:B------:R-:W2:Y:S04]  /*53110*/  LDL.LU R20, [R1+0x1da4] ;  /* 0x001da40001147983 */ /* 0x000ea80000300800 */
[----:B------:R1:W-:Y:S04]  /*53120*/  @P1 STG.E [R14.64], R154 ;  /* 0x0000009a0e001986 */ /* 0x0003e8000c101908 */
[----:B------:R1:W-:Y:S01]  /*53130*/  @P0 STG.E [R16.64], R210 ;  /* 0x000000d210000986 */ /* 0x0003e2000c101908 */
[----:B---3--:R-:W-:-:S03]  /*53140*/  ISETP.GE.AND P0, PT, R0, c[0x0][0x17c], PT ;  /* 0x00005f0000007a0c */ /* 0x008fc60003f06270 */
[----:B------:R-:W3:Y:S01]  /*53150*/  LDL.LU R0, [R1+0x1d9c] ;  /* 0x001d9c0001007983 */ /* 0x000ee20000300800 */
[----:B------:R-:W-:Y:S02]  /*53160*/  ISETP.LT.AND P4, PT, R247, c[0x0][0x178], !P3 ;  /* 0x00005e00f7007a0c */ /* 0x000fe40005f81270 */
[----:B------:R-:W-:Y:S01]  /*53170*/  IADD3 R3, R3, c[0x0][0x198], RZ ;  /* 0x0000660003037a10 */ /* 0x000fe20007ffe0ff */
[----:B------:R-:W3:Y:S01]  /*53180*/  LDL.LU R24, [R1+0x1d94] ;  /* 0x001d940001187983 */ /* 0x000ee20000300800 */
[----:B------:R-:W-:-:S03]  /*53190*/  ISETP.LT.AND P2, PT, R246, c[0x0][0x178], !P3 ;  /* 0x00005e00f6007a0c */ /* 0x000fc60005f41270 */
[----:B------:R-:W-:Y:S01]  /*531a0*/  IMAD.WIDE R8, R3, 0x4, R230 ;  /* 0x0000000403087825 */ /* 0x000fe200078e02e6 */
[----:B------:R-:W-:Y:S02]  /*531b0*/  ISETP.LT.AND P1, PT, R245, c[0x0][0x178], !P3 ;  /* 0x00005e00f5007a0c */ /* 0x000fe40005f21270 */
[----:B------:R-:W-:Y:S02]  /*531c0*/  ISETP.LT.AND P3, PT, R244, c[0x0][0x178], !P3 ;  /* 0x00005e00f4007a0c */ /* 0x000fe40005f61270 */
[----:B------:R-:W-:Y:S01]  /*531d0*/  ISETP.LT.AND P5, PT, R247, c[0x0][0x178], !P6 ;  /* 0x00005e00f7007a0c */ /* 0x000fe200077a1270 */
[----:B------:R-:W-:Y:S01]  /*531e0*/  @P4 STG.E [R8.64], R91 ;  /* 0x0000005b08004986 */ /* 0x000fe2000c101908 */
[----:B------:R-:W-:Y:S02]  /*531f0*/  ISETP.LT.AND P4, PT, R246, c[0x0][0x178], !P6 ;  /* 0x00005e00f6007a0c */ /* 0x000fe40007781270 */
[C---:B------:R-:W-:Y:S01]  /*53200*/  IADD3 R23, R3.reuse, c[0x0][0x198], RZ ;  /* 0x0000660003177a10 */ /* 0x040fe20007ffe0ff */
[----:B-1----:R-:W-:-:S04]  /*53210*/  IMAD.WIDE R10, R3, 0x4, R228 ;  /* 0x00000004030a7825 */ /* 0x002fc800078e02e4 */
[C---:B----4-:R-:W-:Y:S01]  /*53220*/  IMAD.WIDE R12, R3.reuse, 0x4, R78 ;  /* 0x00000004030c7825 */ /* 0x050fe200078e024e */
[----:B------:R-:W-:Y:S03]  /*53230*/  @P2 STG.E [R10.64], R31 ;  /* 0x0000001f0a002986 */ /* 0x000fe6000c101908 */
[----:B------:R-:W-:Y:S01]  /*53240*/  IMAD.WIDE R14, R3, 0x4, R76 ;  /* 0x00000004030e7825 */ /* 0x000fe200078e024c */
[----:B------:R1:W-:Y:S03]  /*53250*/  @P1 STG.E [R12.64], R155 ;  /* 0x0000009b0c001986 */ /* 0x0003e6000c101908 */
[C---:B------:R-:W-:Y:S01]  /*53260*/  IMAD.WIDE R16, R23.reuse, 0x4, R230 ;  /* 0x0000000417107825 */ /* 0x040fe200078e02e6 */
[----:B------:R4:W-:Y:S03]  /*53270*/  @P3 STG.E [R14.64], R211 ;  /* 0x000000d30e003986 */ /* 0x0009e6000c101908 */
[----:B------:R-:W-:Y:S01]  /*53280*/  IMAD.WIDE R18, R23, 0x4, R228 ;  /* 0x0000000417127825 */ /* 0x000fe200078e02e4 */
[----:B------:R-:W-:Y:S01]  /*53290*/  ISETP.LT.AND P1, PT, R245, c[0x0][0x178], !P6 ;  /* 0x00005e00f5007a0c */ /* 0x000fe20007721270 */
[----:B------:R-:W-:Y:S01]  /*532a0*/  @P5 STG.E [R16.64], R86 ;  /* 0x0000005610005986 */ /* 0x000fe2000c101908 */
[----:B------:R-:W-:-:S02]  /*532b0*/  ISETP.LT.AND P6, PT, R244, c[0x0][0x178], !P6 ;  /* 0x00005e00f4007a0c */ /* 0x000fc400077c1270 */
[----:B------:R-:W-:Y:S01]  /*532c0*/  ISETP.LT.AND P5, PT, R247, c[0x0][0x178], !P0 ;  /* 0x00005e00f7007a0c */ /* 0x000fe200047a1270 */
[----:B------:R-:W-:Y:S01]  /*532d0*/  @P4 STG.E [R18.64], R26 ;  /* 0x0000001a12004986 */ /* 0x000fe2000c101908 */
[----:B------:R-:W-:Y:S02]  /*532e0*/  ISETP.LT.AND P4, PT, R246, c[0x0][0x178], !P0 ;  /* 0x00005e00f6007a0c */ /* 0x000fe40004781270 */
[----:B------:R-:W-:Y:S01]  /*532f0*/  IADD3 R25, R23, c[0x0][0x198], RZ ;  /* 0x0000660017197a10 */ /* 0x000fe20007ffe0ff */
[----:B------:R4:W3:Y:S01]  /*53300*/  LDS.128 R8, [R2] ;  /* 0x0000000002087984 */ /* 0x0008e20000000c00 */
[----:B------:R-:W-:Y:S01]  /*53310*/  ISETP.GE.AND P2, PT, R21, c[0x0][0x17c], PT ;  /* 0x00005f0015007a0c */ /* 0x000fe20003f46270 */
[----:B-1----:R-:W-:-:S04]  /*53320*/  IMAD.WIDE R12, R23, 0x4, R76 ;  /* 0x00000004170c7825 */ /* 0x002fc800078e024c */
[----:B----4-:R-:W-:-:S04]  /*53330*/  IMAD.WIDE R14, R25, 0x4, R230 ;  /* 0x00000004190e7825 */ /* 0x010fc800078e02e6 */
[----:B------:R-:W-:Y:S01]  /*53340*/  IMAD.WIDE R2, R25, 0x4, R228 ;  /* 0x0000000419027825 */ /* 0x000fe200078e02e4 */
[----:B--2---:R-:W-:-:S03]  /*53350*/  ISETP.GE.AND P3, PT, R20, c[0x0][0x17c], PT ;  /* 0x00005f0014007a0c */ /* 0x004fc60003f66270 */
[----:B------:R-:W-:-:S05]  /*53360*/  IMAD.WIDE R20, R23, 0x4, R78 ;  /* 0x0000000417147825 */ /* 0x000fca00078e024e */
[----:B------:R1:W-:Y:S04]  /*53370*/  @P1 STG.E [R20.64], R74 ;  /* 0x0000004a14001986 */ /* 0x0003e8000c101908 */
[----:B------:R-:W-:Y:S04]  /*53380*/  @P6 STG.E [R12.64], R202 ;  /* 0x000000ca0c006986 */ /* 0x000fe8000c101908 */
[----:B------:R-:W-:Y:S04]  /*53390*/  @P5 STG.E [R14.64], R87 ;  /* 0x000000570e005986 */ /* 0x000fe8000c101908 */
[----:B------:R2:W-:Y:S01]  /*533a0*/  @P4 STG.E [R2.64], R27 ;  /* 0x0000001b02004986 */ /* 0x0005e2000c101908 */
[----:B---3--:R-:W-:-:S03]  /*533b0*/  ISETP.GE.AND P4, PT, R0, c[0x0][0x17c], PT ;  /* 0x00005f0000007a0c */ /* 0x008fc60003f86270 */
[----:B------:R-:W3:Y:S04]  /*533c0*/  LDL.LU R0, [R1+0x1d90] ;  /* 0x001d900001007983 */ /* 0x000ee80000300800 */
[----:B------:R-:W4:Y:S04]  /*533d0*/  LDL.LU R30, [R1+0x1d8c] ;  /* 0x001d8c00011e7983 */ /* 0x000f280000300800 */
[----:B------:R-:W4:Y:S01]  /*533e0*/  LDL.LU R28, [R1+0x1d80] ;  /* 0x001d8000011c7983 */ /* 0x000f220000300800 */
[----:B------:R-:W-:Y:S02]  /*533f0*/  ISETP.LT.AND P1, PT, R245, c[0x0][0x178], !P0 ;  /* 0x00005e00f5007a0c */ /* 0x000fe40004721270 */
[----:B------:R-:W-:Y:S01]  /*53400*/  ISETP.LT.AND P0, PT, R244, c[0x0][0x178], !P0 ;  /* 0x00005e00f4007a0c */ /* 0x000fe20004701270 */
[----:B------:R-:W-:-:S04]  /*53410*/  IMAD.WIDE R16, R25, 0x4, R78 ;  /* 0x0000000419107825 */ /* 0x000fc800078e024e */
[----:B------:R-:W-:Y:S01]  /*53420*/  IMAD.WIDE R18, R25, 0x4, R76 ;  /* 0x0000000419127825 */ /* 0x000fe200078e024c */
[----:B------:R-:W-:Y:S02]  /*53430*/  ISETP.LT.AND P6, PT, R247, c[0x0][0x178], !P2 ;  /* 0x00005e00f7007a0c */ /* 0x000fe400057c1270 */
[----:B------:R-:W-:-:S03]  /*53440*/  ISETP.LT.AND P5, PT, R246, c[0x0][0x178], !P2 ;  /* 0x00005e00f6007a0c */ /* 0x000fc600057a1270 */
[----:B------:R2:W-:Y:S01]  /*53450*/  @P1 STG.E [R16.64], R75 ;  /* 0x0000004b10001986 */ /* 0x0005e2000c101908 */
[----:B------:R-:W-:-:S03]  /*53460*/  IADD3 R29, R25, c[0x0][0x198], RZ ;  /* 0x00006600191d7a10 */ /* 0x000fc60007ffe0ff */
[----:B------:R2:W-:Y:S01]  /*53470*/  @P0 STG.E [R18.64], R203 ;  /* 0x000000cb12000986 */ /* 0x0005e2000c101908 */
[----:B------:R-:W-:Y:S02]  /*53480*/  ISETP.LT.AND P0, PT, R245, c[0x0][0x178], !P2 ;  /* 0x00005e00f5007a0c */ /* 0x000fe40005701270 */
[----:B------:R-:W-:Y:S02]  /*53490*/  ISETP.LT.AND P2, PT, R244, c[0x0][0x178], !P2 ;  /* 0x00005e00f4007a0c */ /* 0x000fe40005741270 */
[----:B------:R-:W-:Y:S01]  /*534a0*/  ISETP.LT.AND P1, PT, R247, c[0x0][0x178], !P3 ;  /* 0x00005e00f7007a0c */ /* 0x000fe20005f21270 */
[C---:B-1----:R-:W-:Y:S01]  /*534b0*/  IMAD.WIDE R20, R29.reuse, 0x4, R230 ;  /* 0x000000041d147825 */ /* 0x042fe200078e02e6 */
[----:B--2---:R-:W-:-:S03]  /*534c0*/  IADD3 R27, R29, c[0x0][0x198], RZ ;  /* 0x000066001d1b7a10 */ /* 0x004fc60007ffe0ff */
[C---:B------:R-:W-:Y:S01]  /*534d0*/  IMAD.WIDE R22, R29.reuse, 0x4, R228 ;  /* 0x000000041d167825 */ /* 0x040fe200078e02e4 */
[----:B------:R1:W-:Y:S03]  /*534e0*/  @P6 STG.E [R20.64], R160 ;  /* 0x000000a014006986 */ /* 0x0003e6000c101908 */
[C---:B------:R-:W-:Y:S01]  /*534f0*/  IMAD.WIDE R2, R29.reuse, 0x4, R78 ;  /* 0x000000041d027825 */ /* 0x040fe200078e024e */
[----:B------:R2:W-:Y:S03]  /*53500*/  @P5 STG.E [R22.64], R32 ;  /* 0x0000002016005986 */ /* 0x0005e6000c101908 */
[----:B------:R-:W-:Y:S01]  /*53510*/  IMAD.WIDE R16, R29, 0x4, R76 ;  /* 0x000000041d107825 */ /* 0x000fe200078e024c */
[----:B------:R1:W-:Y:S03]  /*53520*/  @P0 STG.E [R2.64], R196 ;  /* 0x000000c402000986 */ /* 0x0003e6000c101908 */
[----:B------:R-:W-:Y:S01]  /*53530*/  IMAD.WIDE R18, R27, 0x4, R230 ;  /* 0x000000041b127825 */ /* 0x000fe200078e02e6 */
[----:B------:R-:W-:Y:S04]  /*53540*/  @P2 STG.E [R16.64], R8 ;  /* 0x0000000810002986 */ /* 0x000fe8000c101908 */
[----:B------:R-:W-:Y:S04]  /*53550*/  @P1 STG.E [R18.64], R161 ;  /* 0x000000a112001986 */ /* 0x000fe8000c101908 */
[----:B------:R-:W1:Y:S02]  /*53560*/  S2R R235, SR_TID.X ;  /* 0x0000000000eb7919 */ /* 0x000e640000002100 */
[C---:B-1----:R-:W-:Y:S01]  /*53570*/  LOP3.LUT R234, R235.reuse, 0x7f, RZ, 0xc0, !PT ;  /* 0x0000007febea7812 */ /* 0x042fe200078ec0ff */
[----:B------:R-:W-:-:S05]  /*53580*/  IMAD.SHL.U32 R235, R235, 0x400, RZ ;  /* 0x00000400ebeb7824 */ /* 0x000fca00078e00ff */
[----:B------:R-:W-:-:S04]  /*53590*/  LOP3.LUT R235, R235, 0x1800, RZ, 0xc0, !PT ;  /* 0x00001800ebeb7812 */ /* 0x000fc800078ec0ff */
[----:B------:R-:W-:Y:S02]  /*535a0*/  LEA R235, R234, R235, 0x4 ;  /* 0x000000ebeaeb7211 */ /* 0x000fe400078e20ff */
[----:B---3--:R-:W-:Y:S02]  /*535b0*/  ISETP.GE.AND P1, PT, R0, c[0x0][0x17c], PT ;  /* 0x00005f0000007a0c */ /* 0x008fe40003f26270 */
[----:B------:R-:W3:Y:S01]  /*535c0*/  LDL.LU R0, [R1+0x1d7c] ;  /* 0x001d7c0001007983 */ /* 0x000ee20000300800 */
[----:B------:R-:W-:Y:S02]  /*535d0*/  LOP3.LUT R235, R235, 0x20, RZ, 0x3c, !PT ;  /* 0x00000020ebeb7812 */ /* 0x000fe400078e3cff */
[----:B------:R-:W-:Y:S02]  /*535e0*/  ISETP.LT.AND P5, PT, R246, c[0x0][0x178], !P3 ;  /* 0x00005e00f6007a0c */ /* 0x000fe40005fa1270 */
[----:B------:R-:W-:Y:S01]  /*535f0*/  ISETP.LT.AND P6, PT, R245, c[0x0][0x178], !P3 ;  /* 0x00005e00f5007a0c */ /* 0x000fe20005fc1270 */
[----:B------:R-:W1:Y:S01]  /*53600*/  LDS.128 R12, [R235] ;  /* 0x00000000eb0c7984 */ /* 0x000e620000000c00 */
[----:B------:R-:W-:Y:S01]  /*53610*/  ISETP.LT.AND P3, PT, R244, c[0x0][0x178], !P3 ;  /* 0x00005e00f4007a0c */ /* 0x000fe20005f61270 */
[C---:B------:R-:W-:Y:S01]  /*53620*/  IMAD.WIDE R20, R27.reuse, 0x4, R228 ;  /* 0x000000041b147825 */ /* 0x040fe200078e02e4 */
[----:B------:R-:W-:Y:S01]  /*53630*/  ISETP.GE.AND P0, PT, R24, c[0x0][0x17c], PT ;  /* 0x00005f0018007a0c */ /* 0x000fe20003f06270 */
[----:B--2---:R-:W2:Y:S02]  /*53640*/  LDL.LU R32, [R1+0x1d78] ;  /* 0x001d780001207983 */ /* 0x004ea40000300800 */
[----:B------:R-:W-:Y:S01]  /*53650*/  IMAD.WIDE R22, R27, 0x4, R78 ;  /* 0x000000041b167825 */ /* 0x000fe200078e024e */
[----:B------:R-:W-:-:S03]  /*53660*/  ISETP.LT.AND P2, PT, R247, c[0x0][0x178], !P4 ;  /* 0x00005e00f7007a0c */ /* 0x000fc60006741270 */
[C---:B------:R-:W-:Y:S01]  /*53670*/  IMAD.WIDE R24, R27.reuse, 0x4, R76 ;  /* 0x000000041b187825 */ /* 0x040fe200078e024c */
[----:B------:R-:W-:Y:S01]  /*53680*/  @P5 STG.E [R20.64], R33 ;  /* 0x0000002114005986 */ /* 0x000fe2000c101908 */
[----:B------:R-:W-:Y:S02]  /*53690*/  ISETP.LT.AND P5, PT, R246, c[0x0][0x178], !P4 ;  /* 0x00005e00f6007a0c */ /* 0x000fe400067a1270 */
[----:B------:R-:W-:Y:S01]  /*536a0*/  IADD3 R29, R27, c[0x0][0x198], RZ ;  /* 0x000066001b1d7a10 */ /* 0x000fe20007ffe0ff */
[----:B------:R-:W-:Y:S01]  /*536b0*/  @P6 STG.E [R22.64], R197 ;  /* 0x000000c516006986 */ /* 0x000fe2000c101908 */
[----:B------:R-:W-:-:S03]  /*536c0*/  ISETP.LT.AND P6, PT, R247, c[0x0][0x178], !P0 ;  /* 0x00005e00f7007a0c */ /* 0x000fc600047c1270 */
[----:B------:R4:W-:Y:S01]  /*536d0*/  @P3 STG.E [R24.64], R9 ;  /* 0x0000000918003986 */ /* 0x0009e2000c101908 */
[----:B------:R-:W-:Y:S02]  /*536e0*/  ISETP.LT.AND P3, PT, R245, c[0x0][0x178], !P4 ;  /* 0x00005e00f5007a0c */ /* 0x000fe40006761270 */
[----:B------:R-:W-:Y:S01]  /*536f0*/  ISETP.LT.AND P4, PT, R244, c[0x0][0x178], !P4 ;  /* 0x00005e00f4007a0c */ /* 0x000fe20006781270 */
[C---:B------:R-:W-:Y:S01]  /*53700*/  IMAD.WIDE R2, R29.reuse, 0x4, R230 ;  /* 0x000000041d027825 */ /* 0x040fe200078e02e6 */
[----:B------:R-:W-:-:S03]  /*53710*/  IADD3 R31, R29, c[0x0][0x198], RZ ;  /* 0x000066001d1f7a10 */ /* 0x000fc60007ffe0ff */
[C---:B------:R-:W-:Y:S01]  /*53720*/  IMAD.WIDE R26, R29.reuse, 0x4, R228 ;  /* 0x000000041d1a7825 */ /* 0x040fe200078e02e4 */
[----:B------:R1:W-:Y:S03]  /*53730*/  @P2 STG.E [R2.64], R96 ;  /* 0x0000006002002986 */ /* 0x0003e6000c101908 */
[C---:B----4-:R-:W-:Y:S01]  /*53740*/  IMAD.WIDE R8, R29.reuse, 0x4, R78 ;  /* 0x000000041d087825 */ /* 0x050fe200078e024e */
[----:B------:R-:W-:Y:S01]  /*53750*/  @P5 STG.E [R26.64], R4 ;  /* 0x000000041a005986 */ /* 0x000fe2000c101908 */
[----:B------:R-:W-:Y:S02]  /*53760*/  ISETP.LT.AND P5, PT, R246, c[0x0][0x178], !P0 ;  /* 0x00005e00f6007a0c */ /* 0x000fe400047a1270 */
[----:B------:R-:W-:Y:S01]  /*53770*/  IMAD.WIDE R20, R29, 0x4, R76 ;  /* 0x000000041d147825 */ /* 0x000fe200078e024c */
[----:B------:R4:W-:Y:S03]  /*53780*/  @P3 STG.E [R8.64], R204 ;  /* 0x000000cc08003986 */ /* 0x0009e6000c101908 */
[----:B------:R-:W-:Y:S01]  /*53790*/  IMAD.WIDE R22, R31, 0x4, R230 ;  /* 0x000000041f167825 */ /* 0x000fe200078e02e6 */
[----:B------:R-:W-:Y:S01]  /*537a0*/  ISETP.LT.AND P2, PT, R245, c[0x0][0x178], !P0 ;  /* 0x00005e00f5007a0c */ /* 0x000fe20004741270 */
[----:B-1----:R-:W-:Y:S01]  /*537b0*/  @P4 STG.E [R20.64], R12 ;  /* 0x0000000c14004986 */ /* 0x002fe2000c101908 */
[----:B------:R-:W-:-:S03]  /*537c0*/  ISETP.LT.AND P0, PT, R244, c[0x0][0x178], !P0 ;  /* 0x00005e00f4007a0c */ /* 0x000fc60004701270 */
[----:B------:R-:W-:Y:S01]  /*537d0*/  @P6 STG.E [R22.64], R97 ;  /* 0x0000006116006986 */ /* 0x000fe2000c101908 */
[----:B------:R-:W-:Y:S01]  /*537e0*/  ISETP.LT.AND P6, PT, R247, c[0x0][0x178], !P1 ;  /* 0x00005e00f7007a0c */ /* 0x000fe20004fc1270 */
[C---:B------:R-:W-:Y:S01]  /*537f0*/  IMAD.WIDE R2, R31.reuse, 0x4, R228 ;  /* 0x000000041f027825 */ /* 0x040fe200078e02e4 */
[----:B------:R-:W-:Y:S01]  /*53800*/  ISETP.LT.AND P4, PT, R246, c[0x0][0x178], !P1 ;  /* 0x00005e00f6007a0c */ /* 0x000fe20004f81270 */
[----:B------:R-:W1:Y:S01]  /*53810*/  S2R R235, SR_TID.X ;  /* 0x0000000000eb7919 */ /* 0x000e620000002100 */
[C---:B------:R-:W-:Y:S01]  /*53820*/  IADD3 R33, R31.reuse, c[0x0][0x198], RZ ;  /* 0x000066001f217a10 */ /* 0x040fe20007ffe0ff */
[C---:B------:R-:W-:Y:S02]  /*53830*/  IMAD.WIDE R24, R31.reuse, 0x4, R78 ;  /* 0x000000041f187825 */ /* 0x040fe400078e024e */
[----:B------:R-:W-:Y:S01]  /*53840*/  @P5 STG.E [R2.64], R5 ;  /* 0x0000000502005986 */ /* 0x000fe2000c101908 */
[----:B------:R-:W-:Y:S01]  /*53850*/  ISETP.GE.AND P5, PT, R28, c[0x0][0x17c], PT ;  /* 0x00005f001c007a0c */ /* 0x000fe20003fa6270 */
[----:B----4-:R-:W-:Y:S01]  /*53860*/  IMAD.WIDE R8, R31, 0x4, R76 ;  /* 0x000000041f087825 */ /* 0x010fe200078e024c */
[----:B------:R-:W-:Y:S01]  /*53870*/  ISETP.GE.AND P3, PT, R30, c[0x0][0x17c], PT ;  /* 0x00005f001e007a0c */ /* 0x000fe20003f66270 */
[----:B------:R-:W-:Y:S02]  /*53880*/  LDS.128 R20, [R252] ;  /* 0x00000000fc147984 */ /* 0x000fe40000000c00 */
[----:B------:R-:W-:-:S02]  /*53890*/  IMAD.WIDE R26, R33, 0x4, R230 ;  /* 0x00000004211a7825 */ /* 0x000fc400078e02e6 */
[----:B------:R-:W-:Y:S02]  /*538a0*/  @P2 STG.E [R24.64], R205 ;  /* 0x000000cd18002986 */ /* 0x000fe4000c101908 */
[----:B------:R-:W-:Y:S02]  /*538b0*/  IMAD.WIDE R28, R33, 0x4, R228 ;  /* 0x00000004211c7825 */ /* 0x000fe400078e02e4 */
[----:B------:R-:W-:Y:S04]  /*538c0*/  @P0 STG.E [R8.64], R13 ;  /* 0x0000000d08000986 */ /* 0x000fe8000c101908 */
[----:B------:R-:W-:Y:S04]  /*538d0*/  @P6 STG.E [R26.64], R92 ;  /* 0x0000005c1a006986 */ /* 0x000fe8000c101908 */
[----:B------:R4:W-:Y:S04]  /*538e0*/  @P4 STG.E [R28.64], R188 ;  /* 0x000000bc1c004986 */ /* 0x0009e8000c101908 */
[----:B------:R-:W2:Y:S04]  /*538f0*/  LDL.LU R30, [R1+0x1d74] ;  /* 0x001d7400011e7983 */ /* 0x000ea80000300800 */
[----:B----4-:R-:W4:Y:S01]  /*53900*/  LDL.LU R28, [R1+0x1d6c] ;  /* 0x001d6c00011c7983 */ /* 0x010f220000300800 */
[----:B------:R-:W-:Y:S01]  /*53910*/  ISETP.LT.AND P2, PT, R245, c[0x0][0x178], !P1 ;  /* 0x00005e00f5007a0c */ /* 0x000fe20004f41270 */
[----:B------:R-:W-:-:S12]  /*53920*/  IMAD.WIDE R2, R33, 0x4, R78 ;  /* 0x0000000421027825 */ /* 0x000fd800078e024e */
[----:B------:R3:W-:Y:S01]  /*53930*/  @P2 STG.E [R2.64], R220 ;  /* 0x000000dc02002986 */ /* 0x0007e2000c101908 */
[C---:B-1----:R-:W-:Y:S01]  /*53940*/  LOP3.LUT R234, R235.reuse, 0x7f, RZ, 0xc0, !PT ;  /* 0x0000007febea7812 */ /* 0x042fe200078ec0ff */
[----:B------:R-:W-:-:S05]  /*53950*/  IMAD.SHL.U32 R235, R235, 0x400, RZ ;  /* 0x00000400ebeb7824 */ /* 0x000fca00078e00ff */
[----:B------:R-:W-:Y:S02]  /*53960*/  LOP3.LUT R235, R235, 0x1800, RZ, 0xc0, !PT ;  /* 0x00001800ebeb7812 */ /* 0x000fe400078ec0ff */
[----:B---3--:R-:W-:Y:S02]  /*53970*/  ISETP.GE.AND P2, PT, R0, c[0x0][0x17c], PT ;  /* 0x00005f0000007a0c */ /* 0x008fe40003f46270 */
[----:B------:R-:W3:Y:S01]  /*53980*/  LDL.LU R0, [R1+0x1d68] ;  /* 0x001d680001007983 */ /* 0x000ee20000300800 */
[----:B------:R-:W-:-:S04]  /*53990*/  LEA R235, R234, R235, 0x4 ;  /* 0x000000ebeaeb7211 */ /* 0x000fc800078e20ff */
[----:B------:R-:W-:-:S05]  /*539a0*/  LOP3.LUT R235, R235, 0x40, RZ, 0x3c, !PT ;  /* 0x00000040ebeb7812 */ /* 0x000fca00078e3cff */
[----:B------:R-:W1:Y:S01]  /*539b0*/  LDS.128 R16, [R235] ;  /* 0x00000000eb107984 */ /* 0x000e620000000c00 */
[----:B------:R-:W-:Y:S02]  /*539c0*/  ISETP.LT.AND P1, PT, R244, c[0x0][0x178], !P1 ;  /* 0x00005e00f4007a0c */ /* 0x000fe40004f21270 */
[----:B------:R-:W-:Y:S01]  /*539d0*/  ISETP.LT.AND P4, PT, R247, c[0x0][0x178], !P3 ;  /* 0x00005e00f7007a0c */ /* 0x000fe20005f81270 */
[C---:B------:R-:W-:Y:S01]  /*539e0*/  IMAD.WIDE R4, R33.reuse, 0x4, R76 ;  /* 0x0000000421047825 */ /* 0x040fe200078e024c */
[----:B------:R-:W-:Y:S02]  /*539f0*/  IADD3 R33, R33, c[0x0][0x198], RZ ;  /* 0x0000660021217a10 */ /* 0x000fe40007ffe0ff */
[----:B------:R-:W-:-:S03]  /*53a00*/  ISETP.LT.AND P6, PT, R246, c[0x0][0x178], !P3 ;  /* 0x00005e00f6007a0c */ /* 0x000fc60005fc1270 */
[----:B------:R-:W-:Y:S01]  /*53a10*/  IMAD.WIDE R8, R33, 0x4, R230 ;  /* 0x0000000421087825 */ /* 0x000fe200078e02e6 */
[----:B------:R-:W-:Y:S02]  /*53a20*/  ISETP.LT.AND P0, PT, R245, c[0x0][0x178], !P3 ;  /* 0x00005e00f5007a0c */ /* 0x000fe40005f01270 */
[----:B------:R-:W-:Y:S02]  /*53a30*/  ISETP.LT.AND P3, PT, R244, c[0x0][0x178], !P3 ;  /* 0x00005e00f4007a0c */ /* 0x000fe40005f61270 */
[C---:B------:R-:W-:Y:S01]  /*53a40*/  IADD3 R29, R33.reuse, c[0x0][0x198], RZ ;  /* 0x00006600211d7a10 */ /* 0x040fe20007ffe0ff */
[----:B------:R-:W-:-:S04]  /*53a50*/  IMAD.WIDE R12, R33, 0x4, R228 ;  /* 0x00000004210c7825 */ /* 0x000fc800078e02e4 */
[----:B------:R-:W-:-:S04]  /*53a60*/  IMAD.WIDE R24, R33, 0x4, R78 ;  /* 0x0000000421187825 */ /* 0x000fc800078e024e */
[----:B------:R-:W-:-:S04]  /*53a70*/  IMAD.WIDE R2, R33, 0x4, R76 ;  /* 0x0000000421027825 */ /* 0x000fc800078e024c */
[----:B------:R-:W-:Y:S01]  /*53a80*/  IMAD.WIDE R26, R29, 0x4, R228 ;  /* 0x000000041d1a7825 */ /* 0x000fe200078e02e4 */
[----:B-1----:R1:W-:Y:S01]  /*53a90*/  @P1 STG.E [R4.64], R16 ;  /* 0x0000001004001986 */ /* 0x0023e2000c101908 */
[----:B------:R-:W-:-:S03]  /*53aa0*/  ISETP.LT.AND P1, PT, R247, c[0x0][0x178], !P5 ;  /* 0x00005e00f7007a0c */ /* 0x000fc60006f21270 */
[----:B------:R2:W-:Y:S01]  /*53ab0*/  @P4 STG.E [R8.64], R93 ;  /* 0x0000005d08004986 */ /* 0x0005e2000c101908 */
[----:B------:R-:W-:-:S03]  /*53ac0*/  ISETP.LT.AND P4, PT, R246, c[0x0][0x178], !P5 ;  /* 0x00005e00f6007a0c */ /* 0x000fc60006f81270 */
[----:B------:R2:W-:Y:S01]  /*53ad0*/  @P6 STG.E [R12.64], R189 ;  /* 0x000000bd0c006986 */ /* 0x0005e2000c101908 */
[----:B-1----:R-:W-:-:S03]  /*53ae0*/  IMAD.WIDE R4, R29, 0x4, R230 ;  /* 0x000000041d047825 */ /* 0x002fc600078e02e6 */
[----:B------:R1:W-:Y:S01]  /*53af0*/  @P0 STG.E [R24.64], R221 ;  /* 0x000000dd18000986 */ /* 0x0003e2000c101908 */
[----:B------:R-:W-:Y:S02]  /*53b00*/  ISETP.LT.AND P0, PT, R245, c[0x0][0x178], !P5 ;  /* 0x00005e00f5007a0c */ /* 0x000fe40006f01270 */
        /* <DEDUP_REMOVED lines=8> */
[----:B--2---:R-:W-:-:S04]  /*53b90*/  IMAD.WIDE R8, R29, 0x4, R78 ;  /* 0x000000041d087825 */ /* 0x004fc800078e024e */
[----:B------:R-:W-:Y:S01]  /*53ba0*/  IMAD.WIDE R12, R29, 0x4, R76 ;  /* 0x000000041d0c7825 */ /* 0x000fe200078e024c */
[----:B------:R-:W-:Y:S03]  /*53bb0*/  @P0 STG.E [R8.64], R224 ;  /* 0x000000e008000986 */ /* 0x000fe6000c101908 */
[----:B-1----:R-:W-:Y:S01]  /*53bc0*/  IMAD.WIDE R24, R31, 0x4, R230 ;  /* 0x000000041f187825 */ /* 0x002fe200078e02e6 */
[----:B------:R-:W-:-:S03]  /*53bd0*/  ISETP.GE.AND P1, PT, R32, c[0x0][0x17c], PT ;  /* 0x00005f0020007a0c */ /* 0x000fc60003f26270 */
[C---:B------:R-:W-:Y:S01]  /*53be0*/  IMAD.WIDE R2, R31.reuse, 0x4, R228 ;  /* 0x000000041f027825 */ /* 0x040fe200078e02e4 */
[----:B------:R-:W-:Y:S03]  /*53bf0*/  @P5 STG.E [R12.64], R20 ;  /* 0x000000140c005986 */ /* 0x000fe6000c101908 */
[----:B------:R-:W-:Y:S01]  /*53c00*/  IMAD.WIDE R4, R31, 0x4, R78 ;  /* 0x000000041f047825 */ /* 0x000fe200078e024e */
[----:B------:R1:W-:Y:S01]  /*53c10*/  @P6 STG.E [R24.64], R125 ;  /* 0x0000007d18006986 */ /* 0x0003e2000c101908 */
[----:B------:R-:W-:-:S03]  /*53c20*/  ISETP.LT.AND P6, PT, R247, c[0x0][0x178], !P1 ;  /* 0x00005e00f7007a0c */ /* 0x000fc60004fc1270 */
[----:B------:R2:W-:Y:S01]  /*53c30*/  @P4 STG.E [R2.64], R193 ;  /* 0x000000c102004986 */ /* 0x0005e2000c101908 */
[----:B------:R-:W-:Y:S02]  /*53c40*/  ISETP.LT.AND P5, PT, R246, c[0x0][0x178], !P1 ;  /* 0x00005e00f6007a0c */ /* 0x000fe40004fa1270 */
[----:B------:R-:W-:Y:S01]  /*53c50*/  ISETP.LT.AND P4, PT, R244, c[0x0][0x178], !P1 ;  /* 0x00005e00f4007a0c */ /* 0x000fe20004f81270 */
[----:B------:R1:W-:Y:S01]  /*53c60*/  @P3 STG.E [R4.64], R225 ;  /* 0x000000e104003986 */ /* 0x0003e2000c101908 */
[----:B------:R-:W-:Y:S02]  /*53c70*/  ISETP.LT.AND P3, PT, R245, c[0x0][0x178], !P1 ;  /* 0x00005e00f5007a0c */ /* 0x000fe40004f61270 */
[----:B----4-:R-:W-:Y:S02]  /*53c80*/  ISETP.GE.AND P1, PT, R28, c[0x0][0x17c], PT ;  /* 0x00005f001c007a0c */ /* 0x010fe40003f26270 */
[----:B------:R-:W4:Y:S01]  /*53c90*/  LDL.LU R28, [R1+0x1d60] ;  /* 0x001d6000011c7983 */ /* 0x000f220000300800 */
[----:B------:R-:W-:-:S03]  /*53ca0*/  ISETP.LT.AND P2, PT, R244, c[0x0][0x178], !P2 ;  /* 0x00005e00f4007a0c */ /* 0x000fc60005741270 */
[----:B------:R-:W4:Y:S01]  /*53cb0*/  LDL.LU R26, [R1+0x1d5c] ;  /* 0x001d5c00011a7983 */ /* 0x000f220000300800 */
[----:B------:R-:W-:-:S03]  /*53cc0*/  IADD3 R27, R31, c[0x0][0x198], RZ ;  /* 0x000066001f1b7a10 */ /* 0x000fc60007ffe0ff */
[----:B-1----:R-:W4:Y:S01]  /*53cd0*/  LDL.LU R24, [R1+0x1d50] ;  /* 0x001d500001187983 */ /* 0x002f220000300800 */
[----:B------:R-:W-:-:S04]  /*53ce0*/  IMAD.WIDE R8, R31, 0x4, R76 ;  /* 0x000000041f087825 */ /* 0x000fc800078e024c */
[C---:B------:R-:W-:Y:S01]  /*53cf0*/  IMAD.WIDE R12, R27.reuse, 0x4, R230 ;  /* 0x000000041b0c7825 */ /* 0x040fe200078e02e6 */
[----:B------:R1:W-:Y:S03]  /*53d00*/  @P2 STG.E [R8.64], R21 ;  /* 0x0000001508002986 */ /* 0x0003e6000c101908 */
[C---:B------:R-:W-:Y:S01]  /*53d10*/  IMAD.WIDE R16, R27.reuse, 0x4, R228 ;  /* 0x000000041b107825 */ /* 0x040fe200078e02e4 */
[----:B------:R1:W-:Y:S03]  /*53d20*/  @P6 STG.E [R12.64], R162 ;  /* 0x000000a20c006986 */ /* 0x0003e6000c101908 */
[----:B--2---:R-:W-:Y:S01]  /*53d30*/  IMAD.WIDE R2, R27, 0x4, R78 ;  /* 0x000000041b027825 */ /* 0x004fe200078e024e */
        /* <DEDUP_REMOVED lines=8> */
[----:B------:R-:W-:-:S03]  /*53dc0*/  ISETP.LT.AND P6, PT, R246, c[0x0][0x178], !P0 ;  /* 0x00005e00f6007a0c */ /* 0x000fc600047c1270 */
[----:B-1----:R-:W-:Y:S01]  /*53dd0*/  IMAD.WIDE R8, R27, 0x4, R230 ;  /* 0x000000041b087825 */ /* 0x002fe200078e02e6 */
[----:B------:R-:W-:Y:S01]  /*53de0*/  ISETP.LT.AND P2, PT, R245, c[0x0][0x178], !P0 ;  /* 0x00005e00f5007a0c */ /* 0x000fe20004741270 */
[----:B------:R1:W-:Y:S01]  /*53df0*/  @P4 STG.E [R4.64], R10 ;  /* 0x0000000a04004986 */ /* 0x0003e2000c101908 */
[----:B------:R-:W-:Y:S02]  /*53e00*/  ISETP.LT.AND P0, PT, R244, c[0x0][0x178], !P0 ;  /* 0x00005e00f4007a0c */ /* 0x000fe40004701270 */
[----:B------:R-:W-:Y:S01]  /*53e10*/  ISETP.LT.AND P4, PT, R247, c[0x0][0x178], !P1 ;  /* 0x00005e00f7007a0c */ /* 0x000fe20004f81270 */
[----:B------:R1:W-:Y:S01]  /*53e20*/  @P5 STG.E [R8.64], R163 ;  /* 0x000000a308005986 */ /* 0x0003e2000c101908 */
[----:B------:R-:W-:Y:S01]  /*53e30*/  ISETP.LT.AND P5, PT, R246, c[0x0][0x178], !P1 ;  /* 0x00005e00f6007a0c */ /* 0x000fe20004fa1270 */
[C---:B------:R-:W-:Y:S01]  /*53e40*/  IMAD.WIDE R12, R27.reuse, 0x4, R228 ;  /* 0x000000041b0c7825 */ /* 0x040fe200078e02e4 */
[----:B------:R-:W-:-:S03]  /*53e50*/  IADD3 R25, R27, c[0x0][0x198], RZ ;  /* 0x000066001b197a10 */ /* 0x000fc60007ffe0ff */
[C---:B--2---:R-:W-:Y:S01]  /*53e60*/  IMAD.WIDE R16, R27.reuse, 0x4, R78 ;  /* 0x000000041b107825 */ /* 0x044fe200078e024e */
        /* <DEDUP_REMOVED lines=9> */
[----:B------:R-:W-:Y:S01]  /*53f00*/  @P4 STG.E [R4.64], R98 ;  /* 0x0000006204004986 */ /* 0x000fe2000c101908 */
[----:B------:R-:W-:-:S03]  /*53f10*/  IADD3 R27, R25, c[0x0][0x198], RZ ;  /* 0x00006600191b7a10 */ /* 0x000fc60007ffe0ff */
[----:B------:R1:W-:Y:S01]  /*53f20*/  @P5 STG.E [R20.64], R6 ;  /* 0x0000000614005986 */ /* 0x0003e2000c101908 */
[----:B------:R-:W-:Y:S01]  /*53f30*/  ISETP.LT.AND P5, PT, R246, c[0x0][0x178], !P3 ;  /* 0x00005e00f6007a0c */ /* 0x000fe20005fa1270 */
[----:B------:R-:W-:-:S04]  /*53f40*/  IMAD.WIDE R8, R25, 0x4, R78 ;  /* 0x0000000419087825 */ /* 0x000fc800078e024e */
[----:B--2---:R-:W-:Y:S01]  /*53f50*/  IMAD.WIDE R12, R25, 0x4, R76 ;  /* 0x00000004190c7825 */ /* 0x004fe200078e024c */
[----:B------:R2:W-:Y:S03]  /*53f60*/  @P2 STG.E [R8.64], R206 ;  /* 0x000000ce08002986 */ /* 0x0005e6000c101908 */
[----:B------:R-:W-:Y:S01]  /*53f70*/  IMAD.WIDE R16, R27, 0x4, R230 ;  /* 0x000000041b107825 */ /* 0x000fe200078e02e6 */
[----:B------:R-:W-:Y:S01]  /*53f80*/  ISETP.LT.AND P4, PT, R245, c[0x0][0x178], !P3 ;  /* 0x00005e00f5007a0c */ /* 0x000fe20005f81270 */
[----:B------:R2:W-:Y:S02]  /*53f90*/  @P1 STG.E [R12.64], R14 ;  /* 0x0000000e0c001986 */ /* 0x0005e4000c101908 */
[C---:B-1----:R-:W-:Y:S01]  /*53fa0*/  IMAD.WIDE R2, R27.reuse, 0x4, R228 ;  /* 0x000000041b027825 */ /* 0x042fe200078e02e4 */
[----:B------:R-:W-:Y:S01]  /*53fb0*/  ISETP.LT.AND P3, PT, R244, c[0x0][0x178], !P3 ;  /* 0x00005e00f4007a0c */ /* 0x000fe20005f61270 */
[----:B------:R-:W-:Y:S01]  /*53fc0*/  @P6 STG.E [R16.64], R99 ;  /* 0x0000006310006986 */ /* 0x000fe2000c101908 */
[----:B------:R-:W-:-:S03]  /*53fd0*/  IADD3 R21, R27, c[0x0][0x198], RZ ;  /* 0x000066001b157a10 */ /* 0x000fc60007ffe0ff */
[----:B------:R1:W-:Y:S01]  /*53fe0*/  @P5 STG.E [R2.64], R7 ;  /* 0x0000000702005986 */ /* 0x0003e2000c101908 */
[----:B------:R-:W-:-:S04]  /*53ff0*/  IMAD.WIDE R4, R27, 0x4, R78 ;  /* 0x000000041b047825 */ /* 0x000fc800078e024e */
[----:B--2---:R-:W-:Y:S01]  /*54000*/  IMAD.WIDE R8, R27, 0x4, R76 ;  /* 0x000000041b087825 */ /* 0x004fe200078e024c */
[----:B------:R2:W-:Y:S03]  /*54010*/  @P4 STG.E [R4.64], R207 ;  /* 0x000000cf04004986 */ /* 0x0005e6000c101908 */
[C---:B------:R-:W-:Y:S01]  /*54020*/  IMAD.WIDE R10, R21.reuse, 0x4, R230 ;  /* 0x00000004150a7825 */ /* 0x040fe200078e02e6 */
[----:B------:R4:W-:Y:S03]  /*54030*/  @P3 STG.E [R8.64], R15 ;  /* 0x0000000f08003986 */ /* 0x0009e6000c101908 */
[----:B------:R-:W-:-:S04]  /*54040*/  IMAD.WIDE R12, R21, 0x4, R228 ;  /* 0x00000004150c7825 */ /* 0x000fc800078e02e4 */
[----:B-1----:R-:W-:-:S04]  /*54050*/  IMAD.WIDE R2, R21, 0x4, R78 ;  /* 0x0000000415027825 */ /* 0x002fc800078e024e */
[----:B--2---:R-:W-:Y:S01]  /*54060*/  IMAD.WIDE R4, R21, 0x4, R76 ;  /* 0x0000000415047825 */ /* 0x004fe200078e024c */
[----:B----4-:R-:W-:-:S04]  /*54070*/  ISETP.GE.AND P0, PT, R28, c[0x0][0x17c], PT ;  /* 0x00005f001c007a0c */ /* 0x010fc80003f06270 */
[----:B------:R-:W-:Y:S02]  /*54080*/  ISETP.LT.AND P6, PT, R247, c[0x0][0x178], !P0 ;  /* 0x00005e00f7007a0c */ /* 0x000fe400047c1270 */
[----:B------:R-:W-:Y:S02]  /*54090*/  ISETP.LT.AND P2, PT, R246, c[0x0][0x178], !P0 ;  /* 0x00005e00f6007a0c */ /* 0x000fe40004741270 */
[----:B------:R-:W-:Y:S02]  /*540a0*/  ISETP.LT.AND P5, PT, R245, c[0x0][0x178], !P0 ;  /* 0x00005e00f5007a0c */ /* 0x000fe400047a1270 */
[----:B------:R-:W-:Y:S02]  /*540b0*/  ISETP.LT.AND P0, PT, R244, c[0x0][0x178], !P0 ;  /* 0x00005e00f4007a0c */ /* 0x000fe40004701270 */
[----:B------:R-:W-:Y:S02]  /*540c0*/  ISETP.GE.AND P1, PT, R26, c[0x0][0x17c], PT ;  /* 0x00005f001a007a0c */ /* 0x000fe40003f26270 */
[----:B------:R-:W-:-:S02]  /*540d0*/  ISETP.GE.AND P4, PT, R24, c[0x0][0x17c], PT ;  /* 0x00005f0018007a0c */ /* 0x000fc40003f86270 */
[----:B------:R-:W-:Y:S01]  /*540e0*/  ISETP.LT.AND P3, PT, R247, c[0x0][0x178], !P1 ;  /* 0x00005e00f7007a0c */ /* 0x000fe20004f61270 */
[----:B------:R1:W-:Y:S01]  /*540f0*/  @P6 STG.E [R10.64], R94 ;  /* 0x0000005e0a006986 */ /* 0x0003e2000c101908 */
[----:B------:R-:W-:-:S03]  /*54100*/  ISETP.LT.AND P6, PT, R246, c[0x0][0x178], !P1 ;  /* 0x00005e00f6007a0c */ /* 0x000fc60004fc1270 */
[----:B------:R-:W-:Y:S01]  /*54110*/  @P2 STG.E [R12.64], R190 ;  /* 0x000000be0c002986 */ /* 0x000fe2000c101908 */
[----:B------:R-:W-:-:S03]  /*54120*/  IADD3 R17, R21, c[0x0][0x198], RZ ;  /* 0x0000660015117a10 */ /* 0x000fc60007ffe0ff */
[----:B------:R2:W-:Y:S01]  /*54130*/  @P5 STG.E [R2.64], R222 ;  /* 0x000000de02005986 */ /* 0x0005e2000c101908 */
[----:B------:R-:W-:Y:S02]  /*54140*/  ISETP.LT.AND P5, PT, R245, c[0x0][0x178], !P1 ;  /* 0x00005e00f5007a0c */ /* 0x000fe40004fa1270 */
[----:B------:R-:W-:Y:S01]  /*54150*/  ISETP.LT.AND P1, PT, R244, c[0x0][0x178], !P1 ;  /* 0x00005e00f4007a0c */ /* 0x000fe20004f21270 */
[----:B------:R4:W-:Y:S01]  /*54160*/  @P0 STG.E [R4.64], R18 ;  /* 0x0000001204000986 */ /* 0x0009e2000c101908 */
[----:B------:R-:W-:Y:S01]  /*54170*/  ISETP.LT.AND P0, PT, R247, c[0x0][0x178], !P4 ;  /* 0x00005e00f7007a0c */ /* 0x000fe20006701270 */
[C---:B------:R-:W-:Y:S01]  /*54180*/  IMAD.WIDE R6, R17.reuse, 0x4, R230 ;  /* 0x0000000411067825 */ /* 0x040fe200078e02e6 */
[----:B------:R-:W-:-:S03]  /*54190*/  IADD3 R15, R17, c[0x0][0x198], RZ ;  /* 0x00006600110f7a10 */ /* 0x000fc60007ffe0ff */
[C---:B------:R-:W-:Y:S01]  /*541a0*/  IMAD.WIDE R8, R17.reuse, 0x4, R228 ;  /* 0x0000000411087825 */ /* 0x040fe200078e02e4 */
[----:B------:R4:W-:Y:S03]  /*541b0*/  @P3 STG.E [R6.64], R95 ;  /* 0x0000005f06003986 */ /* 0x0009e6000c101908 */
[C---:B-1----:R-:W-:Y:S01]  /*541c0*/  IMAD.WIDE R10, R17.reuse, 0x4, R78 ;  /* 0x00000004110a7825 */ /* 0x042fe200078e024e */
[----:B------:R1:W-:Y:S03]  /*541d0*/  @P6 STG.E [R8.64], R191 ;  /* 0x000000bf08006986 */ /* 0x0003e6000c101908 */
[----:B--2---:R-:W-:Y:S01]  /*541e0*/  IMAD.WIDE R2, R17, 0x4, R76 ;  /* 0x0000000411027825 */ /* 0x004fe200078e024c */
[----:B------:R2:W-:Y:S03]  /*541f0*/  @P5 STG.E [R10.64], R223 ;  /* 0x000000df0a005986 */ /* 0x0005e6000c101908 */
[----:B------:R-:W-:Y:S01]  /*54200*/  IMAD.WIDE R12, R15, 0x4, R230 ;  /* 0x000000040f0c7825 */ /* 0x000fe200078e02e6 */
[----:B------:R2:W-:Y:S01]  /*54210*/  @P1 STG.E [R2.64], R19 ;  /* 0x0000001302001986 */ /* 0x0005e2000c101908 */
[----:B------:R-:W-:-:S03]  /*54220*/  ISETP.LT.AND P5, PT, R246, c[0x0][0x178], !P4 ;  /* 0x00005e00f6007a0c */ /* 0x000fc600067a1270 */
[----:B------:R2:W-:Y:S01]  /*54230*/  @P0 STG.E [R12.64], R126 ;  /* 0x0000007e0c000986 */ /* 0x0005e2000c101908 */
[----:B------:R-:W-:Y:S02]  /*54240*/  ISETP.LT.AND P0, PT, R245, c[0x0][0x178], !P4 ;  /* 0x00005e00f5007a0c */ /* 0x000fe40006701270 */
[----:B------:R-:W-:Y:S02]  /*54250*/  ISETP.LT.AND P4, PT, R244, c[0x0][0x178], !P4 ;  /* 0x00005e00f4007a0c */ /* 0x000fe40006781270 */
[C---:B------:R-:W-:Y:S01]  /*54260*/  IADD3 R17, R15.reuse, c[0x0][0x198], RZ ;  /* 0x000066000f117a10 */ /* 0x040fe20007ffe0ff */
[----:B----4-:R-:W-:-:S04]  /*54270*/  IMAD.WIDE R4, R15, 0x4, R228 ;  /* 0x000000040f047825 */ /* 0x010fc800078e02e4 */
[C---:B------:R-:W-:Y:S01]  /*54280*/  IMAD.WIDE R6, R15.reuse, 0x4, R78 ;  /* 0x000000040f067825 */ /* 0x040fe200078e024e */
[----:B------:R2:W-:Y:S03]  /*54290*/  @P5 STG.E [R4.64], R194 ;  /* 0x000000c204005986 */ /* 0x0005e6000c101908 */
[----:B-1----:R-:W-:Y:S01]  /*542a0*/  IMAD.WIDE R8, R15, 0x4, R76 ;  /* 0x000000040f087825 */ /* 0x002fe200078e024c */
[----:B------:R2:W-:Y:S03]  /*542b0*/  @P0 STG.E [R6.64], R226 ;  /* 0x000000e206000986 */ /* 0x0005e6000c101908 */
[C---:B------:R-:W-:Y:S01]  /*542c0*/  IMAD.WIDE R230, R17.reuse, 0x4, R230 ;  /* 0x0000000411e67825 */ /* 0x040fe200078e02e6 */
[----:B------:R2:W-:Y:S03]  /*542d0*/  @P4 STG.E [R8.64], R22 ;  /* 0x0000001608004986 */ /* 0x0005e6000c101908 */
[----:B------:R-:W-:-:S04]  /*542e0*/  IMAD.WIDE R228, R17, 0x4, R228 ;  /* 0x0000000411e47825 */ /* 0x000fc800078e02e4 */
[----:B------:R-:W-:-:S04]  /*542f0*/  IMAD.WIDE R78, R17, 0x4, R78 ;  /* 0x00000004114e7825 */ /* 0x000fc800078e024e */
[----:B------:R-:W-:Y:S01]  /*54300*/  IMAD.WIDE R76, R17, 0x4, R76 ;  /* 0x00000004114c7825 */ /* 0x000fe200078e024c */
[----:B---3--:R-:W-:-:S04]  /*54310*/  ISETP.GE.AND P2, PT, R0, c[0x0][0x17c], PT ;  /* 0x00005f0000007a0c */ /* 0x008fc80003f46270 */
[----:B------:R-:W-:Y:S02]  /*54320*/  ISETP.LT.AND P3, PT, R247, c[0x0][0x178], !P2 ;  /* 0x00005e00f7007a0c */ /* 0x000fe40005761270 */
[----:B------:R-:W-:Y:S02]  /*54330*/  ISETP.LT.AND P6, PT, R246, c[0x0][0x178], !P2 ;  /* 0x00005e00f6007a0c */ /* 0x000fe400057c1270 */
[----:B------:R-:W-:Y:S02]  /*54340*/  ISETP.LT.AND P1, PT, R245, c[0x0][0x178], !P2 ;  /* 0x00005e00f5007a0c */ /* 0x000fe40005721270 */
[----:B------:R-:W-:-:S07]  /*54350*/  ISETP.LT.AND P2, PT, R244, c[0x0][0x178], !P2 ;  /* 0x00005e00f4007a0c */ /* 0x000fce0005741270 */
[----:B------:R2:W-:Y:S04]  /*54360*/  @P3 STG.E [R230.64], R127 ;  /* 0x0000007fe6003986 */ /* 0x0005e8000c101908 */
[----:B------:R2:W-:Y:S04]  /*54370*/  @P6 STG.E [R228.64], R195 ;  /* 0x000000c3e4006986 */ /* 0x0005e8000c101908 */
[----:B------:R2:W-:Y:S01]  /*54380*/  @P1 STG.E [R78.64], R227 ;  /* 0x000000e34e001986 */ /* 0x0005e2000c101908 */
[----:B------:R-:W-:Y:S05]  /*54390*/  @!P2 EXIT ;  /* 0x000000000000a94d */ /* 0x000fea0003800000 */
[----:B------:R-:W-:Y:S01]  /*543a0*/  STG.E [R76.64], R23 ;  /* 0x000000174c007986 */ /* 0x000fe2000c101908 */
[----:B------:R-:W-:Y:S05]  /*543b0*/  EXIT ;  /* 0x000000000000794d */ /* 0x000fea0003800000 */
.L_x_2:
[----:B------:R-:W-:-:S00]  /*543c0*/  BRA `(.L_x_2) ;  /* 0xfffffff000007947 */ /* 0x000fc0000383ffff */
[----:B------:R-:W-:-:S00]  /*543d0*/  NOP ;  /* 0x0000000000007918 */ /* 0x000fc00000000000 */
        /* <DEDUP_REMOVED lines=10> */
.L_x_3:


//--------------------- .nv.shared.matmul_kernel  --------------------------
	.section	.nv.shared.matmul_kernel,"aw",@nobits
	.sectionflags	@""
	.align	16
